	.target	sm_90a

	.elftype	@"ET_EXEC"


//--------------------- .note.nv.tkinfo           --------------------------
	.section	.note.nv.tkinfo,"",@"SHT_NOTE"
	.sectionflags	@"SHF_NOTE_NV_TKINFO"
	.tkinfo
        /*0018*/ 	.word	0x00000002
        /*0030*/ 	.string	""
        /*0030*/ 	.string	"ptxas"
        /*0030*/ 	.string	"Cuda compilation tools, release 13.0, V13.0.88"
        /*0030*/ 	.string	"Build cuda_13.0.r13.0/compiler.36424714_0"
        /*0030*/ 	.string	"-arch sm_90a -m 64 "



//--------------------- .note.nv.cuinfo           --------------------------
	.section	.note.nv.cuinfo,"",@"SHT_NOTE"
	.sectionflags	@"SHF_NOTE_NV_CUINFO"
        /*0018*/ 	.short	0x0002
        /*001a*/ 	.short	0x005a
        /*001c*/ 	.short	0x0082
	.zero		2


//--------------------- .nv.info                  --------------------------
	.section	.nv.info,"",@"SHT_CUDA_INFO"
	.align	4


	//----- nvinfo : EIATTR_REGCOUNT
	.align		4
        /*0000*/ 	.byte	0x04, 0x2f
        /*0002*/ 	.short	(.L_18 - .L_17)
	.align		4
.L_17:
        /*0004*/ 	.word	index@(_ZN7cutlass13device_kernelINS_4gemm6kernel13GemmUniversalIN4cute5tupleIJiiiiEEENS1_10collective13CollectiveMmaINS1_34MainloopSm90TmaGmmaWarpSpecializedILi3ENS5_IJNS4_1CILi2EEENSA_ILi1EEESC_EEENS1_35KernelTmaWarpSpecializedCooperativeEEENS5_IJNSA_ILi256EEESG_NSA_ILi64EEEEEENS_10bfloat16_tENS5_IJlSC_lEEESJ_SK_NS4_8TiledMMAINS4_8MMA_AtomIJNS4_4SM904GMMA28MMA_64x256x16_F32BF16BF16_SSILNSO_5MajorE0ELSQ_0ELNSO_7ScaleInE1ELSR_1EEEEEENS4_6LayoutISD_NS5_IJSC_NSA_ILi0EEESV_EEEEENS5_IJNS4_10UnderscoreESY_SY_EEEEENS4_13SM90_TMA_LOADENS4_14ComposedLayoutINS4_7SwizzleILi3ELi4ELi3EEENS4_18smem_ptr_flag_bitsILi16EEENSU_INS5_IJNSA_ILi8EEESH_EEENS5_IJSH_SC_EEEEEEEvNS4_8identityENS4_23SM90_TMA_LOAD_MULTICASTES1B_vS1C_EENS_8epilogue10collective18CollectiveEpilogueINS1F_22Sm90TmaWarpSpecializedILi4ELi2ELi16ELb1ELb0EEEJSI_NS5_IJNSA_ILi128EEENSA_ILi32EEEEEESJ_SK_SJ_SK_NS1F_6fusion15FusionCallbacksIS1J_NS1N_13LinCombEltActINS1F_6thread7SigmoidESJ_fSJ_fLNS_15FloatRoundStyleE2EEESI_S1M_JEEES11_NS12_INS13_ILi2ELi4ELi3EEES16_NSU_INS5_IJS17_S1L_EEENS5_IJS1L_SC_EEEEEEENS4_17SM75_U32x4_LDSM_NENS4_14SM90_TMA_STOREES1Z_NS4_17SM90_U32x4_STSM_NENS4_9Copy_AtomIJS22_NS_6half_tEEEEvEEEvvEEEEvNT_6ParamsE)
        /*0008*/ 	.word	0x000000a8


	//----- nvinfo : EIATTR_FRAME_SIZE
	.align		4
.L_18:
        /*000c*/ 	.byte	0x04, 0x11
        /*000e*/ 	.short	(.L_20 - .L_19)
	.align		4
.L_19:
        /*0010*/ 	.word	index@($__internal_0_$__cuda_sm20_rcp_rn_f32_slowpath)
        /*0014*/ 	.word	0x000007a0


	//----- nvinfo : EIATTR_FRAME_SIZE
	.align		4
.L_20:
        /*0018*/ 	.byte	0x04, 0x11
        /*001a*/ 	.short	(.L_22 - .L_21)
	.align		4
.L_21:
        /*001c*/ 	.word	index@(_ZN7cutlass13device_kernelINS_4gemm6kernel13GemmUniversalIN4cute5tupleIJiiiiEEENS1_10collective13CollectiveMmaINS1_34MainloopSm90TmaGmmaWarpSpecializedILi3ENS5_IJNS4_1CILi2EEENSA_ILi1EEESC_EEENS1_35KernelTmaWarpSpecializedCooperativeEEENS5_IJNSA_ILi256EEESG_NSA_ILi64EEEEEENS_10bfloat16_tENS5_IJlSC_lEEESJ_SK_NS4_8TiledMMAINS4_8MMA_AtomIJNS4_4SM904GMMA28MMA_64x256x16_F32BF16BF16_SSILNSO_5MajorE0ELSQ_0ELNSO_7ScaleInE1ELSR_1EEEEEENS4_6LayoutISD_NS5_IJSC_NSA_ILi0EEESV_EEEEENS5_IJNS4_10UnderscoreESY_SY_EEEEENS4_13SM90_TMA_LOADENS4_14ComposedLayoutINS4_7SwizzleILi3ELi4ELi3EEENS4_18smem_ptr_flag_bitsILi16EEENSU_INS5_IJNSA_ILi8EEESH_EEENS5_IJSH_SC_EEEEEEEvNS4_8identityENS4_23SM90_TMA_LOAD_MULTICASTES1B_vS1C_EENS_8epilogue10collective18CollectiveEpilogueINS1F_22Sm90TmaWarpSpecializedILi4ELi2ELi16ELb1ELb0EEEJSI_NS5_IJNSA_ILi128EEENSA_ILi32EEEEEESJ_SK_SJ_SK_NS1F_6fusion15FusionCallbacksIS1J_NS1N_13LinCombEltActINS1F_6thread7SigmoidESJ_fSJ_fLNS_15FloatRoundStyleE2EEESI_S1M_JEEES11_NS12_INS13_ILi2ELi4ELi3EEES16_NSU_INS5_IJS17_S1L_EEENS5_IJS1L_SC_EEEEEEENS4_17SM75_U32x4_LDSM_NENS4_14SM90_TMA_STOREES1Z_NS4_17SM90_U32x4_STSM_NENS4_9Copy_AtomIJS22_NS_6half_tEEEEvEEEvvEEEEvNT_6ParamsE)
        /*0020*/ 	.word	0x000007a0


	//----- nvinfo : EIATTR_MIN_STACK_SIZE
	.align		4
.L_22:
        /*0024*/ 	.byte	0x04, 0x12
        /*0026*/ 	.short	(.L_24 - .L_23)
	.align		4
.L_23:
        /*0028*/ 	.word	index@(_ZN7cutlass13device_kernelINS_4gemm6kernel13GemmUniversalIN4cute5tupleIJiiiiEEENS1_10collective13CollectiveMmaINS1_34MainloopSm90TmaGmmaWarpSpecializedILi3ENS5_IJNS4_1CILi2EEENSA_ILi1EEESC_EEENS1_35KernelTmaWarpSpecializedCooperativeEEENS5_IJNSA_ILi256EEESG_NSA_ILi64EEEEEENS_10bfloat16_tENS5_IJlSC_lEEESJ_SK_NS4_8TiledMMAINS4_8MMA_AtomIJNS4_4SM904GMMA28MMA_64x256x16_F32BF16BF16_SSILNSO_5MajorE0ELSQ_0ELNSO_7ScaleInE1ELSR_1EEEEEENS4_6LayoutISD_NS5_IJSC_NSA_ILi0EEESV_EEEEENS5_IJNS4_10UnderscoreESY_SY_EEEEENS4_13SM90_TMA_LOADENS4_14ComposedLayoutINS4_7SwizzleILi3ELi4ELi3EEENS4_18smem_ptr_flag_bitsILi16EEENSU_INS5_IJNSA_ILi8EEESH_EEENS5_IJSH_SC_EEEEEEEvNS4_8identityENS4_23SM90_TMA_LOAD_MULTICASTES1B_vS1C_EENS_8epilogue10collective18CollectiveEpilogueINS1F_22Sm90TmaWarpSpecializedILi4ELi2ELi16ELb1ELb0EEEJSI_NS5_IJNSA_ILi128EEENSA_ILi32EEEEEESJ_SK_SJ_SK_NS1F_6fusion15FusionCallbacksIS1J_NS1N_13LinCombEltActINS1F_6thread7SigmoidESJ_fSJ_fLNS_15FloatRoundStyleE2EEESI_S1M_JEEES11_NS12_INS13_ILi2ELi4ELi3EEES16_NSU_INS5_IJS17_S1L_EEENS5_IJS1L_SC_EEEEEEENS4_17SM75_U32x4_LDSM_NENS4_14SM90_TMA_STOREES1Z_NS4_17SM90_U32x4_STSM_NENS4_9Copy_AtomIJS22_NS_6half_tEEEEvEEEvvEEEEvNT_6ParamsE)
        /*002c*/ 	.word	0x000007a0
.L_24:


//--------------------- .nv.compat                --------------------------
	.section	.nv.compat,"",@"SHT_CUDA_COMPAT_INFO"
	.align	4
        /*0000*/ 	.byte	0x02, 0x09, 0x01, 0x00, 0x02, 0x02, 0x04, 0x00, 0x02, 0x05, 0x05, 0x00, 0x03, 0x07, 0x01, 0x01
        /*0010*/ 	.byte	0x02, 0x03, 0x01, 0x00, 0x02, 0x06, 0x01, 0x00, 0x04, 0x0b, 0x08, 0x00, 0x00, 0x00, 0x00, 0x00
        /*0020*/ 	.byte	0x00, 0x00, 0x00, 0x00


//--------------------- .nv.info._ZN7cutlass13device_kernelINS_4gemm6kernel13GemmUniversalIN4cute5tupleIJiiiiEEENS1_10collective13CollectiveMmaINS1_34MainloopSm90TmaGmmaWarpSpecializedILi3ENS5_IJNS4_1CILi2EEENSA_ILi1EEESC_EEENS1_35KernelTmaWarpSpecializedCooperativeEEENS5_IJNSA_ILi256EEESG_NSA_ILi64EEEEEENS_10bfloat16_tENS5_IJlSC_lEEESJ_SK_NS4_8TiledMMAINS4_8MMA_AtomIJNS4_4SM904GMMA28MMA_64x256x16_F32BF16BF16_SSILNSO_5MajorE0ELSQ_0ELNSO_7ScaleInE1ELSR_1EEEEEENS4_6LayoutISD_NS5_IJSC_NSA_ILi0EEESV_EEEEENS5_IJNS4_10UnderscoreESY_SY_EEEEENS4_13SM90_TMA_LOADENS4_14ComposedLayoutINS4_7SwizzleILi3ELi4ELi3EEENS4_18smem_ptr_flag_bitsILi16EEENSU_INS5_IJNSA_ILi8EEESH_EEENS5_IJSH_SC_EEEEEEEvNS4_8identityENS4_23SM90_TMA_LOAD_MULTICASTES1B_vS1C_EENS_8epilogue10collective18CollectiveEpilogueINS1F_22Sm90TmaWarpSpecializedILi4ELi2ELi16ELb1ELb0EEEJSI_NS5_IJNSA_ILi128EEENSA_ILi32EEEEEESJ_SK_SJ_SK_NS1F_6fusion15FusionCallbacksIS1J_NS1N_13LinCombEltActINS1F_6thread7SigmoidESJ_fSJ_fLNS_15FloatRoundStyleE2EEESI_S1M_JEEES11_NS12_INS13_ILi2ELi4ELi3EEES16_NSU_INS5_IJS17_S1L_EEENS5_IJS1L_SC_EEEEEEENS4_17SM75_U32x4_LDSM_NENS4_14SM90_TMA_STOREES1Z_NS4_17SM90_U32x4_STSM_NENS4_9Copy_AtomIJS22_NS_6half_tEEEEvEEEvvEEEEvNT_6ParamsE --------------------------
	.section	.nv.info._ZN7cutlass13device_kernelINS_4gemm6kernel13GemmUniversalIN4cute5tupleIJiiiiEEENS1_10collective13CollectiveMmaINS1_34MainloopSm90TmaGmmaWarpSpecializedILi3ENS5_IJNS4_1CILi2EEENSA_ILi1EEESC_EEENS1_35KernelTmaWarpSpecializedCooperativeEEENS5_IJNSA_ILi256EEESG_NSA_ILi64EEEEEENS_10bfloat16_tENS5_IJlSC_lEEESJ_SK_NS4_8TiledMMAINS4_8MMA_AtomIJNS4_4SM904GMMA28MMA_64x256x16_F32BF16BF16_SSILNSO_5MajorE0ELSQ_0ELNSO_7ScaleInE1ELSR_1EEEEEENS4_6LayoutISD_NS5_IJSC_NSA_ILi0EEESV_EEEEENS5_IJNS4_10UnderscoreESY_SY_EEEEENS4_13SM90_TMA_LOADENS4_14ComposedLayoutINS4_7SwizzleILi3ELi4ELi3EEENS4_18smem_ptr_flag_bitsILi16EEENSU_INS5_IJNSA_ILi8EEESH_EEENS5_IJSH_SC_EEEEEEEvNS4_8identityENS4_23SM90_TMA_LOAD_MULTICASTES1B_vS1C_EENS_8epilogue10collective18CollectiveEpilogueINS1F_22Sm90TmaWarpSpecializedILi4ELi2ELi16ELb1ELb0EEEJSI_NS5_IJNSA_ILi128EEENSA_ILi32EEEEEESJ_SK_SJ_SK_NS1F_6fusion15FusionCallbacksIS1J_NS1N_13LinCombEltActINS1F_6thread7SigmoidESJ_fSJ_fLNS_15FloatRoundStyleE2EEESI_S1M_JEEES11_NS12_INS13_ILi2ELi4ELi3EEES16_NSU_INS5_IJS17_S1L_EEENS5_IJS1L_SC_EEEEEEENS4_17SM75_U32x4_LDSM_NENS4_14SM90_TMA_STOREES1Z_NS4_17SM90_U32x4_STSM_NENS4_9Copy_AtomIJS22_NS_6half_tEEEEvEEEvvEEEEvNT_6ParamsE,"",@"SHT_CUDA_INFO"
	.sectionflags	@""
	.align	4


	//----- nvinfo : EIATTR_CUDA_API_VERSION
	.align		4
        /*0000*/ 	.byte	0x04, 0x37
        /*0002*/ 	.short	(.L_26 - .L_25)
.L_25:
        /*0004*/ 	.word	0x00000082


	//----- nvinfo : EIATTR_KPARAM_INFO
	.align		4
.L_26:
        /*0008*/ 	.byte	0x04, 0x17
        /*000a*/ 	.short	(.L_28 - .L_27)
.L_27:
        /*000c*/ 	.word	0x00000000
        /*0010*/ 	.short	0x0000
        /*0012*/ 	.short	0x0070
        /*0014*/ 	.byte	0x00, 0xf0, 0x01, 0x1c


	//----- nvinfo : EIATTR_SPARSE_MMA_MASK
	.align		4
.L_28:
        /*0018*/ 	.byte	0x03, 0x50
        /*001a*/ 	.short	0x0000


	//----- nvinfo : EIATTR_MAXREG_COUNT
	.align		4
        /*001c*/ 	.byte	0x03, 0x1b
        /*001e*/ 	.short	0x00a8


	//----- nvinfo : EIATTR_NUM_BARRIERS
	.align		4
        /*0020*/ 	.byte	0x02, 0x4c
        /*0022*/ 	.byte	0x02
	.zero		1


	//----- nvinfo : EIATTR_EXTERNS
	.align		4
        /*0024*/ 	.byte	0x04, 0x0f
        /*0026*/ 	.short	(.L_30 - .L_29)


	//   ....[0]....
	.align		4
.L_29:
        /*0028*/ 	.word	index@(__assertfail)


	//----- nvinfo : EIATTR_ANNOTATIONS
	.align		4
.L_30:
        /*002c*/ 	.byte	0x04, 0x55
        /*002e*/ 	.short	(.L_32 - .L_31)


	//   ....[0]....
.L_31:
        /*0030*/ 	.word	0x00000001
        /*0034*/ 	.byte	0xb0, 0x0b, 0x00, 0x00, 0x01, 0x00, 0x00, 0x00, 0x80, 0x0e, 0x00, 0x00, 0x01, 0x00, 0x00, 0x00
        /* <DEDUP_REMOVED lines=669> */
        /*2a14*/ 	.byte	0x40, 0xc6, 0x02, 0x00


	//----- nvinfo : EIATTR_MERCURY_ISA_VERSION
	.align		4
.L_32:
        /*2a18*/ 	.byte	0x03, 0x5f
        /*2a1a*/ 	.short	0x0101


	//----- nvinfo : EIATTR_INT_WARP_WIDE_INSTR_OFFSETS
	.align		4
        /*2a1c*/ 	.byte	0x04, 0x31
        /*2a1e*/ 	.short	(.L_34 - .L_33)


	//   ....[0]....
.L_33:
        /*2a20*/ 	.word	0x00000a20


	//   ....[1]....
        /*2a24*/ 	.word	0x00000a30


	//   ....[2]....
        /*2a28*/ 	.word	0x00000b90


	//----- nvinfo : EIATTR_COOP_GROUP_MASK_REGIDS
	.align		4
.L_34:
        /*2a2c*/ 	.byte	0x04, 0x29
        /*2a2e*/ 	.short	(.L_36 - .L_35)


	//   ....[0]....
.L_35:
        /*2a30*/ 	.word	0xffffffff


	//   ....[1]....
        /*2a34*/ 	.word	0xffffffff


	//   ....[2]....
        /*2a38*/ 	.word	0xffffffff


	//   ....[3]....
        /*2a3c*/ 	.word	0xffffffff


	//   ....[4]....
        /*2a40*/ 	.word	0xffffffff


	//   ....[5]....
        /*2a44*/ 	.word	0xffffffff


	//   ....[6]....
        /*2a48*/ 	.word	0xffffffff


	//----- nvinfo : EIATTR_COOP_GROUP_INSTR_OFFSETS
	.align		4
.L_36:
        /*2a4c*/ 	.byte	0x04, 0x28
        /*2a4e*/ 	.short	(.L_38 - .L_37)


	//   ....[0]....
.L_37:
        /*2a50*/ 	.word	0x00000060


	//   ....[1]....
        /*2a54*/ 	.word	0x00000090


	//   ....[2]....
        /*2a58*/ 	.word	0x000004e0


	//   ....[3]....
        /*2a5c*/ 	.word	0x000006b0


	//   ....[4]....
        /*2a60*/ 	.word	0x00000860


	//   ....[5]....
        /*2a64*/ 	.word	0x00000d20


	//   ....[6]....
        /*2a68*/ 	.word	0x000018b0


	//----- nvinfo : EIATTR_REG_RECONFIG
	.align		4
.L_38:
        /*2a6c*/ 	.byte	0x01, 0x54
	.zero		2


	//----- nvinfo : EIATTR_SYSCALL_OFFSETS
	.align		4
        /*2a70*/ 	.byte	0x04, 0x46
        /*2a72*/ 	.short	(.L_40 - .L_39)


	//   ....[0]....
.L_39:
        /*2a74*/ 	.word	0x00001a60


	//   ....[1]....
        /*2a78*/ 	.word	0x00009770


	//   ....[2]....
        /*2a7c*/ 	.word	0x00009860


	//----- nvinfo : EIATTR_MBARRIER_INSTR_OFFSETS
	.align		4
.L_40:
        /*2a80*/ 	.byte	0x04, 0x39
        /*2a82*/ 	.short	(.L_42 - .L_41)


	//   ....[0]....
.L_41:
        /*2a84*/ 	.word	0x00000640
        /*2a88*/ 	.word	0x000000ff
        /*2a8c*/ 	.word	0x00000000
        /*2a90*/ 	.short	0x0100
        /*2a92*/ 	.byte	0x08
	.zero		1


	//   ....[1]....
        /*2a94*/ 	.word	0x00000650
        /*2a98*/ 	.word	0x000000ff
        /*2a9c*/ 	.word	0x00000018
        /*2aa0*/ 	.short	0x0100
        /*2aa2*/ 	.byte	0x08
	.zero		1


	//   ....[2]....
        /*2aa4*/ 	.word	0x00000660
        /*2aa8*/ 	.word	0x000000ff
        /*2aac*/ 	.word	0x00000008
        /*2ab0*/ 	.short	0x0100
        /*2ab2*/ 	.byte	0x08
	.zero		1


	//   ....[3]....
        /*2ab4*/ 	.word	0x00000670
        /*2ab8*/ 	.word	0x000000ff
        /*2abc*/ 	.word	0x00000020
        /*2ac0*/ 	.short	0x0100
        /*2ac2*/ 	.byte	0x08
	.zero		1


	//   ....[4]....
        /*2ac4*/ 	.word	0x00000680
        /*2ac8*/ 	.word	0x000000ff
        /*2acc*/ 	.word	0x00000010
        /*2ad0*/ 	.short	0x0100
        /*2ad2*/ 	.byte	0x08
	.zero		1


	//   ....[5]....
        /*2ad4*/ 	.word	0x00000690
        /*2ad8*/ 	.word	0x000000ff
        /*2adc*/ 	.word	0x00000028
        /*2ae0*/ 	.short	0x0100
        /*2ae2*/ 	.byte	0x08
	.zero		1


	//   ....[6]....
        /*2ae4*/ 	.word	0x000007c0
        /*2ae8*/ 	.word	0x000000ff
        /*2aec*/ 	.word	0x00000030
        /*2af0*/ 	.short	0x0100
        /*2af2*/ 	.byte	0x08
	.zero		1


	//   ....[7]....
        /*2af4*/ 	.word	0x000007d0
        /*2af8*/ 	.word	0x000000ff
        /*2afc*/ 	.word	0x00000050
        /*2b00*/ 	.short	0x0100
        /*2b02*/ 	.byte	0x08
	.zero		1


	//   ....[8]....
        /*2b04*/ 	.word	0x000007e0
        /*2b08*/ 	.word	0x000000ff
        /*2b0c*/ 	.word	0x00000038
        /*2b10*/ 	.short	0x0100
        /*2b12*/ 	.byte	0x08
	.zero		1


	//   ....[9]....
        /*2b14*/ 	.word	0x000007f0
        /*2b18*/ 	.word	0x000000ff
        /*2b1c*/ 	.word	0x00000058
        /*2b20*/ 	.short	0x0100
        /*2b22*/ 	.byte	0x08
	.zero		1


	//   ....[10]....
        /*2b24*/ 	.word	0x00000800
        /*2b28*/ 	.word	0x000000ff
        /*2b2c*/ 	.word	0x00000040
        /*2b30*/ 	.short	0x0100
        /*2b32*/ 	.byte	0x08
	.zero		1


	//   ....[11]....
        /*2b34*/ 	.word	0x00000810
        /*2b38*/ 	.word	0x000000ff
        /*2b3c*/ 	.word	0x00000060
        /*2b40*/ 	.short	0x0100
        /*2b42*/ 	.byte	0x08
	.zero		1


	//   ....[12]....
        /*2b44*/ 	.word	0x00000820
        /*2b48*/ 	.word	0x000000ff
        /*2b4c*/ 	.word	0x00000048
        /*2b50*/ 	.short	0x0100
        /*2b52*/ 	.byte	0x08
	.zero		1


	//   ....[13]....
        /*2b54*/ 	.word	0x00000830
        /*2b58*/ 	.word	0x000000ff
        /*2b5c*/ 	.word	0x00000068
        /*2b60*/ 	.short	0x0100
        /*2b62*/ 	.byte	0x08
	.zero		1


	//   ....[14]....
        /*2b64*/ 	.word	0x00000c10
        /*2b68*/ 	.word	0x000000ff
        /*2b6c*/ 	.word	0x00000070
        /*2b70*/ 	.short	0x0100
        /*2b72*/ 	.byte	0x06
	.zero		1


	//   ....[15]....
        /*2b74*/ 	.word	0x00000ca0
        /*2b78*/ 	.word	0x000000ff
        /*2b7c*/ 	.word	0x00000078
        /*2b80*/ 	.short	0x0100
        /*2b82*/ 	.byte	0x06
	.zero		1


	//   ....[16]....
        /*2b84*/ 	.word	0x00001af0
        /*2b88*/ 	.word	0x00000003
        /*2b8c*/ 	.word	0x00000000
        /*2b90*/ 	.short	0x010a
        /*2b92*/ 	.byte	0x3f
	.zero		1


	//   ....[17]....
        /*2b94*/ 	.word	0x00001b30
        /*2b98*/ 	.word	0x00000003
        /*2b9c*/ 	.word	0x00000000
        /*2ba0*/ 	.short	0x010a
        /*2ba2*/ 	.byte	0x3f
	.zero		1


	//   ....[18]....
        /*2ba4*/ 	.word	0x00005160
        /*2ba8*/ 	.word	0x000000ff
        /*2bac*/ 	.word	0x00000000
        /*2bb0*/ 	.short	0x010a
        /*2bb2*/ 	.byte	0x08
	.zero		1


	//   ....[19]....
        /*2bb4*/ 	.word	0x000051a0
        /*2bb8*/ 	.word	0x000000ff
        /*2bbc*/ 	.word	0x00000000
        /*2bc0*/ 	.short	0x010a
        /*2bc2*/ 	.byte	0x08
	.zero		1


	//   ....[20]....
        /*2bc4*/ 	.word	0x00009300
        /*2bc8*/ 	.word	0x00000003
        /*2bcc*/ 	.word	0x00000000
        /*2bd0*/ 	.short	0x0101
        /*2bd2*/ 	.byte	0x3f
	.zero		1


	//   ....[21]....
        /*2bd4*/ 	.word	0x00009520
        /*2bd8*/ 	.word	0x00000000
        /*2bdc*/ 	.word	0x00000000
        /*2be0*/ 	.short	0x0101
        /*2be2*/ 	.byte	0x3f
	.zero		1


	//   ....[22]....
        /*2be4*/ 	.word	0x00009d30
        /*2be8*/ 	.word	0x000000ff
        /*2bec*/ 	.word	0x00000030
        /*2bf0*/ 	.short	0x010a
        /*2bf2*/ 	.byte	0x2e
	.zero		1


	//   ....[23]....
        /*2bf4*/ 	.word	0x0000bd60
        /*2bf8*/ 	.word	0x000000ff
        /*2bfc*/ 	.word	0x00000000
        /*2c00*/ 	.short	0x0101
        /*2c02*/ 	.byte	0x04
	.zero		1


	//   ....[24]....
        /*2c04*/ 	.word	0x0000be40
        /*2c08*/ 	.word	0x00000000
        /*2c0c*/ 	.word	0x00000030
        /*2c10*/ 	.short	0x010a
        /*2c12*/ 	.byte	0x3f
	.zero		1


	//   ....[25]....
        /*2c14*/ 	.word	0x0000db90
        /*2c18*/ 	.word	0x000000ff
        /*2c1c*/ 	.word	0x00000000
        /*2c20*/ 	.short	0x0101
        /*2c22*/ 	.byte	0x04
	.zero		1


	//   ....[26]....
        /*2c24*/ 	.word	0x0000dc80
        /*2c28*/ 	.word	0x00000000
        /*2c2c*/ 	.word	0x00000030
        /*2c30*/ 	.short	0x010a
        /*2c32*/ 	.byte	0x3f
	.zero		1


	//   ....[27]....
        /*2c34*/ 	.word	0x0000fb00
        /*2c38*/ 	.word	0x000000ff
        /*2c3c*/ 	.word	0x00000000
        /*2c40*/ 	.short	0x0101
        /*2c42*/ 	.byte	0x04
	.zero		1


	//   ....[28]....
        /*2c44*/ 	.word	0x0000fbe0
        /*2c48*/ 	.word	0x00000000
        /*2c4c*/ 	.word	0x00000030
        /*2c50*/ 	.short	0x010a
        /*2c52*/ 	.byte	0x3f
	.zero		1


	//   ....[29]....
        /*2c54*/ 	.word	0x00011960
        /*2c58*/ 	.word	0x000000ff
        /*2c5c*/ 	.word	0x00000000
        /*2c60*/ 	.short	0x0101
        /*2c62*/ 	.byte	0x04
	.zero		1


	//   ....[30]....
        /*2c64*/ 	.word	0x00011a50
        /*2c68*/ 	.word	0x00000002
        /*2c6c*/ 	.word	0x00000030
        /*2c70*/ 	.short	0x010a
        /*2c72*/ 	.byte	0x3f
	.zero		1


	//   ....[31]....
        /*2c74*/ 	.word	0x00013890
        /*2c78*/ 	.word	0x000000ff
        /*2c7c*/ 	.word	0x00000000
        /*2c80*/ 	.short	0x0101
        /*2c82*/ 	.byte	0x04
	.zero		1


	//   ....[32]....
        /*2c84*/ 	.word	0x00013980
        /*2c88*/ 	.word	0x00000003
        /*2c8c*/ 	.word	0x00000030
        /*2c90*/ 	.short	0x010a
        /*2c92*/ 	.byte	0x3f
	.zero		1


	//   ....[33]....
        /*2c94*/ 	.word	0x000156d0
        /*2c98*/ 	.word	0x000000ff
        /*2c9c*/ 	.word	0x00000000
        /*2ca0*/ 	.short	0x0101
        /*2ca2*/ 	.byte	0x04
	.zero		1


	//   ....[34]....
        /*2ca4*/ 	.word	0x000157c0
        /*2ca8*/ 	.word	0x00000000
        /*2cac*/ 	.word	0x00000030
        /*2cb0*/ 	.short	0x010a
        /*2cb2*/ 	.byte	0x3f
	.zero		1


	//   ....[35]....
        /*2cb4*/ 	.word	0x00017600
        /*2cb8*/ 	.word	0x000000ff
        /*2cbc*/ 	.word	0x00000000
        /*2cc0*/ 	.short	0x0101
        /*2cc2*/ 	.byte	0x04
	.zero		1


	//   ....[36]....
        /*2cc4*/ 	.word	0x000176f0
        /*2cc8*/ 	.word	0x00000000
        /*2ccc*/ 	.word	0x00000030
        /*2cd0*/ 	.short	0x010a
        /*2cd2*/ 	.byte	0x3f
	.zero		1


	//   ....[37]....
        /*2cd4*/ 	.word	0x00019440
        /*2cd8*/ 	.word	0x000000ff
        /*2cdc*/ 	.word	0x00000000
        /*2ce0*/ 	.short	0x0101
        /*2ce2*/ 	.byte	0x04
	.zero		1


	//   ....[38]....
        /*2ce4*/ 	.word	0x00019530
        /*2ce8*/ 	.word	0x00000000
        /*2cec*/ 	.word	0x00000030
        /*2cf0*/ 	.short	0x010a
        /*2cf2*/ 	.byte	0x3f
	.zero		1


	//   ....[39]....
        /*2cf4*/ 	.word	0x0001b380
        /*2cf8*/ 	.word	0x000000ff
        /*2cfc*/ 	.word	0x00000000
        /*2d00*/ 	.short	0x0101
        /*2d02*/ 	.byte	0x04
	.zero		1


	//   ....[40]....
        /*2d04*/ 	.word	0x0001b470
        /*2d08*/ 	.word	0x00000000
        /*2d0c*/ 	.word	0x00000030
        /*2d10*/ 	.short	0x010a
        /*2d12*/ 	.byte	0x3f
	.zero		1


	//   ....[41]....
        /*2d14*/ 	.word	0x0001d1c0
        /*2d18*/ 	.word	0x000000ff
        /*2d1c*/ 	.word	0x00000000
        /*2d20*/ 	.short	0x0101
        /*2d22*/ 	.byte	0x04
	.zero		1


	//   ....[42]....
        /*2d24*/ 	.word	0x0001d2b0
        /*2d28*/ 	.word	0x00000000
        /*2d2c*/ 	.word	0x00000030
        /*2d30*/ 	.short	0x010a
        /*2d32*/ 	.byte	0x3f
	.zero		1


	//   ....[43]....
        /*2d34*/ 	.word	0x0001f100
        /*2d38*/ 	.word	0x000000ff
        /*2d3c*/ 	.word	0x00000000
        /*2d40*/ 	.short	0x0101
        /*2d42*/ 	.byte	0x04
	.zero		1


	//   ....[44]....
        /*2d44*/ 	.word	0x0001f1f0
        /*2d48*/ 	.word	0x00000000
        /*2d4c*/ 	.word	0x00000030
        /*2d50*/ 	.short	0x010a
        /*2d52*/ 	.byte	0x3f
	.zero		1


	//   ....[45]....
        /*2d54*/ 	.word	0x00020f40
        /*2d58*/ 	.word	0x000000ff
        /*2d5c*/ 	.word	0x00000000
        /*2d60*/ 	.short	0x0101
        /*2d62*/ 	.byte	0x04
	.zero		1


	//   ....[46]....
        /*2d64*/ 	.word	0x00021030
        /*2d68*/ 	.word	0x00000000
        /*2d6c*/ 	.word	0x00000030
        /*2d70*/ 	.short	0x010a
        /*2d72*/ 	.byte	0x3f
	.zero		1


	//   ....[47]....
        /*2d74*/ 	.word	0x00022e80
        /*2d78*/ 	.word	0x000000ff
        /*2d7c*/ 	.word	0x00000000
        /*2d80*/ 	.short	0x0101
        /*2d82*/ 	.byte	0x04
	.zero		1


	//   ....[48]....
        /*2d84*/ 	.word	0x00022f70
        /*2d88*/ 	.word	0x00000000
        /*2d8c*/ 	.word	0x00000030
        /*2d90*/ 	.short	0x010a
        /*2d92*/ 	.byte	0x3f
	.zero		1


	//   ....[49]....
        /*2d94*/ 	.word	0x00024cc0
        /*2d98*/ 	.word	0x000000ff
        /*2d9c*/ 	.word	0x00000000
        /*2da0*/ 	.short	0x0101
        /*2da2*/ 	.byte	0x04
	.zero		1


	//   ....[50]....
        /*2da4*/ 	.word	0x00024db0
        /*2da8*/ 	.word	0x00000000
        /*2dac*/ 	.word	0x00000030
        /*2db0*/ 	.short	0x010a
        /*2db2*/ 	.byte	0x3f
	.zero		1


	//   ....[51]....
        /*2db4*/ 	.word	0x00026c00
        /*2db8*/ 	.word	0x000000ff
        /*2dbc*/ 	.word	0x00000000
        /*2dc0*/ 	.short	0x0101
        /*2dc2*/ 	.byte	0x04
	.zero		1


	//   ....[52]....
        /*2dc4*/ 	.word	0x00026ce0
        /*2dc8*/ 	.word	0x00000000
        /*2dcc*/ 	.word	0x00000030
        /*2dd0*/ 	.short	0x010a
        /*2dd2*/ 	.byte	0x3f
	.zero		1


	//   ....[53]....
        /*2dd4*/ 	.word	0x000289f0
        /*2dd8*/ 	.word	0x000000ff
        /*2ddc*/ 	.word	0x00000000
        /*2de0*/ 	.short	0x0101
        /*2de2*/ 	.byte	0x04
	.zero		1


	//   ....[54]....
        /*2de4*/ 	.word	0x000293e0
        /*2de8*/ 	.word	0x000000ff
        /*2dec*/ 	.word	0x00000000
        /*2df0*/ 	.short	0x0101
        /*2df2*/ 	.byte	0x04
	.zero		1


	//   ....[55]....
        /*2df4*/ 	.word	0x00029a90
        /*2df8*/ 	.word	0x000000ff
        /*2dfc*/ 	.word	0x00000078
        /*2e00*/ 	.short	0x010a
        /*2e02*/ 	.byte	0x04
	.zero		1


	//   ....[56]....
        /*2e04*/ 	.word	0x00029ed0
        /*2e08*/ 	.word	0x000000ff
        /*2e0c*/ 	.word	0x00000050
        /*2e10*/ 	.short	0x010a
        /*2e12*/ 	.byte	0x04
	.zero		1


	//   ....[57]....
        /*2e14*/ 	.word	0x00029fc0
        /*2e18*/ 	.word	0x000000ff
        /*2e1c*/ 	.word	0x00000030
        /*2e20*/ 	.short	0x010b
        /*2e22*/ 	.byte	0x04
	.zero		1


	//   ....[58]....
        /*2e24*/ 	.word	0x0002a020
        /*2e28*/ 	.word	0x000000ff
        /*2e2c*/ 	.word	0x00000000
        /*2e30*/ 	.short	0x0101
        /*2e32*/ 	.byte	0x0e
	.zero		1


	//   ....[59]....
        /*2e34*/ 	.word	0x0002a050
        /*2e38*/ 	.word	0x000000ff
        /*2e3c*/ 	.word	0x00000058
        /*2e40*/ 	.short	0x010a
        /*2e42*/ 	.byte	0x04
	.zero		1


	//   ....[60]....
        /*2e44*/ 	.word	0x0002a160
        /*2e48*/ 	.word	0x000000ff
        /*2e4c*/ 	.word	0x00000038
        /*2e50*/ 	.short	0x010b
        /*2e52*/ 	.byte	0x04
	.zero		1


	//   ....[61]....
        /*2e54*/ 	.word	0x0002a1d0
        /*2e58*/ 	.word	0x000000ff
        /*2e5c*/ 	.word	0x00000000
        /*2e60*/ 	.short	0x0101
        /*2e62*/ 	.byte	0x0d
	.zero		1


	//   ....[62]....
        /*2e64*/ 	.word	0x0002a200
        /*2e68*/ 	.word	0x000000ff
        /*2e6c*/ 	.word	0x00000060
        /*2e70*/ 	.short	0x010a
        /*2e72*/ 	.byte	0x04
	.zero		1


	//   ....[63]....
        /*2e74*/ 	.word	0x0002a300
        /*2e78*/ 	.word	0x000000ff
        /*2e7c*/ 	.word	0x00000040
        /*2e80*/ 	.short	0x010b
        /*2e82*/ 	.byte	0x04
	.zero		1


	//   ....[64]....
        /*2e84*/ 	.word	0x0002a360
        /*2e88*/ 	.word	0x000000ff
        /*2e8c*/ 	.word	0x00000000
        /*2e90*/ 	.short	0x0101
        /*2e92*/ 	.byte	0x0f
	.zero		1


	//   ....[65]....
        /*2e94*/ 	.word	0x0002a390
        /*2e98*/ 	.word	0x000000ff
        /*2e9c*/ 	.word	0x00000068
        /*2ea0*/ 	.short	0x010a
        /*2ea2*/ 	.byte	0x04
	.zero		1


	//   ....[66]....
        /*2ea4*/ 	.word	0x0002a490
        /*2ea8*/ 	.word	0x000000ff
        /*2eac*/ 	.word	0x00000048
        /*2eb0*/ 	.short	0x010b
        /*2eb2*/ 	.byte	0x04
	.zero		1


	//   ....[67]....
        /*2eb4*/ 	.word	0x0002a500
        /*2eb8*/ 	.word	0x000000ff
        /*2ebc*/ 	.word	0x00000000
        /*2ec0*/ 	.short	0x0101
        /*2ec2*/ 	.byte	0x05
	.zero		1


	//   ....[68]....
        /*2ec4*/ 	.word	0x0002a540
        /*2ec8*/ 	.word	0x000000ff
        /*2ecc*/ 	.word	0x00000050
        /*2ed0*/ 	.short	0x010a
        /*2ed2*/ 	.byte	0x04
	.zero		1


	//   ....[69]....
        /*2ed4*/ 	.word	0x0002a630
        /*2ed8*/ 	.word	0x000000ff
        /*2edc*/ 	.word	0x00000030
        /*2ee0*/ 	.short	0x010b
        /*2ee2*/ 	.byte	0x04
	.zero		1


	//   ....[70]....
        /*2ee4*/ 	.word	0x0002a670
        /*2ee8*/ 	.word	0x000000ff
        /*2eec*/ 	.word	0x00000000
        /*2ef0*/ 	.short	0x0101
        /*2ef2*/ 	.byte	0x0e
	.zero		1


	//   ....[71]....
        /*2ef4*/ 	.word	0x0002a6a0
        /*2ef8*/ 	.word	0x000000ff
        /*2efc*/ 	.word	0x00000058
        /*2f00*/ 	.short	0x010a
        /*2f02*/ 	.byte	0x04
	.zero		1


	//   ....[72]....
        /*2f04*/ 	.word	0x0002a7a0
        /*2f08*/ 	.word	0x000000ff
        /*2f0c*/ 	.word	0x00000038
        /*2f10*/ 	.short	0x010b
        /*2f12*/ 	.byte	0x04
	.zero		1


	//   ....[73]....
        /*2f14*/ 	.word	0x0002a7e0
        /*2f18*/ 	.word	0x000000ff
        /*2f1c*/ 	.word	0x00000000
        /*2f20*/ 	.short	0x0101
        /*2f22*/ 	.byte	0x0d
	.zero		1


	//   ....[74]....
        /*2f24*/ 	.word	0x0002a820
        /*2f28*/ 	.word	0x000000ff
        /*2f2c*/ 	.word	0x00000060
        /*2f30*/ 	.short	0x010a
        /*2f32*/ 	.byte	0x04
	.zero		1


	//   ....[75]....
        /*2f34*/ 	.word	0x0002a910
        /*2f38*/ 	.word	0x000000ff
        /*2f3c*/ 	.word	0x00000040
        /*2f40*/ 	.short	0x010b
        /*2f42*/ 	.byte	0x04
	.zero		1


	//   ....[76]....
        /*2f44*/ 	.word	0x0002a950
        /*2f48*/ 	.word	0x000000ff
        /*2f4c*/ 	.word	0x00000000
        /*2f50*/ 	.short	0x0101
        /*2f52*/ 	.byte	0x0f
	.zero		1


	//   ....[77]....
        /*2f54*/ 	.word	0x0002a980
        /*2f58*/ 	.word	0x000000ff
        /*2f5c*/ 	.word	0x00000068
        /*2f60*/ 	.short	0x010a
        /*2f62*/ 	.byte	0x04
	.zero		1


	//   ....[78]....
        /*2f64*/ 	.word	0x0002aa80
        /*2f68*/ 	.word	0x000000ff
        /*2f6c*/ 	.word	0x00000048
        /*2f70*/ 	.short	0x010b
        /*2f72*/ 	.byte	0x04
	.zero		1


	//   ....[79]....
        /*2f74*/ 	.word	0x0002aac0
        /*2f78*/ 	.word	0x000000ff
        /*2f7c*/ 	.word	0x00000000
        /*2f80*/ 	.short	0x0101
        /*2f82*/ 	.byte	0x05
	.zero		1


	//   ....[80]....
        /*2f84*/ 	.word	0x0002ab00
        /*2f88*/ 	.word	0x000000ff
        /*2f8c*/ 	.word	0x00000050
        /*2f90*/ 	.short	0x010a
        /*2f92*/ 	.byte	0x04
	.zero		1


	//   ....[81]....
        /*2f94*/ 	.word	0x0002ac00
        /*2f98*/ 	.word	0x000000ff
        /*2f9c*/ 	.word	0x00000030
        /*2fa0*/ 	.short	0x010b
        /*2fa2*/ 	.byte	0x04
	.zero		1


	//   ....[82]....
        /*2fa4*/ 	.word	0x0002ac40
        /*2fa8*/ 	.word	0x000000ff
        /*2fac*/ 	.word	0x00000000
        /*2fb0*/ 	.short	0x0101
        /*2fb2*/ 	.byte	0x0e
	.zero		1


	//   ....[83]....
        /*2fb4*/ 	.word	0x0002ac70
        /*2fb8*/ 	.word	0x000000ff
        /*2fbc*/ 	.word	0x00000058
        /*2fc0*/ 	.short	0x010a
        /*2fc2*/ 	.byte	0x04
	.zero		1


	//   ....[84]....
        /*2fc4*/ 	.word	0x0002ad70
        /*2fc8*/ 	.word	0x000000ff
        /*2fcc*/ 	.word	0x00000038
        /*2fd0*/ 	.short	0x010b
        /*2fd2*/ 	.byte	0x04
	.zero		1


	//   ....[85]....
        /*2fd4*/ 	.word	0x0002adb0
        /*2fd8*/ 	.word	0x000000ff
        /*2fdc*/ 	.word	0x00000000
        /*2fe0*/ 	.short	0x0101
        /*2fe2*/ 	.byte	0x0d
	.zero		1


	//   ....[86]....
        /*2fe4*/ 	.word	0x0002adf0
        /*2fe8*/ 	.word	0x000000ff
        /*2fec*/ 	.word	0x00000060
        /*2ff0*/ 	.short	0x010a
        /*2ff2*/ 	.byte	0x04
	.zero		1


	//   ....[87]....
        /*2ff4*/ 	.word	0x0002aef0
        /*2ff8*/ 	.word	0x000000ff
        /*2ffc*/ 	.word	0x00000040
        /*3000*/ 	.short	0x010b
        /*3002*/ 	.byte	0x04
	.zero		1


	//   ....[88]....
        /*3004*/ 	.word	0x0002af30
        /*3008*/ 	.word	0x000000ff
        /*300c*/ 	.word	0x00000000
        /*3010*/ 	.short	0x0101
        /*3012*/ 	.byte	0x0f
	.zero		1


	//   ....[89]....
        /*3014*/ 	.word	0x0002af60
        /*3018*/ 	.word	0x000000ff
        /*301c*/ 	.word	0x00000068
        /*3020*/ 	.short	0x010a
        /*3022*/ 	.byte	0x04
	.zero		1


	//   ....[90]....
        /*3024*/ 	.word	0x0002b060
        /*3028*/ 	.word	0x000000ff
        /*302c*/ 	.word	0x00000048
        /*3030*/ 	.short	0x010b
        /*3032*/ 	.byte	0x04
	.zero		1


	//   ....[91]....
        /*3034*/ 	.word	0x0002b0a0
        /*3038*/ 	.word	0x000000ff
        /*303c*/ 	.word	0x00000000
        /*3040*/ 	.short	0x0101
        /*3042*/ 	.byte	0x05
	.zero		1


	//   ....[92]....
        /*3044*/ 	.word	0x0002b0e0
        /*3048*/ 	.word	0x000000ff
        /*304c*/ 	.word	0x00000050
        /*3050*/ 	.short	0x010a
        /*3052*/ 	.byte	0x04
	.zero		1


	//   ....[93]....
        /*3054*/ 	.word	0x0002b1e0
        /*3058*/ 	.word	0x000000ff
        /*305c*/ 	.word	0x00000030
        /*3060*/ 	.short	0x010b
        /*3062*/ 	.byte	0x04
	.zero		1


	//   ....[94]....
        /*3064*/ 	.word	0x0002b220
        /*3068*/ 	.word	0x000000ff
        /*306c*/ 	.word	0x00000000
        /*3070*/ 	.short	0x0101
        /*3072*/ 	.byte	0x0e
	.zero		1


	//   ....[95]....
        /*3074*/ 	.word	0x0002b250
        /*3078*/ 	.word	0x000000ff
        /*307c*/ 	.word	0x00000058
        /*3080*/ 	.short	0x010a
        /*3082*/ 	.byte	0x04
	.zero		1


	//   ....[96]....
        /*3084*/ 	.word	0x0002b350
        /*3088*/ 	.word	0x000000ff
        /*308c*/ 	.word	0x00000038
        /*3090*/ 	.short	0x010b
        /*3092*/ 	.byte	0x04
	.zero		1


	//   ....[97]....
        /*3094*/ 	.word	0x0002b390
        /*3098*/ 	.word	0x000000ff
        /*309c*/ 	.word	0x00000000
        /*30a0*/ 	.short	0x0101
        /*30a2*/ 	.byte	0x0d
	.zero		1


	//   ....[98]....
        /*30a4*/ 	.word	0x0002b3d0
        /*30a8*/ 	.word	0x000000ff
        /*30ac*/ 	.word	0x00000060
        /*30b0*/ 	.short	0x010a
        /*30b2*/ 	.byte	0x04
	.zero		1


	//   ....[99]....
        /*30b4*/ 	.word	0x0002b4d0
        /*30b8*/ 	.word	0x000000ff
        /*30bc*/ 	.word	0x00000040
        /*30c0*/ 	.short	0x010b
        /*30c2*/ 	.byte	0x04
	.zero		1


	//   ....[100]....
        /*30c4*/ 	.word	0x0002b510
        /*30c8*/ 	.word	0x000000ff
        /*30cc*/ 	.word	0x00000000
        /*30d0*/ 	.short	0x0101
        /*30d2*/ 	.byte	0x0f
	.zero		1


	//   ....[101]....
        /*30d4*/ 	.word	0x0002b540
        /*30d8*/ 	.word	0x000000ff
        /*30dc*/ 	.word	0x00000068
        /*30e0*/ 	.short	0x010a
        /*30e2*/ 	.byte	0x04
	.zero		1


	//   ....[102]....
        /*30e4*/ 	.word	0x0002b640
        /*30e8*/ 	.word	0x000000ff
        /*30ec*/ 	.word	0x00000048
        /*30f0*/ 	.short	0x010b
        /*30f2*/ 	.byte	0x04
	.zero		1


	//   ....[103]....
        /*30f4*/ 	.word	0x0002b690
        /*30f8*/ 	.word	0x000000ff
        /*30fc*/ 	.word	0x00000000
        /*3100*/ 	.short	0x0101
        /*3102*/ 	.byte	0x05
	.zero		1


	//   ....[104]....
        /*3104*/ 	.word	0x0002bda0
        /*3108*/ 	.word	0x00000000
        /*310c*/ 	.word	0x00000050
        /*3110*/ 	.short	0x010a
        /*3112*/ 	.byte	0x3f
	.zero		1


	//   ....[105]....
        /*3114*/ 	.word	0x0002bde0
        /*3118*/ 	.word	0x00000000
        /*311c*/ 	.word	0x00000058
        /*3120*/ 	.short	0x010a
        /*3122*/ 	.byte	0x3f
	.zero		1


	//   ....[106]....
        /*3124*/ 	.word	0x0002be20
        /*3128*/ 	.word	0x00000000
        /*312c*/ 	.word	0x00000060
        /*3130*/ 	.short	0x010a
        /*3132*/ 	.byte	0x3f
	.zero		1


	//   ....[107]....
        /*3134*/ 	.word	0x0002be80
        /*3138*/ 	.word	0x00000000
        /*313c*/ 	.word	0x00000068
        /*3140*/ 	.short	0x010a
        /*3142*/ 	.byte	0x3f
	.zero		1


	//   ....[108]....
        /*3144*/ 	.word	0x0002c1d0
        /*3148*/ 	.word	0x0000000b
        /*314c*/ 	.word	0x00000018
        /*3150*/ 	.short	0x010a
        /*3152*/ 	.byte	0x3f
	.zero		1


	//   ....[109]....
        /*3154*/ 	.word	0x0002c540
        /*3158*/ 	.word	0x00000002
        /*315c*/ 	.word	0x00000078
        /*3160*/ 	.short	0x0101
        /*3162*/ 	.byte	0x3f
	.zero		1


	//   ....[110]....
        /*3164*/ 	.word	0x0002cd00
        /*3168*/ 	.word	0x00000004
        /*316c*/ 	.word	0x00000000
        /*3170*/ 	.short	0x010a
        /*3172*/ 	.byte	0x3f
	.zero		1


	//   ....[111]....
        /*3174*/ 	.word	0x0002cd90
        /*3178*/ 	.word	0x00000003
        /*317c*/ 	.word	0x00000000
        /*3180*/ 	.short	0x010a
        /*3182*/ 	.byte	0x3f
	.zero		1


	//   ....[112]....
        /*3184*/ 	.word	0x0002ce20
        /*3188*/ 	.word	0x00000003
        /*318c*/ 	.word	0x00000000
        /*3190*/ 	.short	0x010a
        /*3192*/ 	.byte	0x3f
	.zero		1


	//   ....[113]....
        /*3194*/ 	.word	0x0002ce80
        /*3198*/ 	.word	0x00000003
        /*319c*/ 	.word	0x00000000
        /*31a0*/ 	.short	0x010a
        /*31a2*/ 	.byte	0x3f
	.zero		1


	//   ....[114]....
        /*31a4*/ 	.word	0x0002cee0
        /*31a8*/ 	.word	0x00000004
        /*31ac*/ 	.word	0x00000000
        /*31b0*/ 	.short	0x010a
        /*31b2*/ 	.byte	0x3f
	.zero		1


	//   ....[115]....
        /*31b4*/ 	.word	0x0002cf40
        /*31b8*/ 	.word	0x00000003
        /*31bc*/ 	.word	0x00000030
        /*31c0*/ 	.short	0x010a
        /*31c2*/ 	.byte	0x3f
	.zero		1


	//   ....[116]....
        /*31c4*/ 	.word	0x0002cf90
        /*31c8*/ 	.word	0x00000000
        /*31cc*/ 	.word	0x00000030
        /*31d0*/ 	.short	0x010a
        /*31d2*/ 	.byte	0x3f
	.zero		1


	//   ....[117]....
        /*31d4*/ 	.word	0x0002cfe0
        /*31d8*/ 	.word	0x00000000
        /*31dc*/ 	.word	0x00000030
        /*31e0*/ 	.short	0x010a
        /*31e2*/ 	.byte	0x3f
	.zero		1


	//   ....[118]....
        /*31e4*/ 	.word	0x0002d030
        /*31e8*/ 	.word	0x00000000
        /*31ec*/ 	.word	0x00000030
        /*31f0*/ 	.short	0x010a
        /*31f2*/ 	.byte	0x3f
	.zero		1


	//   ....[119]....
        /*31f4*/ 	.word	0x0002d080
        /*31f8*/ 	.word	0x00000002
        /*31fc*/ 	.word	0x00000030
        /*3200*/ 	.short	0x010a
        /*3202*/ 	.byte	0x3f
	.zero		1


	//   ....[120]....
        /*3204*/ 	.word	0x0002d0d0
        /*3208*/ 	.word	0x00000003
        /*320c*/ 	.word	0x00000030
        /*3210*/ 	.short	0x010a
        /*3212*/ 	.byte	0x3f
	.zero		1


	//   ....[121]....
        /*3214*/ 	.word	0x0002d120
        /*3218*/ 	.word	0x00000000
        /*321c*/ 	.word	0x00000030
        /*3220*/ 	.short	0x010a
        /*3222*/ 	.byte	0x3f
	.zero		1


	//   ....[122]....
        /*3224*/ 	.word	0x0002d170
        /*3228*/ 	.word	0x00000000
        /*322c*/ 	.word	0x00000030
        /*3230*/ 	.short	0x010a
        /*3232*/ 	.byte	0x3f
	.zero		1


	//   ....[123]....
        /*3234*/ 	.word	0x0002d1c0
        /*3238*/ 	.word	0x00000000
        /*323c*/ 	.word	0x00000030
        /*3240*/ 	.short	0x010a
        /*3242*/ 	.byte	0x3f
	.zero		1


	//   ....[124]....
        /*3244*/ 	.word	0x0002d210
        /*3248*/ 	.word	0x00000000
        /*324c*/ 	.word	0x00000030
        /*3250*/ 	.short	0x010a
        /*3252*/ 	.byte	0x3f
	.zero		1


	//   ....[125]....
        /*3254*/ 	.word	0x0002d260
        /*3258*/ 	.word	0x00000000
        /*325c*/ 	.word	0x00000030
        /*3260*/ 	.short	0x010a
        /*3262*/ 	.byte	0x3f
	.zero		1


	//   ....[126]....
        /*3264*/ 	.word	0x0002d2b0
        /*3268*/ 	.word	0x00000000
        /*326c*/ 	.word	0x00000030
        /*3270*/ 	.short	0x010a
        /*3272*/ 	.byte	0x3f
	.zero		1


	//   ....[127]....
        /*3274*/ 	.word	0x0002d300
        /*3278*/ 	.word	0x00000000
        /*327c*/ 	.word	0x00000030
        /*3280*/ 	.short	0x010a
        /*3282*/ 	.byte	0x3f
	.zero		1


	//   ....[128]....
        /*3284*/ 	.word	0x0002d350
        /*3288*/ 	.word	0x00000000
        /*328c*/ 	.word	0x00000030
        /*3290*/ 	.short	0x010a
        /*3292*/ 	.byte	0x3f
	.zero		1


	//   ....[129]....
        /*3294*/ 	.word	0x0002d3a0
        /*3298*/ 	.word	0x00000000
        /*329c*/ 	.word	0x00000030
        /*32a0*/ 	.short	0x010a
        /*32a2*/ 	.byte	0x3f
	.zero		1


	//   ....[130]....
        /*32a4*/ 	.word	0x0002d3f0
        /*32a8*/ 	.word	0x00000000
        /*32ac*/ 	.word	0x00000030
        /*32b0*/ 	.short	0x010a
        /*32b2*/ 	.byte	0x3f
	.zero		1


	//   ....[131]....
        /*32b4*/ 	.word	0x0002d450
        /*32b8*/ 	.word	0x00000005
        /*32bc*/ 	.word	0x00000078
        /*32c0*/ 	.short	0x010a
        /*32c2*/ 	.byte	0x3f
	.zero		1


	//   ....[132]....
        /*32c4*/ 	.word	0x0002d4b0
        /*32c8*/ 	.word	0x00000003
        /*32cc*/ 	.word	0x00000050
        /*32d0*/ 	.short	0x010a
        /*32d2*/ 	.byte	0x3f
	.zero		1


	//   ....[133]....
        /*32d4*/ 	.word	0x0002d510
        /*32d8*/ 	.word	0x00000003
        /*32dc*/ 	.word	0x00000058
        /*32e0*/ 	.short	0x010a
        /*32e2*/ 	.byte	0x3f
	.zero		1


	//   ....[134]....
        /*32e4*/ 	.word	0x0002d570
        /*32e8*/ 	.word	0x00000003
        /*32ec*/ 	.word	0x00000060
        /*32f0*/ 	.short	0x010a
        /*32f2*/ 	.byte	0x3f
	.zero		1


	//   ....[135]....
        /*32f4*/ 	.word	0x0002d5d0
        /*32f8*/ 	.word	0x00000003
        /*32fc*/ 	.word	0x00000068
        /*3300*/ 	.short	0x010a
        /*3302*/ 	.byte	0x3f
	.zero		1


	//   ....[136]....
        /*3304*/ 	.word	0x0002d630
        /*3308*/ 	.word	0x00000004
        /*330c*/ 	.word	0x00000050
        /*3310*/ 	.short	0x010a
        /*3312*/ 	.byte	0x3f
	.zero		1


	//   ....[137]....
        /*3314*/ 	.word	0x0002d690
        /*3318*/ 	.word	0x00000004
        /*331c*/ 	.word	0x00000058
        /*3320*/ 	.short	0x010a
        /*3322*/ 	.byte	0x3f
	.zero		1


	//   ....[138]....
        /*3324*/ 	.word	0x0002d6f0
        /*3328*/ 	.word	0x00000004
        /*332c*/ 	.word	0x00000060
        /*3330*/ 	.short	0x010a
        /*3332*/ 	.byte	0x3f
	.zero		1


	//   ....[139]....
        /*3334*/ 	.word	0x0002d750
        /*3338*/ 	.word	0x00000004
        /*333c*/ 	.word	0x00000068
        /*3340*/ 	.short	0x010a
        /*3342*/ 	.byte	0x3f
	.zero		1


	//   ....[140]....
        /*3344*/ 	.word	0x0002d7b0
        /*3348*/ 	.word	0x00000005
        /*334c*/ 	.word	0x00000050
        /*3350*/ 	.short	0x010a
        /*3352*/ 	.byte	0x3f
	.zero		1


	//   ....[141]....
        /*3354*/ 	.word	0x0002d810
        /*3358*/ 	.word	0x00000005
        /*335c*/ 	.word	0x00000058
        /*3360*/ 	.short	0x010a
        /*3362*/ 	.byte	0x3f
	.zero		1


	//   ....[142]....
        /*3364*/ 	.word	0x0002d870
        /*3368*/ 	.word	0x00000005
        /*336c*/ 	.word	0x00000060
        /*3370*/ 	.short	0x010a
        /*3372*/ 	.byte	0x3f
	.zero		1


	//   ....[143]....
        /*3374*/ 	.word	0x0002d8d0
        /*3378*/ 	.word	0x00000005
        /*337c*/ 	.word	0x00000068
        /*3380*/ 	.short	0x010a
        /*3382*/ 	.byte	0x3f
	.zero		1


	//   ....[144]....
        /*3384*/ 	.word	0x0002d930
        /*3388*/ 	.word	0x00000002
        /*338c*/ 	.word	0x00000050
        /*3390*/ 	.short	0x010a
        /*3392*/ 	.byte	0x3f
	.zero		1


	//   ....[145]....
        /*3394*/ 	.word	0x0002d990
        /*3398*/ 	.word	0x00000002
        /*339c*/ 	.word	0x00000058
        /*33a0*/ 	.short	0x010a
        /*33a2*/ 	.byte	0x3f
	.zero		1


	//   ....[146]....
        /*33a4*/ 	.word	0x0002d9f0
        /*33a8*/ 	.word	0x00000002
        /*33ac*/ 	.word	0x00000060
        /*33b0*/ 	.short	0x010a
        /*33b2*/ 	.byte	0x3f
	.zero		1


	//   ....[147]....
        /*33b4*/ 	.word	0x0002da50
        /*33b8*/ 	.word	0x00000002
        /*33bc*/ 	.word	0x00000068
        /*33c0*/ 	.short	0x010a
        /*33c2*/ 	.byte	0x3f
	.zero		1


	//   ....[148]....
        /*33c4*/ 	.word	0x0002daa0
        /*33c8*/ 	.word	0x00000000
        /*33cc*/ 	.word	0x00000050
        /*33d0*/ 	.short	0x010a
        /*33d2*/ 	.byte	0x3f
	.zero		1


	//   ....[149]....
        /*33d4*/ 	.word	0x0002daf0
        /*33d8*/ 	.word	0x00000000
        /*33dc*/ 	.word	0x00000058
        /*33e0*/ 	.short	0x010a
        /*33e2*/ 	.byte	0x3f
	.zero		1


	//   ....[150]....
        /*33e4*/ 	.word	0x0002db40
        /*33e8*/ 	.word	0x00000000
        /*33ec*/ 	.word	0x00000060
        /*33f0*/ 	.short	0x010a
        /*33f2*/ 	.byte	0x3f
	.zero		1


	//   ....[151]....
        /*33f4*/ 	.word	0x0002dc10
        /*33f8*/ 	.word	0x0000000b
        /*33fc*/ 	.word	0x00000018
        /*3400*/ 	.short	0x010a
        /*3402*/ 	.byte	0x3f
	.zero		1


	//   ....[152]....
        /*3404*/ 	.word	0x0002dce0
        /*3408*/ 	.word	0x00000004
        /*340c*/ 	.word	0x00000000
        /*3410*/ 	.short	0x010a
        /*3412*/ 	.byte	0x3f
	.zero		1


	//   ....[153]....
        /*3414*/ 	.word	0x0002dd30
        /*3418*/ 	.word	0x00000003
        /*341c*/ 	.word	0x00000000
        /*3420*/ 	.short	0x010a
        /*3422*/ 	.byte	0x3f
	.zero		1


	//----- nvinfo : EIATTR_NUM_MBARRIERS
	.align		4
.L_42:
        /*3424*/ 	.byte	0x03, 0x38
        /*3426*/ 	.short	0x0010


	//----- nvinfo : EIATTR_EXIT_INSTR_OFFSETS
	.align		4
        /*3428*/ 	.byte	0x04, 0x1c
        /*342a*/ 	.short	(.L_44 - .L_43)


	//   ....[0]....
.L_43:
        /*342c*/ 	.word	0x0002ce70


	//----- nvinfo : EIATTR_MAX_THREADS
	.align		4
.L_44:
        /*3430*/ 	.byte	0x04, 0x05
        /*3432*/ 	.short	(.L_46 - .L_45)
.L_45:
        /*3434*/ 	.word	0x00000180
        /*3438*/ 	.word	0x00000001
        /*343c*/ 	.word	0x00000001


	//----- nvinfo : EIATTR_CRS_STACK_SIZE
	.align		4
.L_46:
        /*3440*/ 	.byte	0x04, 0x1e
        /*3442*/ 	.short	(.L_48 - .L_47)
.L_47:
        /*3444*/ 	.word	0x00000000


	//----- nvinfo : EIATTR_CBANK_PARAM_SIZE
	.align		4
.L_48:
        /*3448*/ 	.byte	0x03, 0x19
        /*344a*/ 	.short	0x0770


	//----- nvinfo : EIATTR_PARAM_CBANK
	.align		4
        /*344c*/ 	.byte	0x04, 0x0a
        /*344e*/ 	.short	(.L_50 - .L_49)
	.align		4
.L_49:
        /*3450*/ 	.word	index@(.nv.constant0._ZN7cutlass13device_kernelINS_4gemm6kernel13GemmUniversalIN4cute5tupleIJiiiiEEENS1_10collective13CollectiveMmaINS1_34MainloopSm90TmaGmmaWarpSpecializedILi3ENS5_IJNS4_1CILi2EEENSA_ILi1EEESC_EEENS1_35KernelTmaWarpSpecializedCooperativeEEENS5_IJNSA_ILi256EEESG_NSA_ILi64EEEEEENS_10bfloat16_tENS5_IJlSC_lEEESJ_SK_NS4_8TiledMMAINS4_8MMA_AtomIJNS4_4SM904GMMA28MMA_64x256x16_F32BF16BF16_SSILNSO_5MajorE0ELSQ_0ELNSO_7ScaleInE1ELSR_1EEEEEENS4_6LayoutISD_NS5_IJSC_NSA_ILi0EEESV_EEEEENS5_IJNS4_10UnderscoreESY_SY_EEEEENS4_13SM90_TMA_LOADENS4_14ComposedLayoutINS4_7SwizzleILi3ELi4ELi3EEENS4_18smem_ptr_flag_bitsILi16EEENSU_INS5_IJNSA_ILi8EEESH_EEENS5_IJSH_SC_EEEEEEEvNS4_8identityENS4_23SM90_TMA_LOAD_MULTICASTES1B_vS1C_EENS_8epilogue10collective18CollectiveEpilogueINS1F_22Sm90TmaWarpSpecializedILi4ELi2ELi16ELb1ELb0EEEJSI_NS5_IJNSA_ILi128EEENSA_ILi32EEEEEESJ_SK_SJ_SK_NS1F_6fusion15FusionCallbacksIS1J_NS1N_13LinCombEltActINS1F_6thread7SigmoidESJ_fSJ_fLNS_15FloatRoundStyleE2EEESI_S1M_JEEES11_NS12_INS13_ILi2ELi4ELi3EEES16_NSU_INS5_IJS17_S1L_EEENS5_IJS1L_SC_EEEEEEENS4_17SM75_U32x4_LDSM_NENS4_14SM90_TMA_STOREES1Z_NS4_17SM90_U32x4_STSM_NENS4_9Copy_AtomIJS22_NS_6half_tEEEEvEEEvvEEEEvNT_6ParamsE)
        /*3454*/ 	.short	0x0210
        /*3456*/ 	.short	0x0770


	//----- nvinfo : EIATTR_SW_WAR
	.align		4
.L_50:
        /*3458*/ 	.byte	0x04, 0x36
        /*345a*/ 	.short	(.L_52 - .L_51)
.L_51:
        /*345c*/ 	.word	0x00000008
.L_52:


//--------------------- .nv.callgraph             --------------------------
	.section	.nv.callgraph,"",@"SHT_CUDA_CALLGRAPH"
	.align	4
	.sectionentsize	8
	.align		4
        /*0000*/ 	.word	0x00000000
	.align		4
        /*0004*/ 	.word	0xffffffff
	.align		4
        /*0008*/ 	.word	index@(_ZN7cutlass13device_kernelINS_4gemm6kernel13GemmUniversalIN4cute5tupleIJiiiiEEENS1_10collective13CollectiveMmaINS1_34MainloopSm90TmaGmmaWarpSpecializedILi3ENS5_IJNS4_1CILi2EEENSA_ILi1EEESC_EEENS1_35KernelTmaWarpSpecializedCooperativeEEENS5_IJNSA_ILi256EEESG_NSA_ILi64EEEEEENS_10bfloat16_tENS5_IJlSC_lEEESJ_SK_NS4_8TiledMMAINS4_8MMA_AtomIJNS4_4SM904GMMA28MMA_64x256x16_F32BF16BF16_SSILNSO_5MajorE0ELSQ_0ELNSO_7ScaleInE1ELSR_1EEEEEENS4_6LayoutISD_NS5_IJSC_NSA_ILi0EEESV_EEEEENS5_IJNS4_10UnderscoreESY_SY_EEEEENS4_13SM90_TMA_LOADENS4_14ComposedLayoutINS4_7SwizzleILi3ELi4ELi3EEENS4_18smem_ptr_flag_bitsILi16EEENSU_INS5_IJNSA_ILi8EEESH_EEENS5_IJSH_SC_EEEEEEEvNS4_8identityENS4_23SM90_TMA_LOAD_MULTICASTES1B_vS1C_EENS_8epilogue10collective18CollectiveEpilogueINS1F_22Sm90TmaWarpSpecializedILi4ELi2ELi16ELb1ELb0EEEJSI_NS5_IJNSA_ILi128EEENSA_ILi32EEEEEESJ_SK_SJ_SK_NS1F_6fusion15FusionCallbacksIS1J_NS1N_13LinCombEltActINS1F_6thread7SigmoidESJ_fSJ_fLNS_15FloatRoundStyleE2EEESI_S1M_JEEES11_NS12_INS13_ILi2ELi4ELi3EEES16_NSU_INS5_IJS17_S1L_EEENS5_IJS1L_SC_EEEEEEENS4_17SM75_U32x4_LDSM_NENS4_14SM90_TMA_STOREES1Z_NS4_17SM90_U32x4_STSM_NENS4_9Copy_AtomIJS22_NS_6half_tEEEEvEEEvvEEEEvNT_6ParamsE)
	.align		4
        /*000c*/ 	.word	index@(__assertfail)
	.align		4
        /*0010*/ 	.word	0x00000000
	.align		4
        /*0014*/ 	.word	0xfffffffe
	.align		4
        /*0018*/ 	.word	0x00000000
	.align		4
        /*001c*/ 	.word	0xfffffffd
	.align		4
        /*0020*/ 	.word	0x00000000
	.align		4
        /*0024*/ 	.word	0xfffffffc


//--------------------- .nv.constant4             --------------------------
	.section	.nv.constant4,"a",@progbits
	.align	8
	.align		8
.nv.constant4:
        /*0000*/ 	.dword	__assertfail
	.align		8
        /*0008*/ 	.dword	__unnamed_1
	.align		8
        /*0010*/ 	.dword	__unnamed_2
	.align		8
        /*0018*/ 	.dword	_ZN39_INTERNAL_a3f94c25_4_k_cu_e041fe30_38784cuda3std3__45__cpo5beginE
	.align		8
        /*0020*/ 	.dword	_ZN39_INTERNAL_a3f94c25_4_k_cu_e041fe30_38784cuda3std3__45__cpo3endE
	.align		8
        /*0028*/ 	.dword	_ZN39_INTERNAL_a3f94c25_4_k_cu_e041fe30_38784cuda3std3__45__cpo6cbeginE
	.align		8
        /*0030*/ 	.dword	_ZN39_INTERNAL_a3f94c25_4_k_cu_e041fe30_38784cuda3std3__45__cpo4cendE
	.align		8
        /*0038*/ 	.dword	_ZN39_INTERNAL_a3f94c25_4_k_cu_e041fe30_38784cuda3std3__441_GLOBAL__N__a3f94c25_4_k_cu_e041fe30_38786ignoreE
	.align		8
        /*0040*/ 	.dword	_ZN39_INTERNAL_a3f94c25_4_k_cu_e041fe30_38784cuda3std3__419piecewise_constructE
	.align		8
        /*0048*/ 	.dword	_ZN39_INTERNAL_a3f94c25_4_k_cu_e041fe30_38784cuda3std3__48in_placeE
	.align		8
        /*0050*/ 	.dword	_ZN39_INTERNAL_a3f94c25_4_k_cu_e041fe30_38784cuda3std6ranges3__45__cpo4swapE
	.align		8
        /*0058*/ 	.dword	_ZN39_INTERNAL_a3f94c25_4_k_cu_e041fe30_38784cuda3std6ranges3__45__cpo9iter_moveE
	.align		8
        /*0060*/ 	.dword	_ZN39_INTERNAL_a3f94c25_4_k_cu_e041fe30_38784cute7productE
	.align		8
        /*0068*/ 	.dword	_ZN39_INTERNAL_a3f94c25_4_k_cu_e041fe30_38784cute1_E
	.align		8
        /*0070*/ 	.dword	$str$22
	.align		8
        /*0078*/ 	.dword	$str$23
	.align		8
        /*0080*/ 	.dword	$str$26
	.align		8
        /*0088*/ 	.dword	$str$27


//--------------------- .text._ZN7cutlass13device_kernelINS_4gemm6kernel13GemmUniversalIN4cute5tupleIJiiiiEEENS1_10collective13CollectiveMmaINS1_34MainloopSm90TmaGmmaWarpSpecializedILi3ENS5_IJNS4_1CILi2EEENSA_ILi1EEESC_EEENS1_35KernelTmaWarpSpecializedCooperativeEEENS5_IJNSA_ILi256EEESG_NSA_ILi64EEEEEENS_10bfloat16_tENS5_IJlSC_lEEESJ_SK_NS4_8TiledMMAINS4_8MMA_AtomIJNS4_4SM904GMMA28MMA_64x256x16_F32BF16BF16_SSILNSO_5MajorE0ELSQ_0ELNSO_7ScaleInE1ELSR_1EEEEEENS4_6LayoutISD_NS5_IJSC_NSA_ILi0EEESV_EEEEENS5_IJNS4_10UnderscoreESY_SY_EEEEENS4_13SM90_TMA_LOADENS4_14ComposedLayoutINS4_7SwizzleILi3ELi4ELi3EEENS4_18smem_ptr_flag_bitsILi16EEENSU_INS5_IJNSA_ILi8EEESH_EEENS5_IJSH_SC_EEEEEEEvNS4_8identityENS4_23SM90_TMA_LOAD_MULTICASTES1B_vS1C_EENS_8epilogue10collective18CollectiveEpilogueINS1F_22Sm90TmaWarpSpecializedILi4ELi2ELi16ELb1ELb0EEEJSI_NS5_IJNSA_ILi128EEENSA_ILi32EEEEEESJ_SK_SJ_SK_NS1F_6fusion15FusionCallbacksIS1J_NS1N_13LinCombEltActINS1F_6thread7SigmoidESJ_fSJ_fLNS_15FloatRoundStyleE2EEESI_S1M_JEEES11_NS12_INS13_ILi2ELi4ELi3EEES16_NSU_INS5_IJS17_S1L_EEENS5_IJS1L_SC_EEEEEEENS4_17SM75_U32x4_LDSM_NENS4_14SM90_TMA_STOREES1Z_NS4_17SM90_U32x4_STSM_NENS4_9Copy_AtomIJS22_NS_6half_tEEEEvEEEvvEEEEvNT_6ParamsE --------------------------
	.section	.text._ZN7cutlass13device_kernelINS_4gemm6kernel13GemmUniversalIN4cute5tupleIJiiiiEEENS1_10collective13CollectiveMmaINS1_34MainloopSm90TmaGmmaWarpSpecializedILi3ENS5_IJNS4_1CILi2EEENSA_ILi1EEESC_EEENS1_35KernelTmaWarpSpecializedCooperativeEEENS5_IJNSA_ILi256EEESG_NSA_ILi64EEEEEENS_10bfloat16_tENS5_IJlSC_lEEESJ_SK_NS4_8TiledMMAINS4_8MMA_AtomIJNS4_4SM904GMMA28MMA_64x256x16_F32BF16BF16_SSILNSO_5MajorE0ELSQ_0ELNSO_7ScaleInE1ELSR_1EEEEEENS4_6LayoutISD_NS5_IJSC_NSA_ILi0EEESV_EEEEENS5_IJNS4_10UnderscoreESY_SY_EEEEENS4_13SM90_TMA_LOADENS4_14ComposedLayoutINS4_7SwizzleILi3ELi4ELi3EEENS4_18smem_ptr_flag_bitsILi16EEENSU_INS5_IJNSA_ILi8EEESH_EEENS5_IJSH_SC_EEEEEEEvNS4_8identityENS4_23SM90_TMA_LOAD_MULTICASTES1B_vS1C_EENS_8epilogue10collective18CollectiveEpilogueINS1F_22Sm90TmaWarpSpecializedILi4ELi2ELi16ELb1ELb0EEEJSI_NS5_IJNSA_ILi128EEENSA_ILi32EEEEEESJ_SK_SJ_SK_NS1F_6fusion15FusionCallbacksIS1J_NS1N_13LinCombEltActINS1F_6thread7SigmoidESJ_fSJ_fLNS_15FloatRoundStyleE2EEESI_S1M_JEEES11_NS12_INS13_ILi2ELi4ELi3EEES16_NSU_INS5_IJS17_S1L_EEENS5_IJS1L_SC_EEEEEEENS4_17SM75_U32x4_LDSM_NENS4_14SM90_TMA_STOREES1Z_NS4_17SM90_U32x4_STSM_NENS4_9Copy_AtomIJS22_NS_6half_tEEEEvEEEvvEEEEvNT_6ParamsE,"ax",@progbits
	.align	128
.text._ZN7cutlass13device_kernelINS_4gemm6kernel13GemmUniversalIN4cute5tupleIJiiiiEEENS1_10collective13CollectiveMmaINS1_34MainloopSm90TmaGmmaWarpSpecializedILi3ENS5_IJNS4_1CILi2EEENSA_ILi1EEESC_EEENS1_35KernelTmaWarpSpecializedCooperativeEEENS5_IJNSA_ILi256EEESG_NSA_ILi64EEEEEENS_10bfloat16_tENS5_IJlSC_lEEESJ_SK_NS4_8TiledMMAINS4_8MMA_AtomIJNS4_4SM904GMMA28MMA_64x256x16_F32BF16BF16_SSILNSO_5MajorE0ELSQ_0ELNSO_7ScaleInE1ELSR_1EEEEEENS4_6LayoutISD_NS5_IJSC_NSA_ILi0EEESV_EEEEENS5_IJNS4_10UnderscoreESY_SY_EEEEENS4_13SM90_TMA_LOADENS4_14ComposedLayoutINS4_7SwizzleILi3ELi4ELi3EEENS4_18smem_ptr_flag_bitsILi16EEENSU_INS5_IJNSA_ILi8EEESH_EEENS5_IJSH_SC_EEEEEEEvNS4_8identityENS4_23SM90_TMA_LOAD_MULTICASTES1B_vS1C_EENS_8epilogue10collective18CollectiveEpilogueINS1F_22Sm90TmaWarpSpecializedILi4ELi2ELi16ELb1ELb0EEEJSI_NS5_IJNSA_ILi128EEENSA_ILi32EEEEEESJ_SK_SJ_SK_NS1F_6fusion15FusionCallbacksIS1J_NS1N_13LinCombEltActINS1F_6thread7SigmoidESJ_fSJ_fLNS_15FloatRoundStyleE2EEESI_S1M_JEEES11_NS12_INS13_ILi2ELi4ELi3EEES16_NSU_INS5_IJS17_S1L_EEENS5_IJS1L_SC_EEEEEEENS4_17SM75_U32x4_LDSM_NENS4_14SM90_TMA_STOREES1Z_NS4_17SM90_U32x4_STSM_NENS4_9Copy_AtomIJS22_NS_6half_tEEEEvEEEvvEEEEvNT_6ParamsE:
        .type           _ZN7cutlass13device_kernelINS_4gemm6kernel13GemmUniversalIN4cute5tupleIJiiiiEEENS1_10collective13CollectiveMmaINS1_34MainloopSm90TmaGmmaWarpSpecializedILi3ENS5_IJNS4_1CILi2EEENSA_ILi1EEESC_EEENS1_35KernelTmaWarpSpecializedCooperativeEEENS5_IJNSA_ILi256EEESG_NSA_ILi64EEEEEENS_10bfloat16_tENS5_IJlSC_lEEESJ_SK_NS4_8TiledMMAINS4_8MMA_AtomIJNS4_4SM904GMMA28MMA_64x256x16_F32BF16BF16_SSILNSO_5MajorE0ELSQ_0ELNSO_7ScaleInE1ELSR_1EEEEEENS4_6LayoutISD_NS5_IJSC_NSA_ILi0EEESV_EEEEENS5_IJNS4_10UnderscoreESY_SY_EEEEENS4_13SM90_TMA_LOADENS4_14ComposedLayoutINS4_7SwizzleILi3ELi4ELi3EEENS4_18smem_ptr_flag_bitsILi16EEENSU_INS5_IJNSA_ILi8EEESH_EEENS5_IJSH_SC_EEEEEEEvNS4_8identityENS4_23SM90_TMA_LOAD_MULTICASTES1B_vS1C_EENS_8epilogue10collective18CollectiveEpilogueINS1F_22Sm90TmaWarpSpecializedILi4ELi2ELi16ELb1ELb0EEEJSI_NS5_IJNSA_ILi128EEENSA_ILi32EEEEEESJ_SK_SJ_SK_NS1F_6fusion15FusionCallbacksIS1J_NS1N_13LinCombEltActINS1F_6thread7SigmoidESJ_fSJ_fLNS_15FloatRoundStyleE2EEESI_S1M_JEEES11_NS12_INS13_ILi2ELi4ELi3EEES16_NSU_INS5_IJS17_S1L_EEENS5_IJS1L_SC_EEEEEEENS4_17SM75_U32x4_LDSM_NENS4_14SM90_TMA_STOREES1Z_NS4_17SM90_U32x4_STSM_NENS4_9Copy_AtomIJS22_NS_6half_tEEEEvEEEvvEEEEvNT_6ParamsE,@function
        .size           _ZN7cutlass13device_kernelINS_4gemm6kernel13GemmUniversalIN4cute5tupleIJiiiiEEENS1_10collective13CollectiveMmaINS1_34MainloopSm90TmaGmmaWarpSpecializedILi3ENS5_IJNS4_1CILi2EEENSA_ILi1EEESC_EEENS1_35KernelTmaWarpSpecializedCooperativeEEENS5_IJNSA_ILi256EEESG_NSA_ILi64EEEEEENS_10bfloat16_tENS5_IJlSC_lEEESJ_SK_NS4_8TiledMMAINS4_8MMA_AtomIJNS4_4SM904GMMA28MMA_64x256x16_F32BF16BF16_SSILNSO_5MajorE0ELSQ_0ELNSO_7ScaleInE1ELSR_1EEEEEENS4_6LayoutISD_NS5_IJSC_NSA_ILi0EEESV_EEEEENS5_IJNS4_10UnderscoreESY_SY_EEEEENS4_13SM90_TMA_LOADENS4_14ComposedLayoutINS4_7SwizzleILi3ELi4ELi3EEENS4_18smem_ptr_flag_bitsILi16EEENSU_INS5_IJNSA_ILi8EEESH_EEENS5_IJSH_SC_EEEEEEEvNS4_8identityENS4_23SM90_TMA_LOAD_MULTICASTES1B_vS1C_EENS_8epilogue10collective18CollectiveEpilogueINS1F_22Sm90TmaWarpSpecializedILi4ELi2ELi16ELb1ELb0EEEJSI_NS5_IJNSA_ILi128EEENSA_ILi32EEEEEESJ_SK_SJ_SK_NS1F_6fusion15FusionCallbacksIS1J_NS1N_13LinCombEltActINS1F_6thread7SigmoidESJ_fSJ_fLNS_15FloatRoundStyleE2EEESI_S1M_JEEES11_NS12_INS13_ILi2ELi4ELi3EEES16_NSU_INS5_IJS17_S1L_EEENS5_IJS1L_SC_EEEEEEENS4_17SM75_U32x4_LDSM_NENS4_14SM90_TMA_STOREES1Z_NS4_17SM90_U32x4_STSM_NENS4_9Copy_AtomIJS22_NS_6half_tEEEEvEEEvvEEEEvNT_6ParamsE,(.L_x_1175 - _ZN7cutlass13device_kernelINS_4gemm6kernel13GemmUniversalIN4cute5tupleIJiiiiEEENS1_10collective13CollectiveMmaINS1_34MainloopSm90TmaGmmaWarpSpecializedILi3ENS5_IJNS4_1CILi2EEENSA_ILi1EEESC_EEENS1_35KernelTmaWarpSpecializedCooperativeEEENS5_IJNSA_ILi256EEESG_NSA_ILi64EEEEEENS_10bfloat16_tENS5_IJlSC_lEEESJ_SK_NS4_8TiledMMAINS4_8MMA_AtomIJNS4_4SM904GMMA28MMA_64x256x16_F32BF16BF16_SSILNSO_5MajorE0ELSQ_0ELNSO_7ScaleInE1ELSR_1EEEEEENS4_6LayoutISD_NS5_IJSC_NSA_ILi0EEESV_EEEEENS5_IJNS4_10UnderscoreESY_SY_EEEEENS4_13SM90_TMA_LOADENS4_14ComposedLayoutINS4_7SwizzleILi3ELi4ELi3EEENS4_18smem_ptr_flag_bitsILi16EEENSU_INS5_IJNSA_ILi8EEESH_EEENS5_IJSH_SC_EEEEEEEvNS4_8identityENS4_23SM90_TMA_LOAD_MULTICASTES1B_vS1C_EENS_8epilogue10collective18CollectiveEpilogueINS1F_22Sm90TmaWarpSpecializedILi4ELi2ELi16ELb1ELb0EEEJSI_NS5_IJNSA_ILi128EEENSA_ILi32EEEEEESJ_SK_SJ_SK_NS1F_6fusion15FusionCallbacksIS1J_NS1N_13LinCombEltActINS1F_6thread7SigmoidESJ_fSJ_fLNS_15FloatRoundStyleE2EEESI_S1M_JEEES11_NS12_INS13_ILi2ELi4ELi3EEES16_NSU_INS5_IJS17_S1L_EEENS5_IJS1L_SC_EEEEEEENS4_17SM75_U32x4_LDSM_NENS4_14SM90_TMA_STOREES1Z_NS4_17SM90_U32x4_STSM_NENS4_9Copy_AtomIJS22_NS_6half_tEEEEvEEEvvEEEEvNT_6ParamsE)
        .other          _ZN7cutlass13device_kernelINS_4gemm6kernel13GemmUniversalIN4cute5tupleIJiiiiEEENS1_10collective13CollectiveMmaINS1_34MainloopSm90TmaGmmaWarpSpecializedILi3ENS5_IJNS4_1CILi2EEENSA_ILi1EEESC_EEENS1_35KernelTmaWarpSpecializedCooperativeEEENS5_IJNSA_ILi256EEESG_NSA_ILi64EEEEEENS_10bfloat16_tENS5_IJlSC_lEEESJ_SK_NS4_8TiledMMAINS4_8MMA_AtomIJNS4_4SM904GMMA28MMA_64x256x16_F32BF16BF16_SSILNSO_5MajorE0ELSQ_0ELNSO_7ScaleInE1ELSR_1EEEEEENS4_6LayoutISD_NS5_IJSC_NSA_ILi0EEESV_EEEEENS5_IJNS4_10UnderscoreESY_SY_EEEEENS4_13SM90_TMA_LOADENS4_14ComposedLayoutINS4_7SwizzleILi3ELi4ELi3EEENS4_18smem_ptr_flag_bitsILi16EEENSU_INS5_IJNSA_ILi8EEESH_EEENS5_IJSH_SC_EEEEEEEvNS4_8identityENS4_23SM90_TMA_LOAD_MULTICASTES1B_vS1C_EENS_8epilogue10collective18CollectiveEpilogueINS1F_22Sm90TmaWarpSpecializedILi4ELi2ELi16ELb1ELb0EEEJSI_NS5_IJNSA_ILi128EEENSA_ILi32EEEEEESJ_SK_SJ_SK_NS1F_6fusion15FusionCallbacksIS1J_NS1N_13LinCombEltActINS1F_6thread7SigmoidESJ_fSJ_fLNS_15FloatRoundStyleE2EEESI_S1M_JEEES11_NS12_INS13_ILi2ELi4ELi3EEES16_NSU_INS5_IJS17_S1L_EEENS5_IJS1L_SC_EEEEEEENS4_17SM75_U32x4_LDSM_NENS4_14SM90_TMA_STOREES1Z_NS4_17SM90_U32x4_STSM_NENS4_9Copy_AtomIJS22_NS_6half_tEEEEvEEEvvEEEEvNT_6ParamsE,@"STO_CUDA_ENTRY STV_DEFAULT"
_ZN7cutlass13device_kernelINS_4gemm6kernel13GemmUniversalIN4cute5tupleIJiiiiEEENS1_10collective13CollectiveMmaINS1_34MainloopSm90TmaGmmaWarpSpecializedILi3ENS5_IJNS4_1CILi2EEENSA_ILi1EEESC_EEENS1_35KernelTmaWarpSpecializedCooperativeEEENS5_IJNSA_ILi256EEESG_NSA_ILi64EEEEEENS_10bfloat16_tENS5_IJlSC_lEEESJ_SK_NS4_8TiledMMAINS4_8MMA_AtomIJNS4_4SM904GMMA28MMA_64x256x16_F32BF16BF16_SSILNSO_5MajorE0ELSQ_0ELNSO_7ScaleInE1ELSR_1EEEEEENS4_6LayoutISD_NS5_IJSC_NSA_ILi0EEESV_EEEEENS5_IJNS4_10UnderscoreESY_SY_EEEEENS4_13SM90_TMA_LOADENS4_14ComposedLayoutINS4_7SwizzleILi3ELi4ELi3EEENS4_18smem_ptr_flag_bitsILi16EEENSU_INS5_IJNSA_ILi8EEESH_EEENS5_IJSH_SC_EEEEEEEvNS4_8identityENS4_23SM90_TMA_LOAD_MULTICASTES1B_vS1C_EENS_8epilogue10collective18CollectiveEpilogueINS1F_22Sm90TmaWarpSpecializedILi4ELi2ELi16ELb1ELb0EEEJSI_NS5_IJNSA_ILi128EEENSA_ILi32EEEEEESJ_SK_SJ_SK_NS1F_6fusion15FusionCallbacksIS1J_NS1N_13LinCombEltActINS1F_6thread7SigmoidESJ_fSJ_fLNS_15FloatRoundStyleE2EEESI_S1M_JEEES11_NS12_INS13_ILi2ELi4ELi3EEES16_NSU_INS5_IJS17_S1L_EEENS5_IJS1L_SC_EEEEEEENS4_17SM75_U32x4_LDSM_NENS4_14SM90_TMA_STOREES1Z_NS4_17SM90_U32x4_STSM_NENS4_9Copy_AtomIJS22_NS_6half_tEEEEvEEEvvEEEEvNT_6ParamsE:
[----:B------:R-:W1:Y:S02]  /*0000*/  LDC R1, c[0x0][0x28] ;  /* 0x00000a00ff017b82 */ /* 0x000e640000000800 */
[----:B-1----:R-:W-:Y:S01]  /*0010*/  IADD3 R1, R1, -0x7a0, RZ ;  /* 0xfffff86001017810 */ /* 0x002fe20007ffe0ff */
[----:B------:R-:W1:Y:S01]  /*0020*/  S2R R6, SR_TID.X ;  /* 0x0000000000067919 */ /* 0x000e620000002100 */
[----:B------:R-:W-:Y:S01]  /*0030*/  ELECT P0, URZ, PT ;  /* 0x00000000003f782f */ /* 0x000fe20003800000 */
[----:B------:R-:W-:Y:S01]  /*0040*/  BSSY B0, `(.L_x_0) ;  /* 0x000001a000007945 */ /* 0x000fe20003800000 */
[----:B-1----:R-:W-:-:S05]  /*0050*/  SHF.R.U32.HI R0, RZ, 0x5, R6 ;  /* 0x00000005ff007819 */ /* 0x002fca0000011606 */
[----:B------:R-:W1:Y:S02]  /*0060*/  SHFL.IDX PT, R2, R0, RZ, 0x1f ;  /* 0x00001fff00027589 */ /* 0x000e6400000e0000 */
[----:B-1----:R-:W-:Y:S02]  /*0070*/  R2UR UR58, R2 ;  /* 0x00000000023a72ca */ /* 0x002fe400000e0000 */
[----:B------:R-:W-:-:S06]  /*0080*/  SHF.R.U32.HI R2, RZ, 0x7, R6 ;  /* 0x00000007ff027819 */ /* 0x000fcc0000011606 */
[----:B------:R-:W1:Y:S05]  /*0090*/  SHFL.IDX PT, R2, R2, RZ, 0x1f ;  /* 0x00001fff02027589 */ /* 0x000e6a00000e0000 */
[----:B------:R-:W-:Y:S02]  /*00a0*/  USHF.R.S32.HI UR4, URZ, 0x1f, UR58 ;  /* 0x0000001f3f047899 */ /* 0x000fe4000801143a */
[----:B------:R-:W-:Y:S02]  /*00b0*/  ISETP.NE.OR P0, PT, RZ, UR58, !P0 ;  /* 0x0000003aff007c0c */ /* 0x000fe4000c705670 */
[----:B------:R-:W-:-:S04]  /*00c0*/  ULEA.HI UR4, UR4, UR58, URZ, 0x2 ;  /* 0x0000003a04047291 */ /* 0x000fc8000f8f103f */
[----:B------:R-:W-:-:S04]  /*00d0*/  ULOP3.LUT UR4, UR4, 0xfffffffc, URZ, 0xc0, !UPT ;  /* 0xfffffffc04047892 */ /* 0x000fc8000f8ec03f */
[----:B------:R-:W-:-:S03]  /*00e0*/  UIADD3 UR58, UR58, -UR4, URZ ;  /* 0x800000043a3a7290 */ /* 0x000fc6000fffe03f */
[----:B------:R-:W-:Y:S09]  /*00f0*/  @P0 BRA `(.L_x_1) ;  /* 0x0000000000380947 */ /* 0x000ff20003800000 */
[----:B------:R-:W-:Y:S02]  /*0100*/  ULDC.64 UR4, c[0x0][0x198] ;  /* 0x0000660000047ab9 */ /* 0x000fe40000000a00 */
[----:B------:R-:W-:Y:S02]  /*0110*/  UIADD3 UR6, UP0, UR4, 0xf0, URZ ;  /* 0x000000f004067890 */ /* 0x000fe4000ff1e03f */
[----:B------:R-:W-:Y:S02]  /*0120*/  UIADD3 UR8, UP1, UR4, 0x1f0, URZ ;  /* 0x000001f004087890 */ /* 0x000fe4000ff3e03f */
[----:B------:R-:W-:Y:S02]  /*0130*/  UIADD3 UR10, UP2, UR4, 0x3f0, URZ ;  /* 0x000003f0040a7890 */ /* 0x000fe4000ff5e03f */
[----:B------:R-:W-:Y:S02]  /*0140*/  UIADD3 UR4, UP3, UR4, 0x4f0, URZ ;  /* 0x000004f004047890 */ /* 0x000fe4000ff7e03f */
[----:B------:R-:W-:-:S02]  /*0150*/  UIADD3.X UR7, URZ, UR5, URZ, UP0, !UPT ;  /* 0x000000053f077290 */ /* 0x000fc400087fe43f */
[----:B------:R-:W-:Y:S02]  /*0160*/  UIADD3.X UR9, URZ, UR5, URZ, UP1, !UPT ;  /* 0x000000053f097290 */ /* 0x000fe40008ffe43f */
[----:B------:R-:W-:Y:S02]  /*0170*/  UIADD3.X UR11, URZ, UR5, URZ, UP2, !UPT ;  /* 0x000000053f0b7290 */ /* 0x000fe400097fe43f */
[----:B------:R-:W-:-:S03]  /*0180*/  UIADD3.X UR5, URZ, UR5, URZ, UP3, !UPT ;  /* 0x000000053f057290 */ /* 0x000fc60009ffe43f */
[----:B------:R2:W-:Y:S02]  /*0190*/  UTMACCTL.PF [UR6] ;  /* 0x00000000060079b9 */ /* 0x0005e40008040000 */
[----:B------:R2:W-:Y:S02]  /*01a0*/  UTMACCTL.PF [UR8] ;  /* 0x00000000080079b9 */ /* 0x0005e40008040000 */
[----:B------:R2:W-:Y:S02]  /*01b0*/  UTMACCTL.PF [UR10] ;  /* 0x000000000a0079b9 */ /* 0x0005e40008040000 */
[----:B------:R2:W-:Y:S02]  /*01c0*/  UTMACCTL.PF [UR4] ;  /* 0x00000000040079b9 */ /* 0x0005e40008040000 */
[----:B--2---:R-:W-:Y:S01]  /*01d0*/  NOP ;  /* 0x0000000000007918 */ /* 0x004fe20000000000 */
.L_x_1:
[----:B------:R-:W-:Y:S05]  /*01e0*/  BSYNC B0 ;  /* 0x0000000000007941 */ /* 0x000fea0003800000 */
.L_x_0:
[----:B------:R-:W-:Y:S01]  /*01f0*/  ULDC.64 UR8, c[0x0][0x590] ;  /* 0x0001640000087ab9 */ /* 0x000fe20000000a00 */
[----:B-1----:R-:W-:Y:S01]  /*0200*/  R2UR UR6, R2 ;  /* 0x00000000020672ca */ /* 0x002fe200000e0000 */
[----:B------:R-:W-:Y:S01]  /*0210*/  ULDC.64 UR4, c[0x0][0x588] ;  /* 0x0001620000047ab9 */ /* 0x000fe20000000a00 */
[----:B------:R-:W-:Y:S01]  /*0220*/  ISETP.NE.U32.AND P2, PT, RZ, UR8, PT ;  /* 0x00000008ff007c0c */ /* 0x000fe2000bf45070 */
[----:B------:R-:W-:Y:S01]  /*0230*/  ULDC.64 UR56, c[0x0][0x208] ;  /* 0x0000820000387ab9 */ /* 0x000fe20000000a00 */
[----:B------:R-:W-:Y:S02]  /*0240*/  PRMT R4, RZ, 0x7610, R4 ;  /* 0x00007610ff047816 */ /* 0x000fe40000000004 */
[----:B------:R-:W-:-:S13]  /*0250*/  ISETP.NE.AND.EX P1, PT, RZ, UR9, PT, P2 ;  /* 0x00000009ff007c0c */ /* 0x000fda000bf25320 */
[----:B------:R-:W-:Y:S05]  /*0260*/  @P1 BRA `(.L_x_2) ;  /* 0x0000000000441947 */ /* 0x000fea0003800000 */
[----:B------:R-:W-:Y:S02]  /*0270*/  ULDC.64 UR10, c[0x0][0x588] ;  /* 0x00016200000a7ab9 */ /* 0x000fe40000000a00 */
[----:B------:R-:W-:-:S04]  /*0280*/  ISETP.NE.U32.AND P0, PT, RZ, UR10, PT ;  /* 0x0000000aff007c0c */ /* 0x000fc8000bf05070 */
[----:B------:R-:W-:-:S13]  /*0290*/  ISETP.NE.AND.EX P0, PT, RZ, UR11, PT, P0 ;  /* 0x0000000bff007c0c */ /* 0x000fda000bf05300 */
[----:B------:R-:W-:Y:S05]  /*02a0*/  @!P0 BRA `(.L_x_3) ;  /* 0x00000000001c8947 */ /* 0x000fea0003800000 */
[----:B------:R-:W-:Y:S02]  /*02b0*/  MOV R2, UR4 ;  /* 0x0000000400027c02 */ /* 0x000fe40008000f00 */
[----:B------:R-:W-:-:S05]  /*02c0*/  MOV R3, UR5 ;  /* 0x0000000500037c02 */ /* 0x000fca0008000f00 */
[----:B------:R-:W2:Y:S01]  /*02d0*/  LDG.E R2, desc[UR56][R2.64] ;  /* 0x0000003802027981 */ /* 0x000ea2000c1e1900 */
[----:B------:R-:W-:Y:S02]  /*02e0*/  MOV R4, 0x1 ;  /* 0x0000000100047802 */ /* 0x000fe40000000f00 */
[----:B--2---:R-:W-:-:S13]  /*02f0*/  FSETP.NEU.AND P0, PT, R2, RZ, PT ;  /* 0x000000ff0200720b */ /* 0x004fda0003f0d000 */
[----:B------:R-:W-:Y:S01]  /*0300*/  VOTEU.ANY UP0, P0 ;  /* 0x00000000003f7886 */ /* 0x000fe20000000100 */
[----:B------:R-:W-:Y:S05]  /*0310*/  BRA `(.L_x_2) ;  /* 0x0000000000187947 */ /* 0x000fea0003800000 */
.L_x_3:
[----:B------:R-:W-:Y:S01]  /*0320*/  ULDC UR4, c[0x0][0x580] ;  /* 0x0001600000047ab9 */ /* 0x000fe20000000800 */
[----:B------:R-:W-:Y:S01]  /*0330*/  IMAD.MOV.U32 R4, RZ, RZ, 0x1 ;  /* 0x00000001ff047424 */ /* 0x000fe200078e00ff */
[----:B------:R-:W-:Y:S01]  /*0340*/  FSETP.NEU.AND P0, PT, RZ, UR4, PT ;  /* 0x00000004ff007c0b */ /* 0x000fe2000bf0d000 */
[----:B------:R-:W-:Y:S01]  /*0350*/  UMOV UR4, URZ ;  /* 0x0000003f00047c82 */ /* 0x000fe20008000000 */
[----:B------:R-:W-:-:S11]  /*0360*/  UMOV UR5, URZ ;  /* 0x0000003f00057c82 */ /* 0x000fd60008000000 */
[----:B------:R-:W-:-:S05]  /*0370*/  VOTEU.ANY UP0, P0 ;  /* 0x00000000003f7886 */ /* 0x000fca0000000100 */
.L_x_2:
[----:B------:R-:W-:Y:S01]  /*0380*/  ISETP.NE.U32.AND P0, PT, RZ, UR4, PT ;  /* 0x00000004ff007c0c */ /* 0x000fe2000bf05070 */
[----:B------:R-:W-:Y:S01]  /*0390*/  UPLOP3.LUT UP1, UPT, UPT, UPT, UPT, 0x40, 0x0 ;  /* 0x000000000000789c */ /* 0x000fe20003f2e870 */
[----:B------:R-:W-:Y:S02]  /*03a0*/  ISETP.NE.AND.EX P2, PT, RZ, UR9, PT, P2 ;  /* 0x00000009ff007c0c */ /* 0x000fe4000bf45320 */
[----:B------:R-:W-:Y:S01]  /*03b0*/  ISETP.NE.AND.EX P0, PT, RZ, UR5, PT, P0 ;  /* 0x00000005ff007c0c */ /* 0x000fe2000bf05300 */
[----:B------:R-:W-:-:S12]  /*03c0*/  UP2UR UR60, UPR, URZ, 0x2 ;  /* 0x000000023f3c7883 */ /* 0x000fd80008000000 */
[----:B------:R-:W-:Y:S05]  /*03d0*/  @P0 BRA P2, `(.L_x_4) ;  /* 0x0000000000400947 */ /* 0x000fea0001000000 */
[----:B------:R-:W-:-:S04]  /*03e0*/  ISETP.NE.U32.AND P0, PT, RZ, UR8, PT ;  /* 0x00000008ff007c0c */ /* 0x000fc8000bf05070 */
[----:B------:R-:W-:-:S13]  /*03f0*/  ISETP.NE.AND.EX P0, PT, RZ, UR9, PT, P0 ;  /* 0x00000009ff007c0c */ /* 0x000fda000bf05300 */
[----:B------:R-:W-:Y:S05]  /*0400*/  @!P0 BRA `(.L_x_5) ;  /* 0x00000000002c8947 */ /* 0x000fea0003800000 */
[----:B------:R-:W-:Y:S01]  /*0410*/  PRMT R2, R4, 0x9910, RZ ;  /* 0x0000991004027816 */ /* 0x000fe200000000ff */
[----:B------:R-:W-:Y:S02]  /*0420*/  UISETP.NE.U32.AND UP1, UPT, UR4, URZ, UPT ;  /* 0x0000003f0400728c */ /* 0x000fe4000bf25070 */
[----:B------:R-:W-:Y:S01]  /*0430*/  USEL UR4, URZ, 0xffffffff, UP0 ;  /* 0xffffffff3f047887 */ /* 0x000fe20008000000 */
[----:B------:R-:W-:Y:S01]  /*0440*/  R2UR UR7, R2 ;  /* 0x00000000020772ca */ /* 0x000fe200000e0000 */
[----:B------:R-:W-:-:S12]  /*0450*/  UISETP.NE.AND.EX UP0, UPT, UR5, URZ, UPT, UP1 ;  /* 0x0000003f0500728c */ /* 0x000fd8000bf05310 */
[----:B------:R-:W-:-:S11]  /*0460*/  UISETP.NE.AND UP2, UPT, UR7, URZ, UPT ;  /* 0x0000003f0700728c */ /* 0x000fd6000bf45270 */
[----:B------:R-:W-:-:S04]  /*0470*/  @!UP2 USEL UR4, URZ, 0xffffffff, UP0 ;  /* 0xffffffff3f04a887 */ /* 0x000fc80008000000 */
[----:B------:R-:W-:-:S04]  /*0480*/  ULOP3.LUT UR4, UR4, 0x1, URZ, 0xc0, !UPT ;  /* 0x0000000104047892 */ /* 0x000fc8000f8ec03f */
[----:B------:R-:W-:-:S04]  /*0490*/  UISETP.EQ.U32.AND UP0, UPT, UR4, 0x1, UPT ;  /* 0x000000010400788c */ /* 0x000fc8000bf02070 */
[----:B------:R-:W-:Y:S01]  /*04a0*/  UP2UR UR60, UPR, URZ, 0x1 ;  /* 0x000000013f3c7883 */ /* 0x000fe20008000000 */
[----:B------:R-:W-:Y:S11]  /*04b0*/  BRA `(.L_x_4) ;  /* 0x0000000000087947 */ /* 0x000ff60003800000 */
.L_x_5:
[----:B------:R-:W-:-:S04]  /*04c0*/  UPLOP3.LUT UP0, UPT, UPT, UPT, UP0, 0x40, 0x0 ;  /* 0x000000000000789c */ /* 0x000fc80003f0e800 */
[----:B------:R-:W-:-:S12]  /*04d0*/  UP2UR UR60, UPR, URZ, 0x1 ;  /* 0x000000013f3c7883 */ /* 0x000fd80008000000 */
.L_x_4:
[----:B------:R-:W1:Y:S01]  /*04e0*/  SHFL.IDX PT, R2, R0, RZ, 0x1f ;  /* 0x00001fff00027589 */ /* 0x000e6200000e0000 */
[----:B------:R-:W-:Y:S02]  /*04f0*/  UISETP.NE.AND UP0, UPT, UR58, URZ, UPT ;  /* 0x0000003f3a00728c */ /* 0x000fe4000bf05270 */
[----:B------:R-:W-:Y:S02]  /*0500*/  UISETP.NE.AND UP1, UPT, UR6, URZ, UPT ;  /* 0x0000003f0600728c */ /* 0x000fe4000bf25270 */
[----:B------:R-:W-:Y:S02]  /*0510*/  UP2UR UR61, UPR, URZ, 0x1 ;  /* 0x000000013f3d7883 */ /* 0x000fe40008000000 */
[----:B------:R-:W-:Y:S02]  /*0520*/  UISETP.EQ.OR UP0, UPT, UR58, 0x3, !UP0 ;  /* 0x000000033a00788c */ /* 0x000fe4000c702670 */
[----:B------:R-:W-:Y:S02]  /*0530*/  UIADD3 UR9, UR6, -0x1, URZ ;  /* 0xffffffff06097890 */ /* 0x000fe4000fffe03f */
[----:B------:R-:W-:Y:S01]  /*0540*/  UISETP.EQ.AND UP0, UPT, UR6, URZ, UP0 ;  /* 0x0000003f0600728c */ /* 0x000fe20008702270 */
[----:B-1----:R-:W-:-:S13]  /*0550*/  ISETP.NE.AND P0, PT, R2, RZ, PT ;  /* 0x000000ff0200720c */ /* 0x002fda0003f05270 */
[----:B------:R-:W-:Y:S05]  /*0560*/  @P0 BRA `(.L_x_6) ;  /* 0x0000000000500947 */ /* 0x000fea0003800000 */
[----:B------:R-:W1:Y:S01]  /*0570*/  S2UR UR8, SR_CgaCtaId ;  /* 0x00000000000879c3 */ /* 0x000e620000008800 */
[----:B------:R-:W-:Y:S01]  /*0580*/  UMOV UR4, 0x400 ;  /* 0x0000040000047882 */ /* 0x000fe20000000000 */
[----:B------:R-:W-:Y:S01]  /*0590*/  UMOV UR5, 0x1 ;  /* 0x0000000100057882 */ /* 0x000fe20000000000 */
[----:B------:R-:W-:Y:S01]  /*05a0*/  UMOV UR6, 0x4 ;  /* 0x0000000400067882 */ /* 0x000fe20000000000 */
[----:B------:R-:W-:Y:S01]  /*05b0*/  ELECT P0, URZ, PT ;  /* 0x00000000003f782f */ /* 0x000fe20003800000 */
[----:B------:R-:W-:-:S04]  /*05c0*/  UIADD3 UR6, -UR6, 0x100000, URZ ;  /* 0x0010000006067890 */ /* 0x000fc8000fffe13f */
[----:B------:R-:W-:Y:S02]  /*05d0*/  USHF.L.U32 UR7, UR6, 0xb, URZ ;  /* 0x0000000b06077899 */ /* 0x000fe4000800063f */
[----:B------:R-:W-:Y:S02]  /*05e0*/  USHF.L.U32 UR6, UR6, 0x1, URZ ;  /* 0x0000000106067899 */ /* 0x000fe4000800063f */
[----:B-1----:R-:W-:Y:S02]  /*05f0*/  ULEA UR8, UR8, UR4, 0x18 ;  /* 0x0000000408087291 */ /* 0x002fe4000f8ec03f */
[----:B------:R-:W-:-:S04]  /*0600*/  UIADD3 UR4, -UR5, 0x100000, URZ ;  /* 0x0010000005047890 */ /* 0x000fc8000fffe13f */
[----:B------:R-:W-:Y:S02]  /*0610*/  USHF.L.U32 UR5, UR4, 0xb, URZ ;  /* 0x0000000b04057899 */ /* 0x000fe4000800063f */
[----:B------:R-:W-:Y:S01]  /*0620*/  USHF.L.U32 UR4, UR4, 0x1, URZ ;  /* 0x0000000104047899 */ /* 0x000fe2000800063f */
[----:B------:R-:W1:Y:S11]  /*0630*/  FENCE.VIEW.ASYNC.S ;  /* 0x00000000000073c6 */ /* 0x000e760000000000 */
[----:B-1----:R1:W2:Y:S01]  /*0640*/  SYNCS.EXCH.64 URZ, [UR8], UR4 ;  /* 0x00000004083f75b2 */ /* 0x0022a20008000100 */
[----:B------:R1:W3:Y:S01]  /*0650*/  SYNCS.EXCH.64 URZ, [UR8+0x18], UR6 ;  /* 0x00001806083f75b2 */ /* 0x0002e20008000100 */
[----:B------:R1:W4:Y:S01]  /*0660*/  SYNCS.EXCH.64 URZ, [UR8+0x8], UR4 ;  /* 0x00000804083f75b2 */ /* 0x0003220008000100 */
[----:B------:R1:W1:Y:S01]  /*0670*/  SYNCS.EXCH.64 URZ, [UR8+0x20], UR6 ;  /* 0x00002006083f75b2 */ /* 0x0002620008000100 */
[----:B------:R1:W1:Y:S01]  /*0680*/  SYNCS.EXCH.64 URZ, [UR8+0x10], UR4 ;  /* 0x00001004083f75b2 */ /* 0x0002620008000100 */
[----:B------:R1:W1:Y:S01]  /*0690*/  SYNCS.EXCH.64 URZ, [UR8+0x28], UR6 ;  /* 0x00002806083f75b2 */ /* 0x0002620008000100 */
[----:B------:R-:W-:Y:S01]  /*06a0*/  NOP ;  /* 0x0000000000007918 */ /* 0x000fe20000000000 */
.L_x_6:
[----:B------:R-:W5:Y:S01]  /*06b0*/  SHFL.IDX PT, R3, R0, RZ, 0x1f ;  /* 0x00001fff00037589 */ /* 0x000f6200000e0000 */
[----:B------:R-:W-:Y:S01]  /*06c0*/  NOP ;  /* 0x0000000000007918 */ /* 0x000fe20000000000 */
[----:B-----5:R-:W-:-:S13]  /*06d0*/  ISETP.NE.AND P0, PT, R3, RZ, PT ;  /* 0x000000ff0300720c */ /* 0x020fda0003f05270 */
[----:B------:R-:W-:Y:S05]  /*06e0*/  @P0 BRA `(.L_x_7) ;  /* 0x0000000000580947 */ /* 0x000fea0003800000 */
[----:B-1----:R-:W1:Y:S01]  /*06f0*/  S2UR UR5, SR_CgaCtaId ;  /* 0x00000000000579c3 */ /* 0x002e620000008800 */
[----:B------:R-:W-:Y:S01]  /*0700*/  UMOV UR4, 0x400 ;  /* 0x0000040000047882 */ /* 0x000fe20000000000 */
[----:B------:R-:W-:Y:S01]  /*0710*/  UMOV UR6, 0x20 ;  /* 0x0000002000067882 */ /* 0x000fe20000000000 */
[----:B------:R-:W-:Y:S01]  /*0720*/  UMOV UR7, 0x100 ;  /* 0x0000010000077882 */ /* 0x000fe20000000000 */
[----:B------:R-:W-:Y:S01]  /*0730*/  ELECT P0, URZ, PT ;  /* 0x00000000003f782f */ /* 0x000fe20003800000 */
[----:B-1----:R-:W-:Y:S02]  /*0740*/  ULEA UR8, UR5, UR4, 0x18 ;  /* 0x0000000405087291 */ /* 0x002fe4000f8ec03f */
[----:B------:R-:W-:-:S04]  /*0750*/  UIADD3 UR4, -UR6, 0x100000, URZ ;  /* 0x0010000006047890 */ /* 0x000fc8000fffe13f */
[----:B------:R-:W-:Y:S02]  /*0760*/  USHF.L.U32 UR5, UR4, 0xb, URZ ;  /* 0x0000000b04057899 */ /* 0x000fe4000800063f */
[----:B------:R-:W-:Y:S02]  /*0770*/  USHF.L.U32 UR4, UR4, 0x1, URZ ;  /* 0x0000000104047899 */ /* 0x000fe4000800063f */
[----:B------:R-:W-:-:S04]  /*0780*/  UIADD3 UR6, -UR7, 0x100000, URZ ;  /* 0x0010000007067890 */ /* 0x000fc8000fffe13f */
[----:B------:R-:W-:Y:S02]  /*0790*/  USHF.L.U32 UR7, UR6, 0xb, URZ ;  /* 0x0000000b06077899 */ /* 0x000fe4000800063f */
[----:B------:R-:W-:Y:S01]  /*07a0*/  USHF.L.U32 UR6, UR6, 0x1, URZ ;  /* 0x0000000106067899 */ /* 0x000fe2000800063f */
[----:B------:R-:W1:Y:S03]  /*07b0*/  FENCE.VIEW.ASYNC.S ;  /* 0x00000000000073c6 */ /* 0x000e660000000000 */
[----:B-1----:R1:W1:Y:S08]  /*07c0*/  SYNCS.EXCH.64 URZ, [UR8+0x30], UR4 ;  /* 0x00003004083f75b2 */ /* 0x0022700008000100 */
[----:B------:R1:W1:Y:S01]  /*07d0*/  SYNCS.EXCH.64 URZ, [UR8+0x50], UR6 ;  /* 0x00005006083f75b2 */ /* 0x0002620008000100 */
[----:B------:R1:W1:Y:S01]  /*07e0*/  SYNCS.EXCH.64 URZ, [UR8+0x38], UR4 ;  /* 0x00003804083f75b2 */ /* 0x0002620008000100 */
[----:B------:R1:W1:Y:S01]  /*07f0*/  SYNCS.EXCH.64 URZ, [UR8+0x58], UR6 ;  /* 0x00005806083f75b2 */ /* 0x0002620008000100 */
[----:B------:R1:W1:Y:S01]  /*0800*/  SYNCS.EXCH.64 URZ, [UR8+0x40], UR4 ;  /* 0x00004004083f75b2 */ /* 0x0002620008000100 */
[----:B------:R1:W1:Y:S01]  /*0810*/  SYNCS.EXCH.64 URZ, [UR8+0x60], UR6 ;  /* 0x00006006083f75b2 */ /* 0x0002620008000100 */
[----:B------:R1:W1:Y:S01]  /*0820*/  SYNCS.EXCH.64 URZ, [UR8+0x48], UR4 ;  /* 0x00004804083f75b2 */ /* 0x0002620008000100 */
[----:B------:R1:W1:Y:S01]  /*0830*/  SYNCS.EXCH.64 URZ, [UR8+0x68], UR6 ;  /* 0x00006806083f75b2 */ /* 0x0002620008000100 */
[----:B------:R-:W-:Y:S01]  /*0840*/  NOP ;  /* 0x0000000000007918 */ /* 0x000fe20000000000 */
.L_x_7:
[----:B-1----:R-:W1:Y:S01]  /*0850*/  S2UR UR8, SR_CTAID.X ;  /* 0x00000000000879c3 */ /* 0x002e620000002500 */
[----:B------:R-:W5:Y:S01]  /*0860*/  SHFL.IDX PT, R0, R0, RZ, 0x1f ;  /* 0x00001fff00007589 */ /* 0x000f6200000e0000 */
[----:B------:R-:W-:Y:S02]  /*0870*/  SHF.R.S32.HI R3, RZ, 0x1f, R6 ;  /* 0x0000001fff037819 */ /* 0x000fe40000011406 */
[----:B------:R-:W-:Y:S02]  /*0880*/  ELECT P0, URZ, PT ;  /* 0x00000000003f782f */ /* 0x000fe40003800000 */
[----:B------:R-:W-:Y:S01]  /*0890*/  SHF.R.S32.HI R9, RZ, 0x1f, R2 ;  /* 0x0000001fff097819 */ /* 0x000fe20000011402 */
[----:B------:R-:W2:Y:S01]  /*08a0*/  S2R R4, SR_CTAID.Y ;  /* 0x0000000000047919 */ /* 0x000ea20000002600 */
[----:B------:R-:W-:Y:S01]  /*08b0*/  LEA.HI R3, R3, R6, RZ, 0x7 ;  /* 0x0000000603037211 */ /* 0x000fe200078f38ff */
[----:B------:R-:W-:Y:S01]  /*08c0*/  ULDC UR4, c[0x0][0x150] ;  /* 0x0000540000047ab9 */ /* 0x000fe20000000800 */
[----:B------:R-:W-:Y:S01]  /*08d0*/  LEA.HI R9, R9, R2, RZ, 0x2 ;  /* 0x0000000209097211 */ /* 0x000fe200078f10ff */
[----:B------:R-:W3:Y:S01]  /*08e0*/  LDC R11, c[0x0][0x148] ;  /* 0x00005200ff0b7b82 */ /* 0x000ee20000000800 */
[----:B------:R-:W-:Y:S01]  /*08f0*/  LOP3.LUT R3, R3, 0xffffff80, RZ, 0xc0, !PT ;  /* 0xffffff8003037812 */ /* 0x000fe200078ec0ff */
[----:B------:R-:W-:Y:S01]  /*0900*/  NOP ;  /* 0x0000000000007918 */ /* 0x000fe20000000000 */
[----:B------:R-:W-:Y:S01]  /*0910*/  LOP3.LUT R9, R9, 0x3ffffffc, RZ, 0xc0, !PT ;  /* 0x3ffffffc09097812 */ /* 0x000fe200078ec0ff */
[----:B------:R-:W-:Y:S01]  /*0920*/  USEL UR37, URZ, 0x1, !UP0 ;  /* 0x000000013f257887 */ /* 0x000fe2000c000000 */
[----:B------:R-:W-:-:S02]  /*0930*/  IADD3 R3, -R3, R6, RZ ;  /* 0x0000000603037210 */ /* 0x000fc40007ffe1ff */
[----:B------:R-:W-:Y:S02]  /*0940*/  IADD3 R2, R2, -R9, RZ ;  /* 0x8000000902027210 */ /* 0x000fe40007ffe0ff */
[----:B------:R-:W-:Y:S02]  /*0950*/  SHF.R.S32.HI R6, RZ, 0x1f, R3 ;  /* 0x0000001fff067819 */ /* 0x000fe40000011403 */
[----:B------:R-:W-:Y:S02]  /*0960*/  MOV R165, 0x1 ;  /* 0x0000000100a57802 */ /* 0x000fe40000000f00 */
[----:B------:R-:W-:Y:S02]  /*0970*/  LEA.HI R6, R6, R3, RZ, 0x3 ;  /* 0x0000000306067211 */ /* 0x000fe400078f18ff */
[----:B-1----:R-:W-:Y:S02]  /*0980*/  I2FP.F32.U32 R8, UR8 ;  /* 0x0000000800087c45 */ /* 0x002fe40008201000 */
[----:B-----5:R-:W-:-:S02]  /*0990*/  ISETP.NE.OR P0, PT, R0, RZ, !P0 ;  /* 0x000000ff0000720c */ /* 0x020fc40004705670 */
[--C-:B------:R-:W-:Y:S01]  /*09a0*/  SHF.R.S32.HI R0, RZ, 0x3, R6.reuse ;  /* 0x00000003ff007819 */ /* 0x100fe20000011406 */
[----:B------:R-:W-:Y:S01]  /*09b0*/  FMUL R8, R8, UR4 ;  /* 0x0000000408087c20 */ /* 0x000fe20008400000 */
[----:B------:R-:W-:Y:S01]  /*09c0*/  SHF.R.S32.HI R7, RZ, 0x1f, R6 ;  /* 0x0000001fff077819 */ /* 0x000fe20000011406 */
[----:B------:R-:W-:Y:S01]  /*09d0*/  ULDC UR4, c[0x0][0x154] ;  /* 0x0000550000047ab9 */ /* 0x000fe20000000800 */
[----:B------:R-:W1:Y:S02]  /*09e0*/  LDC R6, c[0x0][0x144] ;  /* 0x00005100ff067b82 */ /* 0x000e640000000800 */
[----:B------:R-:W-:Y:S01]  /*09f0*/  LEA.HI R7, R7, R0, RZ, 0x2 ;  /* 0x0000000007077211 */ /* 0x000fe200078f10ff */
[----:B------:R-:W5:Y:S03]  /*0a00*/  F2I.U32.TRUNC.NTZ R8, R8 ;  /* 0x0000000800087305 */ /* 0x000f66000020f000 */
[----:B------:R-:W-:Y:S01]  /*0a10*/  LOP3.LUT R7, R7, 0xfffffffc, RZ, 0xc0, !PT ;  /* 0xfffffffc07077812 */ /* 0x000fe200078ec0ff */
[----:B------:R-:W-:Y:S01]  /*0a20*/  VOTEU.ALL UP2, P0 ;  /* 0x00000000003f7886 */ /* 0x000fe20000040000 */
[----:B------:R-:W-:-:S02]  /*0a30*/  VOTEU.ALL UP3, P0 ;  /* 0x00000000003f7886 */ /* 0x000fc40000060000 */
[----:B------:R-:W-:Y:S02]  /*0a40*/  IADD3 R7, R0, -R7, RZ ;  /* 0x8000000700077210 */ /* 0x000fe40007ffe0ff */
[----:B------:R-:W4:Y:S01]  /*0a50*/  @!UP2 S2UR UR7, SR_CgaCtaId ;  /* 0x000000000007a9c3 */ /* 0x000f220000008800 */
[----:B------:R-:W-:Y:S01]  /*0a60*/  @!UP2 UMOV UR6, 0x400 ;  /* 0x000004000006a882 */ /* 0x000fe20000000000 */
[----:B------:R-:W-:Y:S02]  /*0a70*/  LEA R2, R2, R7, 0x2 ;  /* 0x0000000702027211 */ /* 0x000fe400078e10ff */
[----:B--2---:R-:W-:Y:S02]  /*0a80*/  I2FP.F32.U32 R7, R4 ;  /* 0x0000000400077245 */ /* 0x004fe40000201000 */
[----:B------:R-:W-:Y:S01]  /*0a90*/  LEA.HI R0, R2, R2, RZ, 0x1 ;  /* 0x0000000202007211 */ /* 0x000fe200078f08ff */
[----:B-----5:R-:W-:Y:S02]  /*0aa0*/  IMAD.MOV R9, RZ, RZ, -R8 ;  /* 0x000000ffff097224 */ /* 0x020fe400078e0a08 */
[----:B------:R-:W-:Y:S01]  /*0ab0*/  FMUL R8, R7, UR4 ;  /* 0x0000000407087c20 */ /* 0x000fe20008400000 */
[----:B------:R-:W-:Y:S01]  /*0ac0*/  LOP3.LUT R7, R0, 0xfffffffe, RZ, 0xc0, !PT ;  /* 0xfffffffe00077812 */ /* 0x000fe200078ec0ff */
[----:B------:R-:W-:Y:S01]  /*0ad0*/  UMOV UR4, 0x20 ;  /* 0x0000002000047882 */ /* 0x000fe20000000000 */
[----:B-1----:R-:W-:Y:S01]  /*0ae0*/  IMAD R0, R6, R9, UR8 ;  /* 0x0000000806007e24 */ /* 0x002fe2000f8e0209 */
[----:B------:R-:W-:-:S04]  /*0af0*/  @!UP2 UIADD3 UR4, -UR4, 0x100000, URZ ;  /* 0x001000000404a890 */ /* 0x000fc8000fffe13f */
[----:B------:R-:W-:Y:S02]  /*0b00*/  @!UP2 USHF.L.U32 UR5, UR4, 0xb, URZ ;  /* 0x0000000b0405a899 */ /* 0x000fe4000800063f */
[----:B------:R-:W-:Y:S01]  /*0b10*/  @!UP2 USHF.L.U32 UR4, UR4, 0x1, URZ ;  /* 0x000000010404a899 */ /* 0x000fe2000800063f */
[----:B------:R-:W1:Y:S01]  /*0b20*/  LDC R6, c[0x0][0x140] ;  /* 0x00005000ff067b82 */ /* 0x000e620000000800 */
[C---:B------:R-:W-:Y:S01]  /*0b30*/  IADD3 R7, R2.reuse, -R7, RZ ;  /* 0x8000000702077210 */ /* 0x040fe20007ffe0ff */
[----:B------:R-:W2:Y:S03]  /*0b40*/  F2I.U32.TRUNC.NTZ R8, R8 ;  /* 0x0000000800087305 */ /* 0x000ea6000020f000 */
[----:B------:R-:W-:Y:S02]  /*0b50*/  ISETP.NE.AND P2, PT, R7, R0, PT ;  /* 0x000000000700720c */ /* 0x000fe40003f45270 */
[----:B------:R-:W-:Y:S01]  /*0b60*/  SHF.L.U32 R7, R2, 0x2, RZ ;  /* 0x0000000202077819 */ /* 0x000fe200000006ff */
[----:B----4-:R-:W-:-:S03]  /*0b70*/  @!UP2 ULEA UR6, UR7, UR6, 0x18 ;  /* 0x000000060706a291 */ /* 0x010fc6000f8ec03f */
[----:B------:R-:W-:Y:S01]  /*0b80*/  LOP3.LUT R10, R2, 0xc, R7, 0x78, !PT ;  /* 0x0000000c020a7812 */ /* 0x000fe200078e7807 */
[----:B------:R-:W-:Y:S01]  /*0b90*/  VOTEU.ALL UP2, P0 ;  /* 0x00000000003f7886 */ /* 0x000fe20000040000 */
[----:B------:R-:W-:-:S03]  /*0ba0*/  LOP3.LUT P0, RZ, R3, 0x7, RZ, 0xc0, !PT ;  /* 0x0000000703ff7812 */ /* 0x000fc6000780c0ff */
[----:B------:R4:W-:Y:S01]  /*0bb0*/  STL [R1+0x200], R10 ;  /* 0x0002000a01007387 */ /* 0x0009e20000100800 */
[----:B--2---:R-:W-:Y:S02]  /*0bc0*/  IADD3 R12, -R8, RZ, RZ ;  /* 0x000000ff080c7210 */ /* 0x004fe40007ffe1ff */
[C---:B------:R-:W-:Y:S02]  /*0bd0*/  @P2 LEA.HI R2, R10.reuse, R10, RZ, 0x1 ;  /* 0x0000000a0a022211 */ /* 0x040fe400078f08ff */
[----:B------:R-:W-:Y:S01]  /*0be0*/  ISETP.LT.U32.AND P0, PT, R10, 0x2, !P0 ;  /* 0x000000020a00780c */ /* 0x000fe20004701070 */
[----:B---3--:R-:W-:Y:S01]  /*0bf0*/  IMAD R7, R11, R12, R4 ;  /* 0x0000000c0b077224 */ /* 0x008fe200078e0204 */
[----:B------:R-:W2:Y:S02]  /*0c00*/  FENCE.VIEW.ASYNC.S ;  /* 0x00000000000073c6 */ /* 0x000ea40000000000 */
[----:B--2---:R4:W2:Y:S01]  /*0c10*/  @!UP2 SYNCS.EXCH.64 URZ, [UR6+0x70], UR4 ;  /* 0x00007004063fa5b2 */ /* 0x0048a20008000100 */
[----:B-1----:R-:W-:Y:S01]  /*0c20*/  ISETP.EQ.U32.AND P4, PT, R6, 0x1, PT ;  /* 0x000000010600780c */ /* 0x002fe20003f82070 */
[----:B------:R-:W-:Y:S01]  /*0c30*/  UISETP.EQ.AND UP2, UPT, UR58, 0x2, !UP1 ;  /* 0x000000023a00788c */ /* 0x000fe2000cf42270 */
[----:B------:R-:W-:-:S03]  /*0c40*/  @P2 SHF.R.S32.HI R2, RZ, 0x1, R2 ;  /* 0x00000001ff022819 */ /* 0x000fc60000011402 */
[----:B------:R-:W-:Y:S01]  /*0c50*/  USEL UR59, URZ, 0x1, !UP2 ;  /* 0x000000013f3b7887 */ /* 0x000fe2000d000000 */
[----:B------:R-:W-:Y:S02]  /*0c60*/  @P2 ISETP.NE.AND P3, PT, R2, R7, PT ;  /* 0x000000070200220c */ /* 0x000fe40003f65270 */
[----:B------:R-:W-:Y:S02]  /*0c70*/  SEL R2, RZ, 0x1, !P0 ;  /* 0x00000001ff027807 */ /* 0x000fe40004000000 */
[----:B------:R-:W-:-:S04]  /*0c80*/  @P2 SEL R165, RZ, 0x1, P3 ;  /* 0x00000001ffa52807 */ /* 0x000fc80001800000 */
[----:B------:R-:W-:Y:S01]  /*0c90*/  LOP3.LUT R165, R165, R2, RZ, 0xc0, !PT ;  /* 0x00000002a5a57212 */ /* 0x000fe200078ec0ff */
[----:B------:R4:W1:Y:S01]  /*0ca0*/  @!UP3 SYNCS.EXCH.64 URZ, [UR6+0x78], UR4 ;  /* 0x00007804063fb5b2 */ /* 0x0008620008000100 */
[----:B------:R-:W-:Y:S01]  /*0cb0*/  UISETP.GE.U32.AND UP3, UPT, UR9, 0x2, UPT ;  /* 0x000000020900788c */ /* 0x000fe2000bf66070 */
[----:B------:R-:W-:-:S03]  /*0cc0*/  NOP ;  /* 0x0000000000007918 */ /* 0x000fc60000000000 */
[----:B------:R-:W-:Y:S02]  /*0cd0*/  USEL UR59, UR59, 0x2, UP3 ;  /* 0x000000023b3b7887 */ /* 0x000fe40009800000 */
[----:B------:R-:W-:Y:S01]  /*0ce0*/  USEL UR37, UR37, 0x2, UP3 ;  /* 0x0000000225257887 */ /* 0x000fe20009800000 */
[----:B--2-4-:R-:W-:Y:S11]  /*0cf0*/  @!P4 BRA `(.L_x_8) ;  /* 0x000000000008c947 */ /* 0x014ff60003800000 */
[----:B-1----:R-:W-:Y:S01]  /*0d00*/  UCGABAR_ARV ;  /* 0x00000000000079c7 */ /* 0x002fe20008000000 */
[----:B------:R-:W-:Y:S05]  /*0d10*/  BRA `(.L_x_9) ;  /* 0x0000000000047947 */ /* 0x000fea0003800000 */
.L_x_8:
[----:B-1----:R-:W-:Y:S01]  /*0d20*/  NOP ;  /* 0x0000000000007918 */ /* 0x002fe20000000000 */
.L_x_9:
[----:B------:R-:W1:Y:S01]  /*0d30*/  LDC R2, c[0x0][0x904] ;  /* 0x00024100ff027b82 */ /* 0x000e620000000800 */
[----:B------:R-:W-:Y:S02]  /*0d40*/  MOV R3, RZ ;  /* 0x000000ff00037202 */ /* 0x000fe40000000f00 */
[----:B-1----:R-:W-:Y:S01]  /*0d50*/  ISETP.NE.AND P2, PT, R2, 0x1, PT ;  /* 0x000000010200780c */ /* 0x002fe20003f45270 */
[----:B------:R-:W-:-:S12]  /*0d60*/  IMAD.U32 R2, RZ, RZ, UR8 ;  /* 0x00000008ff027e24 */ /* 0x000fd8000f8e00ff */
[----:B------:R-:W1:Y:S01]  /*0d70*/  @P2 LDC R7, c[0x0][0x10] ;  /* 0x00000400ff072b82 */ /* 0x000e620000000800 */
[----:B------:R-:W-:Y:S02]  /*0d80*/  @P2 MOV R5, RZ ;  /* 0x000000ff00052202 */ /* 0x000fe40000000f00 */
[----:B------:R-:W-:-:S05]  /*0d90*/  @P2 MOV R13, RZ ;  /* 0x000000ff000d2202 */ /* 0x000fca0000000f00 */
[----:B------:R-:W2:Y:S01]  /*0da0*/  @!P2 LDC R9, c[0x0][0xc] ;  /* 0x00000300ff09ab82 */ /* 0x000ea20000000800 */
[----:B------:R-:W-:Y:S01]  /*0db0*/  ULDC UR4, c[0x0][0xc] ;  /* 0x0000030000047ab9 */ /* 0x000fe20000000800 */
[----:B------:R-:W-:Y:S01]  /*0dc0*/  ULDC UR5, c[0x0][0x10] ;  /* 0x0000040000057ab9 */ /* 0x000fe20000000800 */
[----:B------:R-:W-:Y:S01]  /*0dd0*/  ULDC UR6, c[0x0][0x14] ;  /* 0x0000050000067ab9 */ /* 0x000fe20000000800 */
[----:B------:R-:W-:-:S04]  /*0de0*/  UIMAD.WIDE.U32 UR4, UR4, UR5, URZ ;  /* 0x00000005040472a5 */ /* 0x000fc8000f8e003f */
[----:B------:R-:W-:Y:S02]  /*0df0*/  UIMAD.WIDE.U32 UR54, UR4, UR6, URZ ;  /* 0x00000006043672a5 */ /* 0x000fe4000f8e003f */
[----:B------:R-:W-:-:S04]  /*0e00*/  UIMAD UR53, UR5, UR6, URZ ;  /* 0x00000006053572a4 */ /* 0x000fc8000f8e023f */
[----:B------:R-:W-:Y:S01]  /*0e10*/  UIADD3 UR53, UR55, UR53, URZ ;  /* 0x0000003537357290 */ /* 0x000fe2000fffe03f */
[----:B-1----:R-:W-:-:S04]  /*0e20*/  @P2 IMAD.WIDE.U32 R6, R7, UR8, R4 ;  /* 0x0000000807062c25 */ /* 0x002fc8000f8e0004 */
[----:B------:R-:W-:Y:S01]  /*0e30*/  @P2 IMAD.IADD R23, R7, 0x1, R13 ;  /* 0x0000000107172824 */ /* 0x000fe200078e020d */
[----:B------:R-:W-:Y:S01]  /*0e40*/  @P2 MOV R19, R6 ;  /* 0x0000000600132202 */ /* 0x000fe20000000f00 */
[----:B--2---:R-:W-:-:S03]  /*0e50*/  @!P2 IMAD.WIDE.U32 R2, R4, R9, R2 ;  /* 0x000000090402a225 */ /* 0x004fc600078e0002 */
[----:B------:R-:W-:Y:S02]  /*0e60*/  @!P2 MOV R19, R2 ;  /* 0x000000020013a202 */ /* 0x000fe40000000f00 */
[----:B------:R-:W-:-:S03]  /*0e70*/  @!P2 MOV R23, R3 ;  /* 0x000000030017a202 */ /* 0x000fc60000000f00 */
[----:B------:R1:W-:Y:S04]  /*0e80*/  STL [R1+0x204], R19 ;  /* 0x0002041301007387 */ /* 0x0003e80000100800 */
[----:B------:R1:W-:Y:S01]  /*0e90*/  STL [R1+0x208], R23 ;  /* 0x0002081701007387 */ /* 0x0003e20000100800 */
[----:B------:R-:W-:Y:S05]  /*0ea0*/  @!P4 BRA `(.L_x_10) ;  /* 0x00000000000cc947 */ /* 0x000fea0003800000 */
[----:B------:R-:W-:Y:S01]  /*0eb0*/  UCGABAR_WAIT ;  /* 0x0000000000007dc7 */ /* 0x000fe20008000000 */
[----:B------:R-:W-:Y:S01]  /*0ec0*/  CCTL.IVALL ;  /* 0x00000000ff00798f */ /* 0x000fe20002000000 */
[----:B------:R-:W-:Y:S05]  /*0ed0*/  BRA `(.L_x_11) ;  /* 0x0000000000047947 */ /* 0x000fea0003800000 */
.L_x_10:
[----:B------:R-:W-:Y:S06]  /*0ee0*/  BAR.SYNC.DEFER_BLOCKING 0x0 ;  /* 0x0000000000007b1d */ /* 0x000fec0000010000 */
.L_x_11:
[----:B------:R-:W-:Y:S01]  /*0ef0*/  PLOP3.LUT P0, PT, PT, PT, UP1, 0x80, 0x0 ;  /* 0x000000000000781c */ /* 0x000fe20003f0f018 */
[----:B------:R-:W2:Y:S01]  /*0f00*/  S2UR UR45, SR_CgaCtaId ;  /* 0x00000000002d79c3 */ /* 0x000ea20000008800 */
[----:B------:R-:W-:Y:S11]  /*0f10*/  BSSY B6, `(.L_x_12) ;  /* 0x0002bf5000067945 */ /* 0x000ff60003800000 */
[----:B------:R-:W-:Y:S05]  /*0f20*/  @!P0 BRA `(.L_x_13) ;  /* 0x0000028400348947 */ /* 0x000fea0003800000 */
[----:B------:R-:W-:-:S06]  /*0f30*/  UISETP.GT.U32.AND UP0, UPT, UR9, 0x1, UPT ;  /* 0x000000010900788c */ /* 0x000fcc000bf04070 */
[----:B------:R-:W-:-:S13]  /*0f40*/  PLOP3.LUT P0, PT, PT, PT, UP0, 0x80, 0x0 ;  /* 0x000000000000781c */ /* 0x000fda0003f0f008 */
[----:B------:R-:W-:Y:S05]  /*0f50*/  @P0 BRA `(.L_x_14) ;  /* 0x000002bc00c00947 */ /* 0x000fea0003800000 */
[----:B------:R-:W-:Y:S01]  /*0f60*/  PRMT R2, RZ, 0x7610, R2 ;  /* 0x00007610ff027816 */ /* 0x000fe20000000002 */
[----:B------:R-:W-:Y:S01]  /*0f70*/  ULDC.64 UR4, c[0x0][0x8f8] ;  /* 0x00023e0000047ab9 */ /* 0x000fe20000000a00 */
[----:B------:R-:W-:Y:S01]  /*0f80*/  UMOV UR49, 0xffffffff ;  /* 0xffffffff00317882 */ /* 0x000fe20000000000 */
[----:B------:R-:W-:Y:S01]  /*0f90*/  ISETP.GE.U32.AND P0, PT, R19, UR4, PT ;  /* 0x0000000413007c0c */ /* 0x000fe2000bf06070 */
[----:B------:R-:W-:Y:S01]  /*0fa0*/  UMOV UR51, 0xffffffff ;  /* 0xffffffff00337882 */ /* 0x000fe20000000000 */
[----:B------:R3:W-:Y:S01]  /*0fb0*/  STL.S16 [R1+0x20c], R2 ;  /* 0x00020c0201007387 */ /* 0x0007e20000100600 */
[----:B------:R-:W-:Y:S02]  /*0fc0*/  MOV R18, 0xffffffff ;  /* 0xffffffff00127802 */ /* 0x000fe40000000f00 */
[----:B------:R-:W-:Y:S02]  /*0fd0*/  ISETP.GE.U32.AND.EX P0, PT, R23, UR5, PT, P0 ;  /* 0x0000000517007c0c */ /* 0x000fe4000bf06100 */
[----:B------:R-:W-:-:S11]  /*0fe0*/  PRMT R6, RZ, 0x7610, R6 ;  /* 0x00007610ff067816 */ /* 0x000fd60000000006 */
[----:B---3--:R-:W-:Y:S05]  /*0ff0*/  @P0 BRA `(.L_x_15) ;  /* 0x0000000400340947 */ /* 0x008fea0003800000 */
[----:B------:R-:W3:Y:S01]  /*1000*/  LDC.64 R14, c[0x0][0x8d0] ;  /* 0x00023400ff0e7b82 */ /* 0x000ee20000000a00 */
[----:B------:R-:W-:Y:S01]  /*1010*/  MOV R2, R19 ;  /* 0x0000001300027202 */ /* 0x000fe20000000f00 */
[----:B------:R-:W-:-:S06]  /*1020*/  IMAD.MOV.U32 R3, RZ, RZ, R23 ;  /* 0x000000ffff037224 */ /* 0x000fcc00078e0017 */
[----:B------:R-:W4:Y:S08]  /*1030*/  LDC R10, c[0x0][0x8d8] ;  /* 0x00023600ff0a7b82 */ /* 0x000f300000000800 */
[----:B------:R-:W1:Y:S01]  /*1040*/  LDC.64 R16, c[0x0][0x8c8] ;  /* 0x00023200ff107b82 */ /* 0x000e620000000a00 */
[----:B---3--:R-:W-:-:S04]  /*1050*/  ISETP.NE.U32.AND P0, PT, R14, RZ, PT ;  /* 0x000000ff0e00720c */ /* 0x008fc80003f05070 */
[----:B------:R-:W-:-:S13]  /*1060*/  ISETP.NE.AND.EX P0, PT, R15, RZ, PT, P0 ;  /* 0x000000ff0f00720c */ /* 0x000fda0003f05300 */
[----:B-1--4-:R-:W-:Y:S05]  /*1070*/  @!P0 BRA `(.L_x_16) ;  /* 0x0000000000288947 */ /* 0x012fea0003800000 */
[----:B------:R-:W1:Y:S02]  /*1080*/  LDC R9, c[0x0][0x8dc] ;  /* 0x00023700ff097b82 */ /* 0x000e640000000800 */
[----:B-1----:R-:W-:-:S04]  /*1090*/  IADD3 R9, P0, R19, R9, RZ ;  /* 0x0000000913097210 */ /* 0x002fc80007f1e0ff */
[----:B------:R-:W-:-:S05]  /*10a0*/  IADD3.X R13, RZ, R23, RZ, P0, !PT ;  /* 0x00000017ff0d7210 */ /* 0x000fca00007fe4ff */
[----:B------:R-:W-:-:S04]  /*10b0*/  IMAD.WIDE.U32 R2, R13, R14, RZ ;  /* 0x0000000e0d027225 */ /* 0x000fc800078e00ff */
[----:B------:R-:W-:-:S04]  /*10c0*/  IMAD.WIDE.U32 R6, P0, R9, R15, R2 ;  /* 0x0000000f09067225 */ /* 0x000fc80007800002 */
[----:B------:R-:W-:Y:S01]  /*10d0*/  IMAD.WIDE.U32 R2, R9, R14, RZ ;  /* 0x0000000e09027225 */ /* 0x000fe200078e00ff */
[----:B------:R-:W-:Y:S02]  /*10e0*/  IADD3.X R9, RZ, RZ, RZ, P0, !PT ;  /* 0x000000ffff097210 */ /* 0x000fe400007fe4ff */
[----:B------:R-:W-:Y:S02]  /*10f0*/  MOV R8, R7 ;  /* 0x0000000700087202 */ /* 0x000fe40000000f00 */
[----:B------:R-:W-:-:S05]  /*1100*/  IADD3 RZ, P0, R3, R6, RZ ;  /* 0x0000000603ff7210 */ /* 0x000fca0007f1e0ff */
[----:B------:R-:W-:-:S08]  /*1110*/  IMAD.WIDE.U32.X R2, R13, R15, R8, P0 ;  /* 0x0000000f0d027225 */ /* 0x000fd000000e0408 */
.L_x_16:
[-CC-:B------:R-:W-:Y:S01]  /*1120*/  SHF.R.U64 R22, R2, R10.reuse, R3.reuse ;  /* 0x0000000a02167219 */ /* 0x180fe20000001203 */
[----:B------:R-:W1:Y:S01]  /*1130*/  LDC.64 R20, c[0x0][0x8e8] ;  /* 0x00023a00ff147b82 */ /* 0x000e620000000a00 */
[----:B------:R-:W-:Y:S01]  /*1140*/  SHF.R.U32.HI R2, RZ, R10, R3 ;  /* 0x0000000aff027219 */ /* 0x000fe20000011603 */
[----:B------:R-:W-:Y:S01]  /*1150*/  IMAD R11, R11, R12, R4 ;  /* 0x0000000c0b0b7224 */ /* 0x000fe200078e0204 */
[----:B------:R-:W-:-:S04]  /*1160*/  IADD3 R5, P0, RZ, -R22, RZ ;  /* 0x80000016ff057210 */ /* 0x000fc80007f1e0ff */
[----:B------:R-:W-:Y:S01]  /*1170*/  IADD3.X R3, RZ, ~R2, RZ, P0, !PT ;  /* 0x80000002ff037210 */ /* 0x000fe200007fe4ff */
[----:B------:R-:W3:Y:S01]  /*1180*/  LDC R8, c[0x0][0x8c0] ;  /* 0x00023000ff087b82 */ /* 0x000ee20000000800 */
[----:B------:R-:W-:-:S03]  /*1190*/  IMAD.MOV.U32 R2, RZ, RZ, R19 ;  /* 0x000000ffff027224 */ /* 0x000fc600078e0013 */
[-C--:B------:R-:W-:Y:S01]  /*11a0*/  IMAD R6, R3, R16.reuse, RZ ;  /* 0x0000001003067224 */ /* 0x080fe200078e02ff */
[----:B------:R-:W-:Y:S02]  /*11b0*/  MOV R3, R23 ;  /* 0x0000001700037202 */ /* 0x000fe40000000f00 */
[----:B------:R-:W-:Y:S01]  /*11c0*/  MOV R23, 0x1 ;  /* 0x0000000100177802 */ /* 0x000fe20000000f00 */
[----:B------:R-:W4:Y:S01]  /*11d0*/  LDC R14, c[0x0][0x8b0] ;  /* 0x00022c00ff0e7b82 */ /* 0x000f220000000800 */
[----:B------:R-:W-:-:S04]  /*11e0*/  IMAD.WIDE.U32 R2, R5, R16, R2 ;  /* 0x0000001005027225 */ /* 0x000fc800078e0002 */
[----:B------:R-:W-:-:S03]  /*11f0*/  IMAD R5, R5, R17, R6 ;  /* 0x0000001105057224 */ /* 0x000fc600078e0206 */
[----:B------:R-:W5:Y:S01]  /*1200*/  LDC R18, c[0x0][0x900] ;  /* 0x00024000ff127b82 */ /* 0x000f620000000800 */
[----:B-1----:R-:W-:Y:S02]  /*1210*/  ISETP.NE.U32.AND P0, PT, R20, RZ, PT ;  /* 0x000000ff1400720c */ /* 0x002fe40003f05070 */
[----:B------:R-:W-:Y:S02]  /*1220*/  IADD3 R3, R3, R5, RZ ;  /* 0x0000000503037210 */ /* 0x000fe40007ffe0ff */
[----:B------:R-:W-:Y:S02]  /*1230*/  ISETP.NE.AND.EX P0, PT, R21, RZ, PT, P0 ;  /* 0x000000ff1500720c */ /* 0x000fe40003f05300 */
[----:B------:R-:W-:Y:S01]  /*1240*/  MOV R5, 0xffffffff ;  /* 0xffffffff00057802 */ /* 0x000fe20000000f00 */
[----:B------:R-:W1:Y:S01]  /*1250*/  LDC R13, c[0x0][0x8a8] ;  /* 0x00022a00ff0d7b82 */ /* 0x000e620000000800 */
[-CC-:B---3--:R-:W-:Y:S02]  /*1260*/  SHF.R.U64 R10, R2, R8.reuse, R3.reuse ;  /* 0x00000008020a7219 */ /* 0x188fe40000001203 */
[----:B------:R-:W-:-:S05]  /*1270*/  SHF.R.U32.HI R3, RZ, R8, R3 ;  /* 0x00000008ff037219 */ /* 0x000fca0000011603 */
[----:B------:R-:W3:Y:S01]  /*1280*/  LDC R15, c[0x0][0x8f0] ;  /* 0x00023c00ff0f7b82 */ /* 0x000ee20000000800 */
[-CC-:B----4-:R-:W-:Y:S02]  /*1290*/  SHF.R.U64 R19, R10, R14.reuse, R3.reuse ;  /* 0x0000000e0a137219 */ /* 0x190fe40000001203 */
[----:B------:R-:W-:-:S05]  /*12a0*/  SHF.R.U32.HI R3, RZ, R14, R3 ;  /* 0x0000000eff037219 */ /* 0x000fca0000011603 */
[----:B------:R-:W4:Y:S01]  /*12b0*/  LDC R17, c[0x0][0x8e0] ;  /* 0x00023800ff117b82 */ /* 0x000f220000000800 */
[-C--:B-----5:R-:W-:Y:S02]  /*12c0*/  SHF.L.U32 R2, R5, R18.reuse, RZ ;  /* 0x0000001205027219 */ /* 0x0a0fe400000006ff */
[--C-:B------:R-:W-:Y:S02]  /*12d0*/  SHF.R.U64 R12, R19, R18, R3.reuse ;  /* 0x00000012130c7219 */ /* 0x100fe40000001203 */
[----:B------:R-:W-:Y:S02]  /*12e0*/  LOP3.LUT R8, RZ, R2, RZ, 0x33, !PT ;  /* 0x00000002ff087212 */ /* 0x000fe400078e33ff */
[----:B------:R-:W-:Y:S01]  /*12f0*/  SHF.R.U32.HI R3, RZ, R18, R3 ;  /* 0x00000012ff037219 */ /* 0x000fe20000011603 */
[----:B------:R-:W1:Y:S01]  /*1300*/  LDC R16, c[0x0][0x8b8] ;  /* 0x00022e00ff107b82 */ /* 0x000e620000000800 */
[----:B------:R-:W-:Y:S01]  /*1310*/  IMAD.MOV.U32 R2, RZ, RZ, R12 ;  /* 0x000000ffff027224 */ /* 0x000fe200078e000c */
[----:B------:R-:W-:Y:S06]  /*1320*/  @!P0 BRA `(.L_x_17) ;  /* 0x0000000000288947 */ /* 0x000fec0003800000 */
[----:B------:R-:W5:Y:S02]  /*1330*/  LDC R7, c[0x0][0x8f4] ;  /* 0x00023d00ff077b82 */ /* 0x000f640000000800 */
[----:B-----5:R-:W-:-:S04]  /*1340*/  IADD3 R7, P0, R12, R7, RZ ;  /* 0x000000070c077210 */ /* 0x020fc80007f1e0ff */
        /* <DEDUP_REMOVED lines=8> */
.L_x_17:
[----:B---3--:R-:W-:Y:S02]  /*13d0*/  SHF.R.U64 R4, R2, R15, R3 ;  /* 0x0000000f02047219 */ /* 0x008fe40000001203 */
[----:B------:R-:W-:Y:S02]  /*13e0*/  SHF.L.U32 R2, R23, R18, RZ ;  /* 0x0000001217027219 */ /* 0x000fe400000006ff */
[----:B------:R-:W-:Y:S01]  /*13f0*/  LOP3.LUT R3, R19, R8, RZ, 0xc0, !PT ;  /* 0x0000000813037212 */ /* 0x000fe200078ec0ff */
[----:B------:R-:W-:Y:S01]  /*1400*/  IMAD.MOV R6, RZ, RZ, -R4 ;  /* 0x000000ffff067224 */ /* 0x000fe200078e0a04 */
[----:B-1----:R-:W-:Y:S02]  /*1410*/  IADD3 R5, R13, -0x1, RZ ;  /* 0xffffffff0d057810 */ /* 0x002fe40007ffe0ff */
[----:B------:R-:W-:Y:S01]  /*1420*/  SEL R0, R0, R11, !P2 ;  /* 0x0000000b00007207 */ /* 0x000fe20005000000 */
[----:B------:R-:W-:Y:S01]  /*1430*/  IMAD R3, R2, R4, R3 ;  /* 0x0000000402037224 */ /* 0x000fe200078e0203 */
[----:B------:R-:W-:Y:S01]  /*1440*/  LOP3.LUT R5, R10, R5, RZ, 0xc0, !PT ;  /* 0x000000050a057212 */ /* 0x000fe200078ec0ff */
[----:B----4-:R-:W-:Y:S01]  /*1450*/  IMAD R2, R6, R17, R12 ;  /* 0x0000001106027224 */ /* 0x010fe200078e020c */
[----:B------:R-:W-:Y:S01]  /*1460*/  R2UR UR51, R22 ;  /* 0x00000000163372ca */ /* 0x000fe200000e0000 */
[----:B------:R-:W-:Y:S01]  /*1470*/  IMAD R0, R3, R16, R0 ;  /* 0x0000001003007224 */ /* 0x000fe200078e0200 */
[----:B------:R-:W-:Y:S01]  /*1480*/  MOV R6, 0x1 ;  /* 0x0000000100067802 */ /* 0x000fe20000000f00 */
[----:B------:R-:W-:-:S05]  /*1490*/  IMAD R3, R2, R13, R5 ;  /* 0x0000000d02037224 */ /* 0x000fca00078e0205 */
[----:B------:R-:W-:Y:S02]  /*14a0*/  SEL R2, R3, R0, !P2 ;  /* 0x0000000003027207 */ /* 0x000fe40005000000 */
[----:B------:R-:W-:Y:S02]  /*14b0*/  SEL R18, R0, R3, !P2 ;  /* 0x0000000300127207 */ /* 0x000fe40005000000 */
[----:B------:R-:W-:-:S15]  /*14c0*/  R2UR UR49, R2 ;  /* 0x00000000023172ca */ /* 0x000fde00000e0000 */
.L_x_15:
[----:B------:R-:W-:-:S08]  /*14d0*/  NOP ;  /* 0x0000000000007918 */ /* 0x000fd00000000000 */
[----:B------:R-:W3:Y:S02]  /*14e0*/  USETMAXREG.TRY_ALLOC.CTAPOOL UP0, 0xf0 ;  /* 0x000000f0000079c8 */ /* 0x000ee40008000600 */
[----:B---3--:R-:W-:-:S13]  /*14f0*/  PLOP3.LUT P0, PT, PT, PT, UP0, 0x80, 0x0 ;  /* 0x000000000000781c */ /* 0x008fda0003f0f008 */
[----:B------:R-:W-:Y:S05]  /*1500*/  @!P0 BRA `(.L_x_15) ;  /* 0xfffffffc00f08947 */ /* 0x000fea000383ffff */
[----:B------:R-:W-:Y:S02]  /*1510*/  ULDC.64 UR4, c[0x0][0x590] ;  /* 0x0001640000047ab9 */ /* 0x000fe40000000a00 */
[----:B------:R-:W-:-:S04]  /*1520*/  ISETP.NE.U32.AND P0, PT, RZ, UR4, PT ;  /* 0x00000004ff007c0c */ /* 0x000fc8000bf05070 */
[----:B------:R-:W-:-:S13]  /*1530*/  ISETP.NE.AND.EX P0, PT, RZ, UR5, PT, P0 ;  /* 0x00000005ff007c0c */ /* 0x000fda000bf05300 */
[----:B------:R-:W-:Y:S05]  /*1540*/  @P0 BRA `(.L_x_18) ;  /* 0x0000000000340947 */ /* 0x000fea0003800000 */
[----:B------:R-:W-:Y:S02]  /*1550*/  ULDC.64 UR4, c[0x0][0x588] ;  /* 0x0001620000047ab9 */ /* 0x000fe40000000a00 */
[----:B------:R-:W-:-:S04]  /*1560*/  ISETP.NE.U32.AND P0, PT, RZ, UR4, PT ;  /* 0x00000004ff007c0c */ /* 0x000fc8000bf05070 */
[----:B------:R-:W-:-:S13]  /*1570*/  ISETP.NE.AND.EX P0, PT, RZ, UR5, PT, P0 ;  /* 0x00000005ff007c0c */ /* 0x000fda000bf05300 */
[----:B------:R-:W-:Y:S05]  /*1580*/  @!P0 BRA `(.L_x_19) ;  /* 0x0000000000148947 */ /* 0x000fea0003800000 */
[----:B------:R-:W3:Y:S02]  /*1590*/  LDC.64 R16, c[0x0][0x588] ;  /* 0x00016200ff107b82 */ /* 0x000ee40000000a00 */
[----:B---3--:R3:W5:Y:S01]  /*15a0*/  LDG.E R16, desc[UR56][R16.64] ;  /* 0x0000003810107981 */ /* 0x008762000c1e1900 */
[----:B------:R-:W-:-:S05]  /*15b0*/  MOV R0, 0x1 ;  /* 0x0000000100007802 */ /* 0x000fca0000000f00 */
[----:B------:R3:W-:Y:S01]  /*15c0*/  STL.S16 [R1+0x20c], R0 ;  /* 0x00020c0001007387 */ /* 0x0007e20000100600 */
[----:B------:R-:W-:Y:S05]  /*15d0*/  BRA `(.L_x_18) ;  /* 0x0000000000107947 */ /* 0x000fea0003800000 */
.L_x_19:
[----:B------:R-:W-:Y:S01]  /*15e0*/  MOV R0, 0x1 ;  /* 0x0000000100007802 */ /* 0x000fe20000000f00 */
[----:B------:R-:W-:Y:S02]  /*15f0*/  ULDC UR4, c[0x0][0x580] ;  /* 0x0001600000047ab9 */ /* 0x000fe40000000800 */
[----:B------:R-:W-:Y:S02]  /*1600*/  MOV R16, UR4 ;  /* 0x0000000400107c02 */ /* 0x000fe40008000f00 */
[----:B------:R4:W-:Y:S05]  /*1610*/  STL.S16 [R1+0x20c], R0 ;  /* 0x00020c0001007387 */ /* 0x0009ea0000100600 */
.L_x_18:
        /* <DEDUP_REMOVED lines=10> */
[----:B------:R-:W-:Y:S05]  /*16c0*/  BRA `(.L_x_20) ;  /* 0x0000000000087947 */ /* 0x000fea0003800000 */
.L_x_21:
[----:B------:R-:W-:Y:S02]  /*16d0*/  ULDC UR4, c[0x0][0x5a0] ;  /* 0x0001680000047ab9 */ /* 0x000fe40000000800 */
[----:B---3--:R-:W-:-:S07]  /*16e0*/  IMAD.U32 R17, RZ, RZ, UR4 ;  /* 0x00000004ff117e24 */ /* 0x008fce000f8e00ff */
.L_x_20:
[----:B------:R-:W-:Y:S01]  /*16f0*/  LOP3.LUT P1, RZ, R6, 0xff, RZ, 0xc0, !PT ;  /* 0x000000ff06ff7812 */ /* 0x000fe2000782c0ff */
[----:B------:R-:W-:Y:S01]  /*1700*/  UMOV UR36, URZ ;  /* 0x0000003f00247c82 */ /* 0x000fe20008000000 */
[----:B------:R-:W-:-:S11]  /*1710*/  PLOP3.LUT P0, PT, PT, PT, PT, 0x80, 0x0 ;  /* 0x000000000000781c */ /* 0x000fd60003f0f070 */
[----:B------:R-:W-:Y:S05]  /*1720*/  @!P1 BRA `(.L_x_22) ;  /* 0x00000278008c9947 */ /* 0x000fea0003800000 */
[----:B---34-:R-:W3:Y:S01]  /*1730*/  S2R R0, SR_TID.X ;  /* 0x0000000000007919 */ /* 0x018ee20000002100 */
[----:B------:R-:W-:Y:S01]  /*1740*/  ULDC UR4, c[0x0][0x28c] ;  /* 0x0000a30000047ab9 */ /* 0x000fe20000000800 */
[----:B------:R-:W-:Y:S01]  /*1750*/  MOV R164, 0x10 ;  /* 0x0000001000a47802 */ /* 0x000fe20000000f00 */
[----:B------:R-:W-:Y:S02]  /*1760*/  UIADD3 UR4, UR4, 0x3f, URZ ;  /* 0x0000003f04047890 */ /* 0x000fe4000fffe03f */
[----:B------:R-:W-:Y:S02]  /*1770*/  ULOP3.LUT UR52, UR37, 0x1, URZ, 0xfc, !UPT ;  /* 0x0000000125347892 */ /* 0x000fe4000f8efc3f */
[----:B------:R-:W-:Y:S02]  /*1780*/  USHF.R.S32.HI UR5, URZ, 0x1f, UR4 ;  /* 0x0000001f3f057899 */ /* 0x000fe40008011404 */
[----:B------:R-:W-:Y:S02]  /*1790*/  ULOP3.LUT UR43, UR59, 0x1, URZ, 0xfc, !UPT ;  /* 0x000000013b2b7892 */ /* 0x000fe4000f8efc3f */
[----:B------:R-:W-:Y:S01]  /*17a0*/  ULEA.HI UR5, UR5, UR4, URZ, 0x6 ;  /* 0x0000000405057291 */ /* 0x000fe2000f8f303f */
[----:B------:R-:W-:Y:S01]  /*17b0*/  ULDC.64 UR38, c[0x0][0x198] ;  /* 0x0000660000267ab9 */ /* 0x000fe20000000a00 */
[----:B------:R-:W-:-:S02]  /*17c0*/  UMOV UR40, URZ ;  /* 0x0000003f00287c82 */ /* 0x000fc40008000000 */
[----:B------:R-:W-:Y:S01]  /*17d0*/  USHF.R.S32.HI UR44, URZ, 0x6, UR5 ;  /* 0x000000063f2c7899 */ /* 0x000fe20008011405 */
[----:B------:R-:W-:Y:S01]  /*17e0*/  UMOV UR41, URZ ;  /* 0x0000003f00297c82 */ /* 0x000fe20008000000 */
[----:B------:R-:W-:Y:S01]  /*17f0*/  UMOV UR42, URZ ;  /* 0x0000003f002a7c82 */ /* 0x000fe20008000000 */
[----:B------:R-:W-:Y:S01]  /*1800*/  UMOV UR36, URZ ;  /* 0x0000003f00247c82 */ /* 0x000fe20008000000 */
[C---:B---3--:R-:W-:Y:S02]  /*1810*/  LOP3.LUT P0, RZ, R0.reuse, 0x4, RZ, 0xc0, !PT ;  /* 0x0000000400ff7812 */ /* 0x048fe4000780c0ff */
[----:B------:R-:W-:Y:S02]  /*1820*/  LOP3.LUT R180, R0, 0xff, RZ, 0xc0, !PT ;  /* 0x000000ff00b47812 */ /* 0x000fe400078ec0ff */
[----:B------:R-:W-:Y:S02]  /*1830*/  SEL R164, R164, 0xfffffff0, !P0 ;  /* 0xfffffff0a4a47807 */ /* 0x000fe40004000000 */
[----:B------:R-:W-:-:S07]  /*1840*/  IADD3 R180, R180, 0x1f, RZ ;  /* 0x0000001fb4b47810 */ /* 0x000fce0007ffe0ff */
.L_x_982:
[----:B------:R-:W3:Y:S01]  /*1850*/  S2R R0, SR_TID.X ;  /* 0x0000000000007919 */ /* 0x000ee20000002100 */
[----:B------:R-:W4:Y:S01]  /*1860*/  S2UR UR47, SR_CgaCtaId ;  /* 0x00000000002f79c3 */ /* 0x000f220000008800 */
[----:B------:R-:W-:Y:S02]  /*1870*/  UMOV UR46, 0x400 ;  /* 0x00000400002e7882 */ /* 0x000fe40000000000 */
[----:B----4-:R-:W-:Y:S01]  /*1880*/  ULEA UR46, UR47, UR46, 0x18 ;  /* 0x0000002e2f2e7291 */ /* 0x010fe2000f8ec03f */
[----:B---3--:R-:W-:-:S04]  /*1890*/  LOP3.LUT R0, R0, 0x80, RZ, 0xc0, !PT ;  /* 0x0000008000007812 */ /* 0x008fc800078ec0ff */
[----:B------:R-:W-:-:S06]  /*18a0*/  SHF.R.U32.HI R0, RZ, 0x7, R0 ;  /* 0x00000007ff007819 */ /* 0x000fcc0000011600 */
[----:B------:R-:W3:Y:S02]  /*18b0*/  SHFL.IDX PT, R0, R0, RZ, 0x1f ;  /* 0x00001fff00007589 */ /* 0x000ee400000e0000 */
[----:B---3--:R-:W-:-:S13]  /*18c0*/  R2UR UR4, R0 ;  /* 0x00000000000472ca */ /* 0x008fda00000e0000 */
[----:B------:R-:W-:-:S04]  /*18d0*/  ULEA.HI UR5, UR4, UR4, URZ, 0x1 ;  /* 0x0000000404057291 */ /* 0x000fc8000f8f083f */
[----:B------:R-:W-:-:S04]  /*18e0*/  ULOP3.LUT UR5, UR5, 0x7fffe, URZ, 0xc0, !UPT ;  /* 0x0007fffe05057892 */ /* 0x000fc8000f8ec03f */
[----:B------:R-:W-:-:S03]  /*18f0*/  UIADD3 UR5, UR4, -UR5, URZ ;  /* 0x8000000504057290 */ /* 0x000fc6000fffe03f */
[----:B------:R-:W-:Y:S01]  /*1900*/  ULDC UR4, c[0x0][0x28c] ;  /* 0x0000a30000047ab9 */ /* 0x000fe20000000800 */
[----:B------:R-:W-:Y:S01]  /*1910*/  ULEA UR5, UR5, UR46, 0xd ;  /* 0x0000002e05057291 */ /* 0x000fe2000f8e683f */
[----:B------:R-:W-:-:S03]  /*1920*/  ISETP.LT.AND P0, PT, RZ, UR4, PT ;  /* 0x00000004ff007c0c */ /* 0x000fc6000bf01270 */
[----:B------:R-:W-:-:S04]  /*1930*/  UIADD3 UR5, UR5, 0x8400, URZ ;  /* 0x0000840005057890 */ /* 0x000fc8000fffe03f */
[----:B------:R-:W-:-:S04]  /*1940*/  USHF.R.U32.HI UR5, URZ, 0x4, UR5 ;  /* 0x000000043f057899 */ /* 0x000fc80008011605 */
[----:B------:R-:W-:Y:S02]  /*1950*/  ULOP3.LUT UR48, UR5, 0x3fff, URZ, 0xc0, !UPT ;  /* 0x00003fff05307892 */ /* 0x000fe4000f8ec03f */
[----:B-1----:R-:W-:Y:S10]  /*1960*/  @P0 BRA `(.L_x_23) ;  /* 0x0000000000400947 */ /* 0x002ff40003800000 */
[----:B------:R-:W-:Y:S01]  /*1970*/  MOV R0, 0x0 ;  /* 0x0000000000007802 */ /* 0x000fe20000000f00 */
[----:B------:R-:W-:Y:S01]  /*1980*/  ULDC.64 UR4, c[0x4][0x70] ;  /* 0x01001c0000047ab9 */ /* 0x000fe20000000a00 */
[----:B------:R-:W-:Y:S01]  /*1990*/  ULDC.64 UR6, c[0x4][0x8] ;  /* 0x0100020000067ab9 */ /* 0x000fe20000000a00 */
[----:B------:R-:W-:Y:S01]  /*19a0*/  MOV R4, UR4 ;  /* 0x0000000400047c02 */ /* 0x000fe20008000f00 */
[----:B------:R3:W4:Y:S01]  /*19b0*/  LDC.64 R2, c[0x4][R0] ;  /* 0x0100000000027b82 */ /* 0x0007220000000a00 */
[----:B------:R-:W-:Y:S01]  /*19c0*/  MOV R5, UR5 ;  /* 0x0000000500057c02 */ /* 0x000fe20008000f00 */
[----:B------:R-:W-:Y:S01]  /*19d0*/  ULDC.64 UR4, c[0x4][0x78] ;  /* 0x01001e0000047ab9 */ /* 0x000fe20000000a00 */
[----:B------:R-:W-:Y:S01]  /*19e0*/  MOV R10, UR6 ;  /* 0x00000006000a7c02 */ /* 0x000fe20008000f00 */
[----:B------:R-:W-:Y:S01]  /*19f0*/  IMAD.U32 R6, RZ, RZ, UR4 ;  /* 0x00000004ff067e24 */ /* 0x000fe2000f8e00ff */
[----:B------:R-:W-:Y:S01]  /*1a00*/  MOV R7, UR5 ;  /* 0x0000000500077c02 */ /* 0x000fe20008000f00 */
[----:B------:R-:W-:Y:S01]  /*1a10*/  IMAD.MOV.U32 R12, RZ, RZ, 0x1 ;  /* 0x00000001ff0c7424 */ /* 0x000fe200078e00ff */
[----:B------:R-:W-:-:S02]  /*1a20*/  MOV R11, UR7 ;  /* 0x00000007000b7c02 */ /* 0x000fc40008000f00 */
[----:B------:R-:W-:Y:S02]  /*1a30*/  MOV R8, 0x1e1 ;  /* 0x000001e100087802 */ /* 0x000fe40000000f00 */
[----:B---3--:R-:W-:-:S07]  /*1a40*/  MOV R13, RZ ;  /* 0x000000ff000d7202 */ /* 0x008fce0000000f00 */
[----:B------:R-:W-:-:S07]  /*1a50*/  LEPC R20, `(.L_x_23) ;  /* 0x000000001014794e */ /* 0x000fce0000000000 */
[----:B-12-45:R-:W-:Y:S05]  /*1a60*/  CALL.ABS.NOINC R2 ;  /* 0x0000000002007343 */ /* 0x036fea0003c00000 */
.L_x_23:
[----:B------:R-:W-:-:S04]  /*1a70*/  MOV R0, UR52 ;  /* 0x0000003400007c02 */ /* 0x000fc80008000f00 */
[----:B------:R-:W-:-:S13]  /*1a80*/  ISETP.NE.AND P0, PT, R0, 0x3, PT ;  /* 0x000000030000780c */ /* 0x000fda0003f05270 */
[----:B------:R-:W-:Y:S05]  /*1a90*/  @!P0 BRA `(.L_x_24) ;  /* 0x0000000000048947 */ /* 0x000fea0003800000 */
[----:B--2---:R-:W-:Y:S01]  /*1aa0*/  BPT.TRAP 0x1 ;  /* 0x000000040000795c */ /* 0x004fe20000300000 */
.L_x_24:
[----:B------:R-:W-:Y:S02]  /*1ab0*/  MOV R3, UR42 ;  /* 0x0000002a00037c02 */ /* 0x000fe40008000f00 */
[----:B------:R-:W-:Y:S02]  /*1ac0*/  MOV R0, UR41 ;  /* 0x0000002900007c02 */ /* 0x000fe40008000f00 */
[----:B------:R-:W-:Y:S02]  /*1ad0*/  LEA R3, R3, UR46, 0x3 ;  /* 0x0000002e03037c11 */ /* 0x000fe4000f8e18ff */
[----:B------:R-:W-:-:S04]  /*1ae0*/  SHF.L.U32 R0, R0, 0x1f, RZ ;  /* 0x0000001f00007819 */ /* 0x000fc800000006ff */
[----:B------:R3:W4:Y:S01]  /*1af0*/  SYNCS.PHASECHK.TRANS64.TRYWAIT P1, [R3+URZ], R0 ;  /* 0x00000000030075a7 */ /* 0x000722000802017f */
[----:B------:R-:W-:Y:S05]  /*1b00*/  @!P0 BRA `(.L_x_25) ;  /* 0x0000000000048947 */ /* 0x000fea0003800000 */
[----:B--2---:R-:W-:Y:S01]  /*1b10*/  BPT.TRAP 0x1 ;  /* 0x000000040000795c */ /* 0x004fe20000300000 */
.L_x_25:
[----:B----4-:R-:W-:Y:S05]  /*1b20*/  @P1 BRA `(.L_x_26) ;  /* 0x0000000000081947 */ /* 0x010fea0003800000 */
[----:B------:R-:W4:Y:S02]  /*1b30*/  SYNCS.PHASECHK.TRANS64.TRYWAIT P1, [R3+URZ], R0 ;  /* 0x00000000030075a7 */ /* 0x000f24000802017f */
[----:B----4-:R-:W-:Y:S05]  /*1b40*/  @!P1 BRA `(.L_x_27) ;  /* 0x000002b000cc9947 */ /* 0x010fea0003800000 */
.L_x_26:
[----:B------:R-:W-:-:S04]  /*1b50*/  UISETP.LT.AND UP0, UPT, UR44, 0x1, UPT ;  /* 0x000000012c00788c */ /* 0x000fc8000bf01270 */
[----:B------:R-:W-:-:S06]  /*1b60*/  USEL UR4, UR44, 0x1, UP0 ;  /* 0x000000012c047887 */ /* 0x000fcc0008000000 */
[----:B------:R-:W-:Y:S01]  /*1b70*/  IMAD.U32 R2, RZ, RZ, UR4 ;  /* 0x00000004ff027e24 */ /* 0x000fe2000f8e00ff */
[----:B------:R-:W-:Y:S05]  /*1b80*/  WARPSYNC.ALL ;  /* 0x0000000000007948 */ /* 0x000fea0003800000 */
[----:B------:R-:W-:-:S04]  /*1b90*/  IADD3 R2, -R2, UR44, RZ ;  /* 0x0000002c02027c10 */ /* 0x000fc8000fffe1ff */
[----:B------:R-:W-:Y:S01]  /*1ba0*/  ISETP.GE.AND P1, PT, R2, 0x1, PT ;  /* 0x000000010200780c */ /* 0x000fe20003f26270 */
[----:B------:R-:W-:Y:S01]  /*1bb0*/  UIADD3 UR4, UR46, 0x20400, URZ ;  /* 0x000204002e047890 */ /* 0x000fe2000fffe03f */
[----:B------:R-:W-:Y:S01]  /*1bc0*/  WARPGROUP.ARRIVE ;  /* 0x00000000000079c5 */ /* 0x000fe20000000000 */
[----:B------:R-:W-:Y:S01]  /*1bd0*/  UMOV UR9, 0x40000040 ;  /* 0x4000004000097882 */ /* 0x000fe20000000000 */
[----:B------:R-:W-:Y:S01]  /*1be0*/  UMOV UR11, 0x40000040 ;  /* 0x40000040000b7882 */ /* 0x000fe20000000000 */
[----:B------:R-:W-:Y:S01]  /*1bf0*/  USHF.R.U32.HI UR4, URZ, 0x4, UR4 ;  /* 0x000000043f047899 */ /* 0x000fe20008011604 */
[----:B------:R2:W-:Y:S03]  /*1c00*/  STL [R1+0x2d8], R18 ;  /* 0x0002d81201007387 */ /* 0x0005e60000100800 */
[----:B------:R-:W-:Y:S01]  /*1c10*/  ULOP3.LUT UR5, UR4, 0x3fff, URZ, 0xc0, !UPT ;  /* 0x00003fff04057892 */ /* 0x000fe2000f8ec03f */
[----:B-----5:R3:W-:Y:S01]  /*1c20*/  STL [R1+0x2d4], R17 ;  /* 0x0002d41101007387 */ /* 0x0207e20000100800 */
[----:B------:R-:W-:-:S02]  /*1c30*/  ULOP3.LUT UR4, UR48, 0x10000, URZ, 0xfc, !UPT ;  /* 0x0001000030047892 */ /* 0x000fc4000f8efc3f */
[----:B------:R-:W-:Y:S01]  /*1c40*/  ULOP3.LUT UR5, UR5, 0x10000, URZ, 0xfc, !UPT ;  /* 0x0001000005057892 */ /* 0x000fe2000f8efc3f */
[----:B------:R4:W-:Y:S01]  /*1c50*/  STL [R1+0x2d0], R16 ;  /* 0x0002d01001007387 */ /* 0x0009e20000100800 */
[----:B------:R-:W-:Y:S02]  /*1c60*/  ULEA UR6, UR42, UR4, 0xb ;  /* 0x000000042a067291 */ /* 0x000fe4000f8e583f */
[----:B------:R-:W-:Y:S01]  /*1c70*/  ULEA UR7, UR42, UR5, 0xb ;  /* 0x000000052a077291 */ /* 0x000fe2000f8e583f */
[----:B------:R4:W-:Y:S04]  /*1c80*/  STL [R1+0x2cc], R2 ;  /* 0x0002cc0201007387 */ /* 0x0009e80000100800 */
[----:B------:R-:W-:Y:S02]  /*1c90*/  UMOV UR8, UR6 ;  /* 0x0000000600087c82 */ /* 0x000fe40008000000 */
[----:B------:R-:W-:-:S02]  /*1ca0*/  UMOV UR10, UR7 ;  /* 0x00000007000a7c82 */ /* 0x000fc40008000000 */
[----:B------:R-:W-:Y:S01]  /*1cb0*/  HGMMA.64x256x16.F32.BF16 R24, gdesc[UR8], RZ, !UPT, gsb0 ;  /* 0x03e00000081879f0 */ /* 0x000fe2000c0018ff */
[----:B------:R-:W-:Y:S01]  /*1cc0*/  UIADD3 UR8, UR6, 0x400, URZ ;  /* 0x0000040006087890 */ /* 0x000fe2000fffe03f */
[----:B------:R-:W-:Y:S01]  /*1cd0*/  UMOV UR9, 0x40000040 ;  /* 0x4000004000097882 */ /* 0x000fe20000000000 */
[----:B------:R-:W-:Y:S02]  /*1ce0*/  WARPGROUP.DEPBAR.LE gsb0, 0x0 ;  /* 0x00008000000079c5 */ /* 0x000fe40000010000 */
[----:B------:R-:W-:Y:S01]  /*1cf0*/  STL.64 [R1], R24 ;  /* 0x0000001801007387 */ /* 0x000fe20000100a00 */
[----:B------:R-:W-:Y:S01]  /*1d00*/  MOV R235, R48 ;  /* 0x0000003000eb7202 */ /* 0x000fe20000000f00 */
[----:B------:R-:W-:Y:S01]  /*1d10*/  IMAD.MOV.U32 R231, RZ, RZ, R52 ;  /* 0x000000ffffe77224 */ /* 0x000fe200078e0034 */
[----:B------:R-:W-:Y:S01]  /*1d20*/  MOV R234, R49 ;  /* 0x0000003100ea7202 */ /* 0x000fe20000000f00 */
[----:B------:R-:W-:Y:S01]  /*1d30*/  STL.64 [R1+0x8], R26 ;  /* 0x0000081a01007387 */ /* 0x000fe20000100a00 */
        /* <DEDUP_REMOVED lines=57> */
[----:B------:R4:W-:Y:S01]  /*20d0*/  STL.64 [R1+0x58], R46 ;  /* 0x0000582e01007387 */ /* 0x0009e20000100a00 */
[----:B------:R-:W-:-:S02]  /*20e0*/  MOV R170, R86 ;  /* 0x0000005600aa7202 */ /* 0x000fc40000000f00 */
[----:B------:R-:W-:Y:S01]  /*20f0*/  MOV R172, R88 ;  /* 0x0000005800ac7202 */ /* 0x000fe20000000f00 */
[----:B------:R-:W-:Y:S01]  /*2100*/  STL [R1+0x598], R180 ;  /* 0x000598b401007387 */ /* 0x000fe20000100800 */
[----:B------:R-:W-:Y:S02]  /*2110*/  MOV R173, R89 ;  /* 0x0000005900ad7202 */ /* 0x000fe40000000f00 */
[----:B------:R-:W-:Y:S01]  /*2120*/  MOV R174, R90 ;  /* 0x0000005a00ae7202 */ /* 0x000fe20000000f00 */
[----:B------:R-:W-:Y:S01]  /*2130*/  STL.64 [R1+0x590], R164 ;  /* 0x000590a401007387 */ /* 0x000fe20000100a00 */
[----:B------:R-:W-:Y:S02]  /*2140*/  MOV R175, R91 ;  /* 0x0000005b00af7202 */ /* 0x000fe40000000f00 */
[----:B------:R-:W-:Y:S02]  /*2150*/  MOV R177, R93 ;  /* 0x0000005d00b17202 */ /* 0x000fe40000000f00 */
[----:B------:R-:W-:-:S02]  /*2160*/  MOV R178, R94 ;  /* 0x0000005e00b27202 */ /* 0x000fc40000000f00 */
[----:B------:R-:W-:Y:S02]  /*2170*/  MOV R179, R95 ;  /* 0x0000005f00b37202 */ /* 0x000fe40000000f00 */
[----:B------:R-:W-:Y:S02]  /*2180*/  MOV R213, R96 ;  /* 0x0000006000d57202 */ /* 0x000fe40000000f00 */
[----:B------:R-:W-:Y:S02]  /*2190*/  MOV R182, R98 ;  /* 0x0000006200b67202 */ /* 0x000fe40000000f00 */
        /* <DEDUP_REMOVED lines=24> */
[----:B-1----:R-:W-:Y:S02]  /*2320*/  MOV R23, R129 ;  /* 0x0000008100177202 */ /* 0x002fe40000000f00 */
[----:B------:R-:W-:Y:S02]  /*2330*/  MOV R22, R130 ;  /* 0x0000008200167202 */ /* 0x000fe40000000f00 */
[----:B------:R-:W-:-:S02]  /*2340*/  MOV R21, R131 ;  /* 0x0000008300157202 */ /* 0x000fc40000000f00 */
[----:B------:R-:W-:Y:S02]  /*2350*/  MOV R19, R133 ;  /* 0x0000008500137202 */ /* 0x000fe40000000f00 */
[----:B--2---:R-:W-:Y:S02]  /*2360*/  MOV R18, R134 ;  /* 0x0000008600127202 */ /* 0x004fe40000000f00 */
[----:B---3--:R-:W-:Y:S02]  /*2370*/  MOV R17, R135 ;  /* 0x0000008700117202 */ /* 0x008fe40000000f00 */
[----:B----4-:R-:W-:Y:S02]  /*2380*/  MOV R16, R136 ;  /* 0x0000008800107202 */ /* 0x010fe40000000f00 */
        /* <DEDUP_REMOVED lines=12> */
[----:B------:R-:W-:-:S06]  /*2450*/  WARPGROUP.ARRIVE ;  /* 0x00000000000079c5 */ /* 0x000fcc0000000000 */
[----:B------:R-:W-:Y:S03]  /*2460*/  HGMMA.64x256x16.F32.BF16 R24, gdesc[UR8], RZ, !UPT, gsb0 ;  /* 0x03e00000081879f0 */ /* 0x000fe6000c0018ff */
[----:B------:R-:W-:Y:S02]  /*2470*/  WARPGROUP.DEPBAR.LE gsb0, 0x0 ;  /* 0x00008000000079c5 */ /* 0x000fe40000010000 */
[----:B------:R-:W-:Y:S04]  /*2480*/  STL.64 [R1+0x588], R150 ;  /* 0x0005889601007387 */ /* 0x000fe80000100a00 */
        /* <DEDUP_REMOVED lines=20> */
[----:B------:R1:W-:Y:S04]  /*25d0*/  STL.64 [R1+0x4e0], R108 ;  /* 0x0004e06c01007387 */ /* 0x0003e80000100a00 */
[----:B-1----:R-:W2:Y:S04]  /*25e0*/  LDL.LU R108, [R1] ;  /* 0x00000000016c7983 */ /* 0x002ea80000300800 */
[----:B------:R-:W2:Y:S04]  /*25f0*/  LDL.LU R109, [R1+0x4] ;  /* 0x00000400016d7983 */ /* 0x000ea80000300800 */
        /* <DEDUP_REMOVED lines=21> */
[----:B------:R-:W2:Y:S01]  /*2750*/  LDL.LU R131, [R1+0x5c] ;  /* 0x00005c0001837983 */ /* 0x000ea20000300800 */
        /* <DEDUP_REMOVED lines=20> */
[----:B------:R-:W-:Y:S01]  /*28a0*/  UIADD3 UR8, UR6, 0x2, URZ ;  /* 0x0000000206087890 */ /* 0x000fe2000fffe03f */
[----:B------:R-:W-:Y:S01]  /*28b0*/  MOV R145, R222 ;  /* 0x000000de00917202 */ /* 0x000fe20000000f00 */
[----:B------:R-:W-:Y:S01]  /*28c0*/  UIADD3 UR10, UR7, 0x2, URZ ;  /* 0x00000002070a7890 */ /* 0x000fe2000fffe03f */
[----:B------:R-:W-:Y:S01]  /*28d0*/  MOV R146, R221 ;  /* 0x000000dd00927202 */ /* 0x000fe20000000f00 */
[----:B------:R-:W-:Y:S01]  /*28e0*/  UMOV UR9, 0x40000040 ;  /* 0x4000004000097882 */ /* 0x000fe20000000000 */
[----:B------:R-:W-:Y:S01]  /*28f0*/  MOV R148, R219 ;  /* 0x000000db00947202 */ /* 0x000fe20000000f00 */
[----:B------:R-:W-:Y:S01]  /*2900*/  UMOV UR11, 0x40000040 ;  /* 0x40000040000b7882 */ /* 0x000fe20000000000 */
        /* <DEDUP_REMOVED lines=22> */
[----:B------:R-:W-:-:S06]  /*2a70*/  MOV R234, R2 ;  /* 0x0000000200ea7202 */ /* 0x000fcc0000000f00 */
[----:B--2---:R-:W-:-:S06]  /*2a80*/  WARPGROUP.ARRIVE ;  /* 0x00000000000079c5 */ /* 0x004fcc0000000000 */
[----:B------:R-:W-:Y:S03]  /*2a90*/  HGMMA.64x256x16.F32.BF16 R108, gdesc[UR8], R108, gsb0 ;  /* 0x03e00000086c79f0 */ /* 0x000fe6000800186c */
[----:B------:R-:W-:Y:S02]  /*2aa0*/  WARPGROUP.DEPBAR.LE gsb0, 0x0 ;  /* 0x00008000000079c5 */ /* 0x000fe40000010000 */
[----:B------:R-:W-:Y:S04]  /*2ab0*/  STL.64 [R1], R108 ;  /* 0x0000006c01007387 */ /* 0x000fe80000100a00 */
        /* <DEDUP_REMOVED lines=63> */
[----:B-1----:R-:W2:Y:S04]  /*2eb0*/  LDL.LU R180, [R1+0x598] ;  /* 0x0005980001b47983 */ /* 0x002ea80000300800 */
[----:B------:R-:W3:Y:S04]  /*2ec0*/  LDL.LU.64 R164, [R1+0x590] ;  /* 0x0005900001a47983 */ /* 0x000ee80000300a00 */
[----:B------:R-:W4:Y:S04]  /*2ed0*/  LDL.LU.64 R150, [R1+0x588] ;  /* 0x0005880001967983 */ /* 0x000f280000300a00 */
        /* <DEDUP_REMOVED lines=20> */
[----:B------:R-:W4:Y:S01]  /*3020*/  LDL.LU.64 R108, [R1+0x4e0] ;  /* 0x0004e000016c7983 */ /* 0x000f220000300a00 */
[----:B------:R-:W-:Y:S01]  /*3030*/  UIADD3 UR8, UR6, 0x402, URZ ;  /* 0x0000040206087890 */ /* 0x000fe2000fffe03f */
[----:B------:R-:W-:Y:S01]  /*3040*/  UMOV UR9, 0x40000040 ;  /* 0x4000004000097882 */ /* 0x000fe20000000000 */
[----:B----4-:R-:W-:-:S07]  /*3050*/  WARPGROUP.ARRIVE ;  /* 0x00000000000079c5 */ /* 0x010fce0000000000 */
[----:B------:R-:W-:Y:S03]  /*3060*/  HGMMA.64x256x16.F32.BF16 R24, gdesc[UR8], R24, gsb0 ;  /* 0x03e00000081879f0 */ /* 0x000fe60008001818 */
        /* <DEDUP_REMOVED lines=65> */
[----:B-1----:R-:W4:Y:S04]  /*3480*/  LDL.LU.64 R24, [R1] ;  /* 0x0000000001187983 */ /* 0x002f280000300a00 */
        /* <DEDUP_REMOVED lines=63> */
[----:B------:R-:W-:-:S02]  /*3880*/  UIADD3 UR8, UR6, 0x4, URZ ;  /* 0x0000000406087890 */ /* 0x000fc4000fffe03f */
[----:B------:R-:W-:Y:S01]  /*3890*/  UIADD3 UR10, UR7, 0x4, URZ ;  /* 0x00000004070a7890 */ /* 0x000fe2000fffe03f */
[----:B------:R-:W-:Y:S01]  /*38a0*/  UMOV UR9, 0x40000040 ;  /* 0x4000004000097882 */ /* 0x000fe20000000000 */
[----:B------:R-:W-:Y:S01]  /*38b0*/  UMOV UR11, 0x40000040 ;  /* 0x40000040000b7882 */ /* 0x000fe20000000000 */
[----:B----4-:R-:W-:-:S06]  /*38c0*/  WARPGROUP.ARRIVE ;  /* 0x00000000000079c5 */ /* 0x010fcc0000000000 */
[----:B------:R-:W-:Y:S03]  /*38d0*/  HGMMA.64x256x16.F32.BF16 R24, gdesc[UR8], R24, gsb0 ;  /* 0x03e00000081879f0 */ /* 0x000fe60008001818 */
        /* <DEDUP_REMOVED lines=45> */
[----:B------:R1:W-:Y:S01]  /*3bb0*/  STL.64 [R1+0x58], R46 ;  /* 0x0000582e01007387 */ /* 0x0003e20000100a00 */
[----:B------:R-:W-:Y:S01]  /*3bc0*/  MOV R209, R125 ;  /* 0x0000007d00d17202 */ /* 0x000fe20000000f00 */
[----:B------:R-:W-:Y:S01]  /*3bd0*/  IMAD.MOV.U32 R176, RZ, RZ, R92 ;  /* 0x000000ffffb07224 */ /* 0x000fe200078e005c */
[----:B------:R-:W-:Y:S01]  /*3be0*/  MOV R207, R123 ;  /* 0x0000007b00cf7202 */ /* 0x000fe20000000f00 */
[----:B------:R-:W4:Y:S01]  /*3bf0*/  LDL.LU.64 R150, [R1+0x4d8] ;  /* 0x0004d80001967983 */ /* 0x000f220000300a00 */
        /* <DEDUP_REMOVED lines=32> */
[----:B------:R-:W-:-:S02]  /*3e00*/  MOV R184, R100 ;  /* 0x0000006400b87202 */ /* 0x000fc40000000f00 */
[----:B------:R-:W-:Y:S01]  /*3e10*/  MOV R185, R101 ;  /* 0x0000006500b97202 */ /* 0x000fe20000000f00 */
[----:B------:R-:W4:Y:S01]  /*3e20*/  LDL.LU.64 R132, [R1+0x490] ;  /* 0x0004900001847983 */ /* 0x000f220000300a00 */
[----:B------:R-:W-:Y:S02]  /*3e30*/  MOV R182, R98 ;  /* 0x0000006200b67202 */ /* 0x000fe40000000f00 */
[----:B------:R-:W-:Y:S01]  /*3e40*/  MOV R183, R99 ;  /* 0x0000006300b77202 */ /* 0x000fe20000000f00 */
[----:B------:R-:W4:Y:S01]  /*3e50*/  LDL.LU.64 R130, [R1+0x488] ;  /* 0x0004880001827983 */ /* 0x000f220000300a00 */
[----:B------:R-:W-:Y:S02]  /*3e60*/  MOV R217, R96 ;  /* 0x0000006000d97202 */ /* 0x000fe40000000f00 */
        /* <DEDUP_REMOVED lines=80> */
[----:B-1----:R-:W4:Y:S04]  /*4370*/  LDL.LU.64 R46, [R1+0x338] ;  /* 0x00033800012e7983 */ /* 0x002f280000300a00 */
        /* <DEDUP_REMOVED lines=12> */
[----:B------:R-:W-:-:S02]  /*4440*/  UMOV UR9, 0x40000040 ;  /* 0x4000004000097882 */ /* 0x000fc40000000000 */
[----:B--2---:R-:W-:Y:S04]  /*4450*/  STL [R1+0x2c8], R180 ;  /* 0x0002c8b401007387 */ /* 0x004fe80000100800 */
[----:B---3--:R-:W-:Y:S01]  /*4460*/  STL.64 [R1+0x2c0], R164 ;  /* 0x0002c0a401007387 */ /* 0x008fe20000100a00 */
[----:B----4-:R-:W-:-:S06]  /*4470*/  WARPGROUP.ARRIVE ;  /* 0x00000000000079c5 */ /* 0x010fcc0000000000 */
        /* <DEDUP_REMOVED lines=66> */
[----:B------:R-:W-:-:S02]  /*48a0*/  MOV R148, R223 ;  /* 0x000000df00947202 */ /* 0x000fc40000000f00 */
[----:B------:R-:W-:Y:S02]  /*48b0*/  MOV R165, R218 ;  /* 0x000000da00a57202 */ /* 0x000fe40000000f00 */
        /* <DEDUP_REMOVED lines=8> */
[----:B------:R-:W-:Y:S01]  /*4940*/  MOV R133, R17 ;  /* 0x0000001100857202 */ /* 0x000fe20000000f00 */
[----:B------:R1:W5:Y:S01]  /*4950*/  LDL.LU R18, [R1+0x2d8] ;  /* 0x0002d80001127983 */ /* 0x0003620000300800 */
[----:B------:R-:W-:-:S02]  /*4960*/  MOV R134, R16 ;  /* 0x0000001000867202 */ /* 0x000fc40000000f00 */
[----:B------:R-:W-:Y:S01]  /*4970*/  MOV R135, R2 ;  /* 0x0000000200877202 */ /* 0x000fe20000000f00 */
[----:B------:R1:W5:Y:S01]  /*4980*/  LDL.LU R17, [R1+0x2d4] ;  /* 0x0002d40001117983 */ /* 0x0003620000300800 */
[----:B------:R-:W-:Y:S02]  /*4990*/  MOV R217, R23 ;  /* 0x0000001700d97202 */ /* 0x000fe40000000f00 */
[----:B------:R-:W-:Y:S01]  /*49a0*/  MOV R218, R22 ;  /* 0x0000001600da7202 */ /* 0x000fe20000000f00 */
[----:B------:R1:W5:Y:S01]  /*49b0*/  LDL.LU R16, [R1+0x2d0] ;  /* 0x0002d00001107983 */ /* 0x0003620000300800 */
[----:B------:R-:W-:Y:S02]  /*49c0*/  MOV R220, R20 ;  /* 0x0000001400dc7202 */ /* 0x000fe40000000f00 */
[----:B------:R-:W-:Y:S01]  /*49d0*/  MOV R221, R19 ;  /* 0x0000001300dd7202 */ /* 0x000fe20000000f00 */
[----:B------:R1:W5:Y:S01]  /*49e0*/  LDL.LU R2, [R1+0x2cc] ;  /* 0x0002cc0001027983 */ /* 0x0003620000300800 */
        /* <DEDUP_REMOVED lines=78> */
[----:B--2---:R1:W5:Y:S04]  /*4ed0*/  LDL.LU R180, [R1+0x2c8] ;  /* 0x0002c80001b47983 */ /* 0x0043680000300800 */
[----:B------:R1:W5:Y:S04]  /*4ee0*/  LDL.LU.64 R164, [R1+0x2c0] ;  /* 0x0002c00001a47983 */ /* 0x0003680000300a00 */
[----:B------:R-:W2:Y:S04]  /*4ef0*/  LDL.LU.64 R150, [R1+0x2b8] ;  /* 0x0002b80001967983 */ /* 0x000ea80000300a00 */
        /* <DEDUP_REMOVED lines=20> */
[----:B------:R-:W2:Y:S01]  /*5040*/  LDL.LU.64 R108, [R1+0x210] ;  /* 0x00021000016c7983 */ /* 0x000ea20000300a00 */
[----:B------:R-:W-:Y:S01]  /*5050*/  UIADD3 UR8, UR6, 0x406, URZ ;  /* 0x0000040606087890 */ /* 0x000fe2000fffe03f */
[----:B------:R-:W-:Y:S01]  /*5060*/  UMOV UR9, 0x40000040 ;  /* 0x4000004000097882 */ /* 0x000fe20000000000 */
[----:B--2---:R-:W-:-:S07]  /*5070*/  WARPGROUP.ARRIVE ;  /* 0x00000000000079c5 */ /* 0x004fce0000000000 */
[----:B------:R-:W-:Y:S03]  /*5080*/  HGMMA.64x256x16.F32.BF16 R24, gdesc[UR8], R24, gsb0 ;  /* 0x03e00000081879f0 */ /* 0x000fe60008001818 */
[----:B------:R-:W-:Y:S02]  /*5090*/  WARPGROUP.DEPBAR.LE gsb0, 0x0 ;  /* 0x00008000000079c5 */ /* 0x000fe40000010000 */
[----:B-1----:R-:W-:Y:S05]  /*50a0*/  @!P1 BRA `(.L_x_28) ;  /* 0x0000004000d09947 */ /* 0x002fea0003800000 */
[----:B------:R-:W-:-:S04]  /*50b0*/  UIADD3 UR7, UR42, 0x1, URZ ;  /* 0x000000012a077890 */ /* 0x000fc8000fffe03f */
[----:B------:R-:W-:-:S04]  /*50c0*/  UISETP.NE.AND UP0, UPT, UR7, 0x3, UPT ;  /* 0x000000030700788c */ /* 0x000fc8000bf05270 */
[----:B------:R-:W-:Y:S02]  /*50d0*/  USEL UR6, URZ, 0x1, UP0 ;  /* 0x000000013f067887 */ /* 0x000fe40008000000 */
[----:B------:R-:W-:Y:S02]  /*50e0*/  USEL UR7, UR7, URZ, UP0 ;  /* 0x0000003f07077287 */ /* 0x000fe40008000000 */
[----:B------:R-:W-:-:S06]  /*50f0*/  ULOP3.LUT UR6, UR41, UR6, URZ, 0x3c, !UPT ;  /* 0x0000000629067292 */ /* 0x000fcc000f8e3c3f */
[----:B------:R-:W-:Y:S01]  /*5100*/  MOV R0, UR6 ;  /* 0x0000000600007c02 */ /* 0x000fe20008000f00 */
[----:B------:R-:W-:-:S06]  /*5110*/  UMOV UR6, UR42 ;  /* 0x0000002a00067c82 */ /* 0x000fcc0008000000 */
.L_x_35:
[----:B------:R-:W-:Y:S05]  /*5120*/  @!P0 BRA `(.L_x_29) ;  /* 0x0000000000048947 */ /* 0x000fea0003800000 */
[----:B------:R-:W-:Y:S01]  /*5130*/  BPT.TRAP 0x1 ;  /* 0x000000040000795c */ /* 0x000fe20000300000 */
.L_x_29:
[----:B------:R-:W-:Y:S01]  /*5140*/  ULEA UR8, UR7, UR46, 0x3 ;  /* 0x0000002e07087291 */ /* 0x000fe2000f8e183f */
[----:B------:R-:W-:-:S08]  /*5150*/  SHF.L.U32 R3, R0, 0x1f, RZ ;  /* 0x0000001f00037819 */ /* 0x000fd000000006ff */
[----:B------:R1:W2:Y:S01]  /*5160*/  SYNCS.PHASECHK.TRANS64.TRYWAIT P1, [UR8], R3 ;  /* 0x00000003ff0075a7 */ /* 0x0002a20008020148 */
[----:B------:R-:W-:Y:S05]  /*5170*/  @!P0 BRA `(.L_x_30) ;  /* 0x0000000000048947 */ /* 0x000fea0003800000 */
[----:B------:R-:W-:Y:S01]  /*5180*/  BPT.TRAP 0x1 ;  /* 0x000000040000795c */ /* 0x000fe20000300000 */
.L_x_30:
[----:B--2---:R-:W-:Y:S05]  /*5190*/  @P1 BRA `(.L_x_31) ;  /* 0x0000000000081947 */ /* 0x004fea0003800000 */
[----:B------:R-:W2:Y:S02]  /*51a0*/  SYNCS.PHASECHK.TRANS64.TRYWAIT P1, [UR8], R3 ;  /* 0x00000003ff0075a7 */ /* 0x000ea40008020148 */
[----:B--2---:R-:W-:Y:S05]  /*51b0*/  @!P1 BRA `(.L_x_32) ;  /* 0x0000027c00449947 */ /* 0x004fea0003800000 */
.L_x_31:
        /* <DEDUP_REMOVED lines=64> */
[----:B---3--:R-:W3:Y:S04]  /*55c0*/  LDL.LU.64 R24, [R1] ;  /* 0x0000000001187983 */ /* 0x008ee80000300a00 */
[----:B------:R-:W3:Y:S04]  /*55d0*/  LDL.LU.64 R26, [R1+0x8] ;  /* 0x00000800011a7983 */ /* 0x000ee80000300a00 */
        /* <DEDUP_REMOVED lines=61> */
[----:B------:R-:W3:Y:S01]  /*59b0*/  LDL.LU.64 R150, [R1+0x1f8] ;  /* 0x0001f80001967983 */ /* 0x000ee20000300a00 */
[----:B------:R-:W-:-:S02]  /*59c0*/  ULEA UR12, UR7, UR4, 0xb ;  /* 0x00000004070c7291 */ /* 0x000fc4000f8e583f */
[----:B------:R-:W-:Y:S01]  /*59d0*/  ULEA UR13, UR7, UR5, 0xb ;  /* 0x00000005070d7291 */ /* 0x000fe2000f8e583f */
[----:B-----5:R-:W-:Y:S01]  /*59e0*/  STL [R1+0x2dc], R18 ;  /* 0x0002dc1201007387 */ /* 0x020fe20000100800 */
[----:B------:R-:W-:Y:S01]  /*59f0*/  UMOV UR9, 0x40000040 ;  /* 0x4000004000097882 */ /* 0x000fe20000000000 */
[----:B------:R-:W-:Y:S02]  /*5a00*/  UMOV UR11, 0x40000040 ;  /* 0x40000040000b7882 */ /* 0x000fe40000000000 */
[----:B------:R-:W-:Y:S01]  /*5a10*/  UMOV UR8, UR12 ;  /* 0x0000000c00087c82 */ /* 0x000fe20008000000 */
[----:B------:R-:W-:Y:S01]  /*5a20*/  STL [R1+0x2d8], R17 ;  /* 0x0002d81101007387 */ /* 0x000fe20000100800 */
[----:B------:R-:W-:-:S03]  /*5a30*/  UMOV UR10, UR13 ;  /* 0x0000000d000a7c82 */ /* 0x000fc60008000000 */
[----:B------:R-:W-:Y:S04]  /*5a40*/  STL [R1+0x2d4], R16 ;  /* 0x0002d41001007387 */ /* 0x000fe80000100800 */
[----:B------:R4:W-:Y:S04]  /*5a50*/  STL [R1+0x2d0], R2 ;  /* 0x0002d00201007387 */ /* 0x0009e80000100800 */
[----:B------:R1:W-:Y:S01]  /*5a60*/  STL [R1+0x2cc], R0 ;  /* 0x0002cc0001007387 */ /* 0x0003e20000100800 */
[----:B---3--:R-:W-:-:S06]  /*5a70*/  WARPGROUP.ARRIVE ;  /* 0x00000000000079c5 */ /* 0x008fcc0000000000 */
[----:B------:R-:W-:Y:S03]  /*5a80*/  HGMMA.64x256x16.F32.BF16 R24, gdesc[UR8], R24, gsb0 ;  /* 0x03e00000081879f0 */ /* 0x000fe60008001818 */
[----:B------:R-:W-:Y:S02]  /*5a90*/  WARPGROUP.DEPBAR.LE gsb0, 0x0 ;  /* 0x00008000000079c5 */ /* 0x000fe40000010000 */
[----:B------:R-:W-:Y:S01]  /*5aa0*/  STL.64 [R1], R24 ;  /* 0x0000001801007387 */ /* 0x000fe20000100a00 */
[----:B----4-:R-:W-:Y:S01]  /*5ab0*/  IMAD.MOV.U32 R2, RZ, RZ, R150 ;  /* 0x000000ffff027224 */ /* 0x010fe200078e0096 */
[----:B-1----:R-:W-:Y:S01]  /*5ac0*/  MOV R0, R151 ;  /* 0x0000009700007202 */ /* 0x002fe20000000f00 */
[----:B------:R-:W-:Y:S01]  /*5ad0*/  IMAD.MOV.U32 R7, RZ, RZ, R145 ;  /* 0x000000ffff077224 */ /* 0x000fe200078e0091 */
[----:B------:R-:W-:Y:S01]  /*5ae0*/  STL.64 [R1+0x8], R26 ;  /* 0x0000081a01007387 */ /* 0x000fe20000100a00 */
[----:B--2---:R-:W-:Y:S01]  /*5af0*/  MOV R4, R148 ;  /* 0x0000009400047202 */ /* 0x004fe20000000f00 */
        /* <DEDUP_REMOVED lines=42> */
[----:B------:R-:W2:Y:S01]  /*5da0*/  LDL.LU.64 R150, [R1+0x798] ;  /* 0x0007980001967983 */ /* 0x000ea20000300a00 */
        /* <DEDUP_REMOVED lines=32> */
[----:B------:R-:W-:-:S02]  /*5fb0*/  MOV R187, R103 ;  /* 0x0000006700bb7202 */ /* 0x000fc40000000f00 */
[----:B------:R-:W-:Y:S01]  /*5fc0*/  MOV R185, R101 ;  /* 0x0000006500b97202 */ /* 0x000fe20000000f00 */
[----:B------:R-:W2:Y:S01]  /*5fd0*/  LDL.LU.64 R132, [R1+0x750] ;  /* 0x0007500001847983 */ /* 0x000ea20000300a00 */
[----:B------:R-:W-:Y:S02]  /*5fe0*/  MOV R182, R98 ;  /* 0x0000006200b67202 */ /* 0x000fe40000000f00 */
[----:B------:R-:W-:Y:S01]  /*5ff0*/  MOV R183, R99 ;  /* 0x0000006300b77202 */ /* 0x000fe20000000f00 */
[----:B------:R-:W2:Y:S01]  /*6000*/  LDL.LU.64 R130, [R1+0x748] ;  /* 0x0007480001827983 */ /* 0x000ea20000300a00 */
[----:B------:R-:W-:Y:S02]  /*6010*/  MOV R213, R96 ;  /* 0x0000006000d57202 */ /* 0x000fe40000000f00 */
        /* <DEDUP_REMOVED lines=80> */
[----:B-1----:R-:W2:Y:S04]  /*6520*/  LDL.LU.64 R46, [R1+0x5f8] ;  /* 0x0005f800012e7983 */ /* 0x002ea80000300a00 */
        /* <DEDUP_REMOVED lines=12> */
[----:B------:R-:W-:-:S02]  /*65f0*/  UMOV UR9, 0x40000040 ;  /* 0x4000004000097882 */ /* 0x000fc40000000000 */
[----:B------:R-:W-:Y:S04]  /*6600*/  STL [R1+0x598], R180 ;  /* 0x000598b401007387 */ /* 0x000fe80000100800 */
[----:B------:R-:W-:Y:S01]  /*6610*/  STL.64 [R1+0x590], R164 ;  /* 0x000590a401007387 */ /* 0x000fe20000100a00 */
[----:B--2---:R-:W-:-:S06]  /*6620*/  WARPGROUP.ARRIVE ;  /* 0x00000000000079c5 */ /* 0x004fcc0000000000 */
        /* <DEDUP_REMOVED lines=59> */
[----:B------:R-:W-:Y:S01]  /*69e0*/  MOV R139, R228 ;  /* 0x000000e4008b7202 */ /* 0x000fe20000000f00 */
[----:B------:R-:W-:Y:S01]  /*69f0*/  IMAD.MOV.U32 R228, RZ, RZ, R8 ;  /* 0x000000ffffe47224 */ /* 0x000fe200078e0008 */
[----:B------:R-:W-:Y:S02]  /*6a00*/  MOV R141, R226 ;  /* 0x000000e2008d7202 */ /* 0x000fe40000000f00 */
[----:B------:R-:W-:Y:S02]  /*6a10*/  MOV R142, R225 ;  /* 0x000000e1008e7202 */ /* 0x000fe40000000f00 */
[----:B------:R-:W-:Y:S02]  /*6a20*/  MOV R143, R224 ;  /* 0x000000e0008f7202 */ /* 0x000fe40000000f00 */
[----:B------:R-:W-:Y:S02]  /*6a30*/  MOV R144, R223 ;  /* 0x000000df00907202 */ /* 0x000fe40000000f00 */
[----:B------:R-:W-:Y:S01]  /*6a40*/  MOV R145, R222 ;  /* 0x000000de00917202 */ /* 0x000fe20000000f00 */
[----:B------:R-:W-:Y:S01]  /*6a50*/  IMAD.MOV.U32 R222, RZ, RZ, R14 ;  /* 0x000000ffffde7224 */ /* 0x000fe200078e000e */
[----:B------:R-:W-:-:S02]  /*6a60*/  MOV R147, R220 ;  /* 0x000000dc00937202 */ /* 0x000fc40000000f00 */
[----:B------:R-:W-:Y:S02]  /*6a70*/  MOV R148, R219 ;  /* 0x000000db00947202 */ /* 0x000fe40000000f00 */
[----:B------:R-:W-:Y:S02]  /*6a80*/  MOV R149, R218 ;  /* 0x000000da00957202 */ /* 0x000fe40000000f00 */
[----:B------:R-:W-:Y:S02]  /*6a90*/  MOV R150, R217 ;  /* 0x000000d900967202 */ /* 0x000fe40000000f00 */
[----:B------:R-:W-:Y:S01]  /*6aa0*/  MOV R151, R216 ;  /* 0x000000d800977202 */ /* 0x000fe20000000f00 */
[----:B------:R-:W-:Y:S01]  /*6ab0*/  IMAD.MOV.U32 R216, RZ, RZ, R20 ;  /* 0x000000ffffd87224 */ /* 0x000fe200078e0014 */
        /* <DEDUP_REMOVED lines=20> */
[----:B------:R-:W-:Y:S01]  /*6c00*/  MOV R235, R0 ;  /* 0x0000000000eb7202 */ /* 0x000fe20000000f00 */
[----:B------:R-:W-:Y:S02]  /*6c10*/  UIADD3 UR8, UR12, 0x2, URZ ;  /* 0x000000020c087890 */ /* 0x000fe4000fffe03f */
[----:B------:R-:W-:Y:S01]  /*6c20*/  UIADD3 UR10, UR13, 0x2, URZ ;  /* 0x000000020d0a7890 */ /* 0x000fe2000fffe03f */
[----:B------:R-:W-:Y:S01]  /*6c30*/  UMOV UR9, 0x40000040 ;  /* 0x4000004000097882 */ /* 0x000fe20000000000 */
[----:B------:R-:W-:Y:S01]  /*6c40*/  UMOV UR11, 0x40000040 ;  /* 0x40000040000b7882 */ /* 0x000fe20000000000 */
        /* <DEDUP_REMOVED lines=238> */
[----:B------:R-:W-:Y:S01]  /*7b30*/  STL.64 [R1+0x38], R38 ;  /* 0x0000382601007387 */ /* 0x000fe20000100a00 */
[----:B------:R-:W-:-:S03]  /*7b40*/  MOV R4, R150 ;  /* 0x0000009600047202 */ /* 0x000fc60000000f00 */
[----:B------:R-:W-:Y:S01]  /*7b50*/  STL.64 [R1+0x40], R40 ;  /* 0x0000402801007387 */ /* 0x000fe20000100a00 */
[----:B------:R-:W-:-:S03]  /*7b60*/  MOV R3, R151 ;  /* 0x0000009700037202 */ /* 0x000fc60000000f00 */
[----:B------:R-:W-:Y:S01]  /*7b70*/  STL.64 [R1+0x48], R42 ;  /* 0x0000482a01007387 */ /* 0x000fe20000100a00 */
[----:B------:R-:W-:Y:S01]  /*7b80*/  IMAD.MOV.U32 R6, RZ, RZ, R148 ;  /* 0x000000ffff067224 */ /* 0x000fe200078e0094 */
[----:B------:R-:W-:Y:S02]  /*7b90*/  MOV R5, R149 ;  /* 0x0000009500057202 */ /* 0x000fe40000000f00 */
[----:B------:R-:W-:Y:S01]  /*7ba0*/  STL.64 [R1+0x50], R44 ;  /* 0x0000502c01007387 */ /* 0x000fe20000100a00 */
[----:B------:R-:W-:-:S03]  /*7bb0*/  MOV R8, R146 ;  /* 0x0000009200087202 */ /* 0x000fc60000000f00 */
[----:B------:R1:W-:Y:S01]  /*7bc0*/  STL.64 [R1+0x58], R46 ;  /* 0x0000582e01007387 */ /* 0x0003e20000100a00 */
[----:B------:R-:W-:-:S03]  /*7bd0*/  MOV R7, R147 ;  /* 0x0000009300077202 */ /* 0x000fc60000000f00 */
[----:B------:R-:W4:Y:S01]  /*7be0*/  LDL.LU.64 R150, [R1+0x4d8] ;  /* 0x0004d80001967983 */ /* 0x000f220000300a00 */
[----:B------:R-:W-:Y:S01]  /*7bf0*/  MOV R10, R144 ;  /* 0x00000090000a7202 */ /* 0x000fe20000000f00 */
[----:B------:R-:W-:Y:S01]  /*7c00*/  IMAD.MOV.U32 R12, RZ, RZ, R142 ;  /* 0x000000ffff0c7224 */ /* 0x000fe200078e008e */
[----:B------:R-:W-:Y:S01]  /*7c10*/  MOV R9, R145 ;  /* 0x0000009100097202 */ /* 0x000fe20000000f00 */
[----:B------:R-:W4:Y:S01]  /*7c20*/  LDL.LU.64 R148, [R1+0x4d0] ;  /* 0x0004d00001947983 */ /* 0x000f220000300a00 */
[----:B------:R-:W-:-:S03]  /*7c30*/  MOV R11, R143 ;  /* 0x0000008f000b7202 */ /* 0x000fc60000000f00 */
[----:B------:R-:W4:Y:S01]  /*7c40*/  LDL.LU.64 R146, [R1+0x4c8] ;  /* 0x0004c80001927983 */ /* 0x000f220000300a00 */
[----:B------:R-:W-:Y:S02]  /*7c50*/  MOV R14, R140 ;  /* 0x0000008c000e7202 */ /* 0x000fe40000000f00 */
[----:B------:R-:W-:Y:S01]  /*7c60*/  MOV R13, R141 ;  /* 0x0000008d000d7202 */ /* 0x000fe20000000f00 */
        /* <DEDUP_REMOVED lines=136> */
[----:B------:R-:W-:Y:S02]  /*84f0*/  MOV R18, R48 ;  /* 0x0000003000127202 */ /* 0x000fe40000000f00 */
[----:B------:R-:W-:Y:S01]  /*8500*/  MOV R17, R49 ;  /* 0x0000003100117202 */ /* 0x000fe20000000f00 */
        /* <DEDUP_REMOVED lines=81> */
[----:B------:R-:W-:Y:S01]  /*8a20*/  IMAD.MOV.U32 R227, RZ, RZ, R11 ;  /* 0x000000ffffe37224 */ /* 0x000fe200078e000b */
[----:B------:R-:W-:Y:S02]  /*8a30*/  MOV R147, R225 ;  /* 0x000000e100937202 */ /* 0x000fe40000000f00 */
[----:B------:R-:W-:Y:S02]  /*8a40*/  MOV R148, R224 ;  /* 0x000000e000947202 */ /* 0x000fe40000000f00 */
[----:B------:R-:W-:Y:S02]  /*8a50*/  MOV R149, R223 ;  /* 0x000000df00957202 */ /* 0x000fe40000000f00 */
[----:B------:R-:W-:-:S02]  /*8a60*/  MOV R150, R222 ;  /* 0x000000de00967202 */ /* 0x000fc40000000f00 */
[----:B------:R-:W-:Y:S01]  /*8a70*/  MOV R151, R221 ;  /* 0x000000dd00977202 */ /* 0x000fe20000000f00 */
[----:B------:R-:W-:Y:S01]  /*8a80*/  IMAD.MOV.U32 R221, RZ, RZ, R20 ;  /* 0x000000ffffdd7224 */ /* 0x000fe200078e0014 */
[----:B------:R-:W-:Y:S02]  /*8a90*/  MOV R165, R219 ;  /* 0x000000db00a57202 */ /* 0x000fe40000000f00 */
[----:B------:R-:W-:Y:S02]  /*8aa0*/  MOV R180, R218 ;  /* 0x000000da00b47202 */ /* 0x000fe40000000f00 */
        /* <DEDUP_REMOVED lines=21> */
[----:B------:R-:W-:Y:S01]  /*8c00*/  MOV R229, R9 ;  /* 0x0000000900e57202 */ /* 0x000fe20000000f00 */
[----:B------:R1:W5:Y:S01]  /*8c10*/  LDL.LU R0, [R1+0x2cc] ;  /* 0x0002cc0001007983 */ /* 0x0003620000300800 */
[----:B------:R-:W-:Y:S02]  /*8c20*/  MOV R230, R8 ;  /* 0x0000000800e67202 */ /* 0x000fe40000000f00 */
        /* <DEDUP_REMOVED lines=101> */
[----:B------:R-:W-:Y:S01]  /*9280*/  BPT.TRAP 0x1 ;  /* 0x000000040000795c */ /* 0x000fe20000300000 */
.L_x_33:
[----:B------:R-:W2:Y:S01]  /*9290*/  LDL R4, [R1+0x200] ;  /* 0x0002000001047983 */ /* 0x000ea20000100800 */
[----:B-----5:R-:W-:Y:S01]  /*92a0*/  ISETP.NE.AND P1, PT, R165, RZ, PT ;  /* 0x000000ffa500720c */ /* 0x020fe20003f25270 */
[----:B------:R-:W-:Y:S01]  /*92b0*/  UISETP.GT.U32.AND UP0, UPT, UR37, 0x1, UPT ;  /* 0x000000012500788c */ /* 0x000fe2000bf04070 */
[----:B------:R-:W-:-:S11]  /*92c0*/  MOV R3, UR6 ;  /* 0x0000000600037c02 */ /* 0x000fd60008000f00 */
[----:B------:R-:W-:-:S04]  /*92d0*/  @P1 LEA R3, R3, UR46, 0x3 ;  /* 0x0000002e03031c11 */ /* 0x000fc8000f8e18ff */
[----:B------:R-:W-:-:S04]  /*92e0*/  @P1 IADD3 R3, R3, 0x18, RZ ;  /* 0x0000001803031810 */ /* 0x000fc80007ffe0ff */
[----:B--2---:R-:W-:-:S04]  /*92f0*/  @P1 PRMT R3, R4, 0x654, R3 ;  /* 0x0000065404031816 */ /* 0x004fc80000000003 */
[----:B------:R1:W-:Y:S01]  /*9300*/  @P1 SYNCS.ARRIVE.TRANS64.RED.A1T0 RZ, [R3+URZ], RZ ;  /* 0x000000ff03ff19a7 */ /* 0x0003e2000810043f */
[----:B------:R-:W-:-:S13]  /*9310*/  PLOP3.LUT P1, PT, PT, PT, UP0, 0x80, 0x0 ;  /* 0x000000000000781c */ /* 0x000fda0003f2f008 */
[----:B-1----:R-:W-:Y:S05]  /*9320*/  @P1 BRA `(.L_x_34) ;  /* 0x0000000000041947 */ /* 0x002fea0003800000 */
[----:B------:R-:W-:Y:S01]  /*9330*/  BPT.TRAP 0x1 ;  /* 0x000000040000795c */ /* 0x000fe20000300000 */
.L_x_34:
[----:B------:R-:W-:Y:S01]  /*9340*/  UIADD3 UR7, UR7, 0x1, URZ ;  /* 0x0000000107077890 */ /* 0x000fe2000fffe03f */
[C---:B------:R-:W-:Y:S01]  /*9350*/  ISETP.GT.AND P1, PT, R2.reuse, 0x1, PT ;  /* 0x000000010200780c */ /* 0x040fe20003f24270 */
[----:B------:R-:W-:Y:S01]  /*9360*/  UIADD3 UR6, UR6, 0x1, URZ ;  /* 0x0000000106067890 */ /* 0x000fe2000fffe03f */
[----:B------:R-:W-:Y:S01]  /*9370*/  IADD3 R2, R2, -0x1, RZ ;  /* 0xffffffff02027810 */ /* 0x000fe20007ffe0ff */
[----:B------:R-:W-:Y:S02]  /*9380*/  UISETP.NE.AND UP0, UPT, UR7, 0x3, UPT ;  /* 0x000000030700788c */ /* 0x000fe4000bf05270 */
[----:B------:R-:W-:Y:S02]  /*9390*/  UISETP.NE.AND UP1, UPT, UR6, 0x3, UPT ;  /* 0x000000030600788c */ /* 0x000fe4000bf25270 */
[----:B------:R-:W-:Y:S02]  /*93a0*/  USEL UR8, URZ, 0x1, UP0 ;  /* 0x000000013f087887 */ /* 0x000fe40008000000 */
[----:B------:R-:W-:-:S02]  /*93b0*/  USEL UR7, UR7, URZ, UP0 ;  /* 0x0000003f07077287 */ /* 0x000fc40008000000 */
[----:B------:R-:W-:Y:S02]  /*93c0*/  USEL UR6, UR6, URZ, UP1 ;  /* 0x0000003f06067287 */ /* 0x000fe40008800000 */
[----:B------:R-:W-:Y:S01]  /*93d0*/  LOP3.LUT R0, R0, UR8, RZ, 0x3c, !PT ;  /* 0x0000000800007c12 */ /* 0x000fe2000f8e3cff */
[----:B------:R-:W-:Y:S09]  /*93e0*/  @P1 BRA `(.L_x_35) ;  /* 0xffffffbc004c1947 */ /* 0x000ff2000383ffff */
.L_x_28:
[----:B------:R-:W1:Y:S02]  /*93f0*/  LDC R0, c[0x0][0x28c] ;  /* 0x0000a300ff007b82 */ /* 0x000e640000000800 */
[----:B-1----:R-:W-:-:S13]  /*9400*/  ISETP.GE.AND P1, PT, R0, 0x1, PT ;  /* 0x000000010000780c */ /* 0x002fda0003f26270 */
[----:B------:R-:W-:Y:S05]  /*9410*/  @!P1 BRA `(.L_x_36) ;  /* 0x0000000000589947 */ /* 0x000fea0003800000 */
[----:B------:R-:W-:Y:S05]  /*9420*/  @!P0 BRA `(.L_x_37) ;  /* 0x0000000000048947 */ /* 0x000fea0003800000 */
[----:B------:R-:W-:Y:S01]  /*9430*/  BPT.TRAP 0x1 ;  /* 0x000000040000795c */ /* 0x000fe20000300000 */
.L_x_37:
[----:B-----5:R-:W-:Y:S01]  /*9440*/  ISETP.NE.AND P0, PT, R165, RZ, PT ;  /* 0x000000ffa500720c */ /* 0x020fe20003f05270 */
[----:B------:R-:W-:-:S12]  /*9450*/  BSSY B0, `(.L_x_38) ;  /* 0x000000e000007945 */ /* 0x000fd80003800000 */
[----:B------:R-:W-:Y:S05]  /*9460*/  @!P0 BRA `(.L_x_39) ;  /* 0x0000000000308947 */ /* 0x000fea0003800000 */
[----:B------:R-:W2:Y:S01]  /*9470*/  LDL R2, [R1+0x200] ;  /* 0x0002000001027983 */ /* 0x000ea20000100800 */
[----:B------:R-:W-:-:S04]  /*9480*/  UISETP.LT.AND UP0, UPT, UR44, 0x1, UPT ;  /* 0x000000012c00788c */ /* 0x000fc8000bf01270 */
[----:B------:R-:W-:-:S04]  /*9490*/  USEL UR6, UR44, 0x1, UP0 ;  /* 0x000000012c067887 */ /* 0x000fc80008000000 */
[----:B------:R-:W-:-:S04]  /*94a0*/  UIADD3 UR6, UR42, UR44, -UR6 ;  /* 0x0000002c2a067290 */ /* 0x000fc8000fffe806 */
[----:B------:R-:W-:-:S04]  /*94b0*/  UIMAD.WIDE.U32 UR4, UR6, -0x55555555, URZ ;  /* 0xaaaaaaab060478a5 */ /* 0x000fc8000f8e003f */
[----:B------:R-:W-:-:S04]  /*94c0*/  USHF.R.U32.HI UR4, URZ, 0x1, UR5 ;  /* 0x000000013f047899 */ /* 0x000fc80008011605 */
[----:B------:R-:W-:-:S04]  /*94d0*/  UIMAD UR6, UR4, -0x3, UR6 ;  /* 0xfffffffd040678a4 */ /* 0x000fc8000f8e0206 */
[----:B------:R-:W-:-:S04]  /*94e0*/  ULEA UR6, UR6, UR46, 0x3 ;  /* 0x0000002e06067291 */ /* 0x000fc8000f8e183f */
[----:B------:R-:W-:-:S06]  /*94f0*/  UIADD3 UR6, UR6, 0x18, URZ ;  /* 0x0000001806067890 */ /* 0x000fcc000fffe03f */
[----:B------:R-:W-:-:S05]  /*9500*/  IMAD.U32 R0, RZ, RZ, UR6 ;  /* 0x00000006ff007e24 */ /* 0x000fca000f8e00ff */
[----:B--2---:R-:W-:-:S04]  /*9510*/  PRMT R0, R2, 0x654, R0 ;  /* 0x0000065402007816 */ /* 0x004fc80000000000 */
[----:B------:R1:W-:Y:S03]  /*9520*/  SYNCS.ARRIVE.TRANS64.RED.A1T0 RZ, [R0+URZ], RZ ;  /* 0x000000ff00ff79a7 */ /* 0x0003e6000810043f */
.L_x_39:
[----:B------:R-:W-:Y:S05]  /*9530*/  BSYNC B0 ;  /* 0x0000000000007941 */ /* 0x000fea0003800000 */
.L_x_38:
[----:B------:R-:W-:-:S06]  /*9540*/  UISETP.GT.U32.AND UP0, UPT, UR37, 0x1, UPT ;  /* 0x000000012500788c */ /* 0x000fcc000bf04070 */
[----:B------:R-:W-:-:S13]  /*9550*/  PLOP3.LUT P0, PT, PT, PT, UP0, 0x80, 0x0 ;  /* 0x000000000000781c */ /* 0x000fda0003f0f008 */
[----:B------:R-:W-:Y:S05]  /*9560*/  @P0 BRA `(.L_x_36) ;  /* 0x0000000000040947 */ /* 0x000fea0003800000 */
[----:B------:R-:W-:Y:S01]  /*9570*/  BPT.TRAP 0x1 ;  /* 0x000000040000795c */ /* 0x000fe20000300000 */
.L_x_36:
[----:B------:R-:W-:Y:S01]  /*9580*/  UIADD3 UR42, UR44, UR42, URZ ;  /* 0x0000002a2c2a7290 */ /* 0x000fe2000fffe03f */
[----:B-----5:R-:W-:Y:S01]  /*9590*/  R2UR UR50, R18 ;  /* 0x00000000123272ca */ /* 0x020fe200000e0000 */
[----:B------:R-:W-:Y:S02]  /*95a0*/  UIADD3 UR7, UR46, 0x200, URZ ;  /* 0x000002002e077890 */ /* 0x000fe4000fffe03f */
[----:B------:R-:W-:Y:S02]  /*95b0*/  UISETP.GT.U32.AND UP0, UPT, UR42, 0x2, UPT ;  /* 0x000000022a00788c */ /* 0x000fe4000bf04070 */
[----:B------:R-:W-:Y:S02]  /*95c0*/  UISETP.GE.U32.AND UP1, UPT, UR44, 0x3, UPT ;  /* 0x000000032c00788c */ /* 0x000fe4000bf26070 */
[----:B------:R-:W-:Y:S02]  /*95d0*/  UISETP.LT.U32.AND UP0, UPT, UR44, 0x3, UP0 ;  /* 0x000000032c00788c */ /* 0x000fe40008701070 */
[----:B------:R-:W-:-:S02]  /*95e0*/  USHF.L.U32 UR49, UR49, 0x8, URZ ;  /* 0x0000000831317899 */ /* 0x000fc4000800063f */
[----:B------:R-:W-:Y:S02]  /*95f0*/  USEL UR6, URZ, 0x1, !UP0 ;  /* 0x000000013f067887 */ /* 0x000fe4000c000000 */
[----:B------:R-:W-:Y:S02]  /*9600*/  ULOP3.LUT UP0, URZ, UR7, 0x1bf, URZ, 0xc0, !UPT ;  /* 0x000001bf073f7892 */ /* 0x000fe4000f80c03f */
[----:B------:R-:W-:Y:S02]  /*9610*/  ULOP3.LUT UR41, UR41, UR6, URZ, 0x3c, !UPT ;  /* 0x0000000629297292 */ /* 0x000fe4000f8e3c3f */
[----:B------:R-:W-:Y:S02]  /*9620*/  @UP1 UIMAD.WIDE.U32 UR4, UR42, -0x55555555, URZ ;  /* 0xaaaaaaab2a0418a5 */ /* 0x000fe4000f8e003f */
[----:B------:R-:W-:Y:S01]  /*9630*/  PLOP3.LUT P0, PT, PT, PT, UP0, 0x80, 0x0 ;  /* 0x000000000000781c */ /* 0x000fe20003f0f008 */
[----:B------:R-:W-:Y:S02]  /*9640*/  USHF.L.U32 UR50, UR50, 0x8, URZ ;  /* 0x0000000832327899 */ /* 0x000fe4000800063f */
[----:B------:R-:W-:-:S04]  /*9650*/  @UP1 USHF.R.U32.HI UR4, URZ, 0x1, UR5 ;  /* 0x000000013f041899 */ /* 0x000fc80008011605 */
[----:B------:R-:W-:-:S06]  /*9660*/  @UP1 ULOP3.LUT UR41, UR41, 0x1, UR4, 0x78, !UPT ;  /* 0x0000000129291892 */ /* 0x000fcc000f8e7804 */
[----:B------:R-:W-:Y:S06]  /*9670*/  @!P0 BRA `(.L_x_40) ;  /* 0x00000000007c8947 */ /* 0x000fec0003800000 */
[----:B------:R-:W-:Y:S01]  /*9680*/  MOV R18, 0x0 ;  /* 0x0000000000127802 */ /* 0x000fe20000000f00 */
[----:B------:R-:W-:Y:S01]  /*9690*/  ULDC.64 UR4, c[0x4][0x80] ;  /* 0x0100200000047ab9 */ /* 0x000fe20000000a00 */
[----:B------:R-:W-:Y:S01]  /*96a0*/  ULDC.64 UR6, c[0x4][0x88] ;  /* 0x0100220000067ab9 */ /* 0x000fe20000000a00 */
[----:B------:R-:W-:Y:S01]  /*96b0*/  ULDC.64 UR8, c[0x4][0x10] ;  /* 0x0100040000087ab9 */ /* 0x000fe20000000a00 */
[----:B------:R2:W3:Y:S01]  /*96c0*/  LDC.64 R2, c[0x4][R18] ;  /* 0x0100000012027b82 */ /* 0x0004e20000000a00 */
[----:B------:R-:W-:Y:S01]  /*96d0*/  MOV R4, UR4 ;  /* 0x0000000400047c02 */ /* 0x000fe20008000f00 */
[----:B------:R-:W-:Y:S01]  /*96e0*/  IMAD.U32 R11, RZ, RZ, UR9 ;  /* 0x00000009ff0b7e24 */ /* 0x000fe2000f8e00ff */
[----:B------:R-:W-:Y:S02]  /*96f0*/  MOV R5, UR5 ;  /* 0x0000000500057c02 */ /* 0x000fe40008000f00 */
[----:B------:R-:W-:Y:S02]  /*9700*/  MOV R6, UR6 ;  /* 0x0000000600067c02 */ /* 0x000fe40008000f00 */
[----:B------:R-:W-:-:S02]  /*9710*/  MOV R7, UR7 ;  /* 0x0000000700077c02 */ /* 0x000fc40008000f00 */
[----:B------:R-:W-:Y:S02]  /*9720*/  MOV R10, UR8 ;  /* 0x00000008000a7c02 */ /* 0x000fe40008000f00 */
[----:B------:R-:W-:Y:S02]  /*9730*/  MOV R8, 0x70 ;  /* 0x0000007000087802 */ /* 0x000fe40000000f00 */
[----:B------:R-:W-:Y:S02]  /*9740*/  MOV R12, 0x1 ;  /* 0x00000001000c7802 */ /* 0x000fe40000000f00 */
[----:B--2---:R-:W-:-:S07]  /*9750*/  MOV R13, RZ ;  /* 0x000000ff000d7202 */ /* 0x004fce0000000f00 */
[----:B------:R-:W-:-:S07]  /*9760*/  LEPC R20, `(.L_x_41) ;  /* 0x000000001014794e */ /* 0x000fce0000000000 */
[----:B-1-3--:R-:W-:Y:S05]  /*9770*/  CALL.ABS.NOINC R2 ;  /* 0x0000000002007343 */ /* 0x00afea0003c00000 */
.L_x_41:
[----:B------:R1:W2:Y:S01]  /*9780*/  LDC.64 R2, c[0x4][R18] ;  /* 0x0100000012027b82 */ /* 0x0002a20000000a00 */
[----:B------:R-:W-:Y:S01]  /*9790*/  ULDC.64 UR4, c[0x4][0x80] ;  /* 0x0100200000047ab9 */ /* 0x000fe20000000a00 */
[----:B------:R-:W-:Y:S01]  /*97a0*/  ULDC.64 UR6, c[0x4][0x88] ;  /* 0x0100220000067ab9 */ /* 0x000fe20000000a00 */
[----:B------:R-:W-:Y:S01]  /*97b0*/  ULDC.64 UR8, c[0x4][0x10] ;  /* 0x0100040000087ab9 */ /* 0x000fe20000000a00 */
[----:B------:R-:W-:Y:S01]  /*97c0*/  MOV R4, UR4 ;  /* 0x0000000400047c02 */ /* 0x000fe20008000f00 */
[----:B------:R-:W-:Y:S01]  /*97d0*/  IMAD.U32 R6, RZ, RZ, UR6 ;  /* 0x00000006ff067e24 */ /* 0x000fe2000f8e00ff */
[----:B------:R-:W-:Y:S01]  /*97e0*/  MOV R5, UR5 ;  /* 0x0000000500057c02 */ /* 0x000fe20008000f00 */
[----:B------:R-:W-:Y:S01]  /*97f0*/  IMAD.MOV.U32 R13, RZ, RZ, RZ ;  /* 0x000000ffff0d7224 */ /* 0x000fe200078e00ff */
[----:B------:R-:W-:Y:S02]  /*9800*/  MOV R7, UR7 ;  /* 0x0000000700077c02 */ /* 0x000fe40008000f00 */
[----:B------:R-:W-:-:S02]  /*9810*/  MOV R10, UR8 ;  /* 0x00000008000a7c02 */ /* 0x000fc40008000f00 */
[----:B------:R-:W-:Y:S02]  /*9820*/  MOV R11, UR9 ;  /* 0x00000009000b7c02 */ /* 0x000fe40008000f00 */
[----:B------:R-:W-:Y:S02]  /*9830*/  MOV R8, 0x70 ;  /* 0x0000007000087802 */ /* 0x000fe40000000f00 */
[----:B-1----:R-:W-:-:S07]  /*9840*/  MOV R12, 0x1 ;  /* 0x00000001000c7802 */ /* 0x002fce0000000f00 */
[----:B------:R-:W-:-:S07]  /*9850*/  LEPC R20, `(.L_x_40) ;  /* 0x000000001014794e */ /* 0x000fce0000000000 */
[----:B--2---:R-:W-:Y:S05]  /*9860*/  CALL.ABS.NOINC R2 ;  /* 0x0000000002007343 */ /* 0x004fea0003c00000 */
.L_x_40:
[----:B------:R-:W2:Y:S02]  /*9870*/  LDC.64 R2, c[0x0][0x590] ;  /* 0x00016400ff027b82 */ /* 0x000ea40000000a00 */
[----:B--2---:R-:W-:-:S04]  /*9880*/  ISETP.NE.U32.AND P2, PT, R2, RZ, PT ;  /* 0x000000ff0200720c */ /* 0x004fc80003f45070 */
[----:B------:R-:W-:-:S13]  /*9890*/  ISETP.NE.AND.EX P2, PT, R3, RZ, PT, P2 ;  /* 0x000000ff0300720c */ /* 0x000fda0003f45320 */
[----:B------:R-:W-:Y:S05]  /*98a0*/  @!P2 BRA `(.L_x_42) ;  /* 0x00000000003ca947 */ /* 0x000fea0003800000 */
[----:B------:R-:W-:Y:S02]  /*98b0*/  ULDC.64 UR4, c[0x0][0x588] ;  /* 0x0001620000047ab9 */ /* 0x000fe40000000a00 */
[----:B------:R-:W-:-:S04]  /*98c0*/  ISETP.NE.U32.AND P0, PT, RZ, UR4, PT ;  /* 0x00000004ff007c0c */ /* 0x000fc8000bf05070 */
[----:B------:R-:W-:-:S13]  /*98d0*/  ISETP.NE.AND.EX P0, PT, RZ, UR5, PT, P0 ;  /* 0x00000005ff007c0c */ /* 0x000fda000bf05300 */
[----:B------:R-:W-:Y:S05]  /*98e0*/  @!P0 BRA `(.L_x_43) ;  /* 0x00000000001c8947 */ /* 0x000fea0003800000 */
[----:B------:R-:W2:Y:S01]  /*98f0*/  LDC.64 R6, c[0x0][0x588] ;  /* 0x00016200ff067b82 */ /* 0x000ea20000000a00 */
[----:B------:R-:W-:-:S04]  /*9900*/  IMAD R4, R2, UR51, RZ ;  /* 0x0000003302047c24 */ /* 0x000fc8000f8e02ff */
[----:B--2---:R-:W-:-:S05]  /*9910*/  IMAD.WIDE R4, R4, 0x4, R6 ;  /* 0x0000000404047825 */ /* 0x004fca00078e0206 */
[----:B------:R2:W5:Y:S01]  /*9920*/  LDG.E R16, desc[UR56][R4.64] ;  /* 0x0000003804107981 */ /* 0x000562000c1e1900 */
[----:B-1----:R-:W-:-:S05]  /*9930*/  MOV R0, 0x1 ;  /* 0x0000000100007802 */ /* 0x002fca0000000f00 */
[----:B------:R2:W-:Y:S01]  /*9940*/  STL.S16 [R1+0x20c], R0 ;  /* 0x00020c0001007387 */ /* 0x0005e20000100600 */
[----:B------:R-:W-:Y:S05]  /*9950*/  BRA `(.L_x_42) ;  /* 0x0000000000107947 */ /* 0x000fea0003800000 */
.L_x_43:
[----:B-1----:R-:W-:Y:S01]  /*9960*/  MOV R0, 0x1 ;  /* 0x0000000100007802 */ /* 0x002fe20000000f00 */
[----:B------:R-:W-:Y:S02]  /*9970*/  ULDC UR4, c[0x0][0x580] ;  /* 0x0001600000047ab9 */ /* 0x000fe40000000800 */
[----:B------:R-:W-:Y:S02]  /*9980*/  MOV R16, UR4 ;  /* 0x0000000400107c02 */ /* 0x000fe40008000f00 */
[----:B------:R3:W-:Y:S05]  /*9990*/  STL.S16 [R1+0x20c], R0 ;  /* 0x00020c0001007387 */ /* 0x0007ea0000100600 */
.L_x_42:
[----:B--2---:R-:W2:Y:S02]  /*99a0*/  LDC.64 R4, c[0x0][0x5b0] ;  /* 0x00016c00ff047b82 */ /* 0x004ea40000000a00 */
        /* <DEDUP_REMOVED lines=11> */
[----:B------:R-:W-:Y:S05]  /*9a60*/  BRA `(.L_x_44) ;  /* 0x0000000000087947 */ /* 0x000fea0003800000 */
.L_x_45:
[----:B------:R-:W-:Y:S02]  /*9a70*/  ULDC UR4, c[0x0][0x5a0] ;  /* 0x0001680000047ab9 */ /* 0x000fe40000000800 */
[----:B------:R-:W-:-:S07]  /*9a80*/  MOV R17, UR4 ;  /* 0x0000000400117c02 */ /* 0x000fce0008000f00 */
.L_x_44:
[----:B------:R-:W-:Y:S01]  /*9a90*/  ULDC.64 UR4, c[0x0][0x588] ;  /* 0x0001620000047ab9 */ /* 0x000fe20000000a00 */
[----:B------:R-:W-:Y:S01]  /*9aa0*/  ISETP.NE.U32.AND P3, PT, R2, RZ, PT ;  /* 0x000000ff0200720c */ /* 0x000fe20003f65070 */
[----:B------:R-:W-:Y:S02]  /*9ab0*/  UISETP.NE.U32.AND UP0, UPT, UR4, URZ, UPT ;  /* 0x0000003f0400728c */ /* 0x000fe4000bf05070 */
[----:B------:R-:W-:Y:S02]  /*9ac0*/  ISETP.NE.U32.AND P4, PT, RZ, UR4, PT ;  /* 0x00000004ff007c0c */ /* 0x000fe4000bf85070 */
[----:B------:R-:W-:Y:S01]  /*9ad0*/  ISETP.NE.AND.EX P3, PT, R3, RZ, PT, P3 ;  /* 0x000000ff0300720c */ /* 0x000fe20003f65330 */
[----:B------:R-:W-:Y:S02]  /*9ae0*/  UISETP.NE.AND.EX UP0, UPT, UR5, URZ, UPT, UP0 ;  /* 0x0000003f0500728c */ /* 0x000fe4000bf05300 */
[----:B------:R-:W-:Y:S02]  /*9af0*/  ISETP.NE.AND.EX P4, PT, RZ, UR5, PT, P4 ;  /* 0x00000005ff007c0c */ /* 0x000fe4000bf85340 */
[----:B------:R-:W-:-:S02]  /*9b00*/  PLOP3.LUT P0, PT, PT, PT, PT, 0x8, 0x0 ;  /* 0x000000000000781c */ /* 0x000fc40003f0e170 */
[----:B------:R-:W-:-:S04]  /*9b10*/  PLOP3.LUT P1, PT, PT, PT, UP0, 0x80, 0x0 ;  /* 0x000000000000781c */ /* 0x000fc80003f2f008 */
[----:B------:R-:W-:-:S05]  /*9b20*/  PLOP3.LUT P1, PT, P1, PT, PT, 0x8, 0x0 ;  /* 0x000000000000781c */ /* 0x000fca0000f2e170 */
[----:B------:R-:W-:Y:S08]  /*9b30*/  @P4 BRA P3, `(.L_x_46) ;  /* 0x0000000000284947 */ /* 0x000ff00001800000 */
[----:B------:R-:W-:Y:S04]  /*9b40*/  BSSY B0, `(.L_x_46) ;  /* 0x0000009000007945 */ /* 0x000fe80003800000 */
[----:B------:R-:W-:Y:S05]  /*9b50*/  @!P2 BRA `(.L_x_47) ;  /* 0x000000000018a947 */ /* 0x000fea0003800000 */
[----:B-1-3--:R-:W3:Y:S01]  /*9b60*/  LDL R0, [R1+0x20c] ;  /* 0x00020c0001007983 */ /* 0x00aee20000100800 */
[----:B------:R-:W-:Y:S02]  /*9b70*/  PLOP3.LUT P0, PT, P1, PT, PT, 0x80, 0x0 ;  /* 0x000000000000781c */ /* 0x000fe40000f0f070 */
[----:B---3--:R-:W-:-:S13]  /*9b80*/  LOP3.LUT P3, RZ, R0, 0xff, RZ, 0xc0, !PT ;  /* 0x000000ff00ff7812 */ /* 0x008fda000786c0ff */
[----:B------:R-:W-:Y:S05]  /*9b90*/  @!P3 BRA `(.L_x_48) ;  /* 0x00000000000cb947 */ /* 0x000fea0003800000 */
[----:B-----5:R-:W-:Y:S01]  /*9ba0*/  FSETP.EQ.AND P0, PT, R16, RZ, PT ;  /* 0x000000ff1000720b */ /* 0x020fe20003f02000 */
[----:B------:R-:W-:-:S12]  /*9bb0*/  BRA `(.L_x_48) ;  /* 0x0000000000047947 */ /* 0x000fd80003800000 */
.L_x_47:
[----:B-----5:R-:W-:-:S13]  /*9bc0*/  FSETP.EQ.AND P0, PT, R16, RZ, PT ;  /* 0x000000ff1000720b */ /* 0x020fda0003f02000 */
.L_x_48:
[----:B------:R-:W-:Y:S05]  /*9bd0*/  BSYNC B0 ;  /* 0x0000000000007941 */ /* 0x000fea0003800000 */
.L_x_46:
[----:B------:R-:W-:Y:S04]  /*9be0*/  BSSY B0, `(.L_x_49) ;  /* 0x0000008000007945 */ /* 0x000fe80003800000 */
[----:B------:R-:W-:Y:S05]  /*9bf0*/  @!P2 BRA `(.L_x_50) ;  /* 0x000000000014a947 */ /* 0x000fea0003800000 */
[----:B-1-3--:R-:W3:Y:S02]  /*9c00*/  LDL R0, [R1+0x20c] ;  /* 0x00020c0001007983 */ /* 0x00aee40000100800 */
[----:B---3--:R-:W-:-:S13]  /*9c10*/  LOP3.LUT P2, RZ, R0, 0xff, RZ, 0xc0, !PT ;  /* 0x000000ff00ff7812 */ /* 0x008fda000784c0ff */
[----:B------:R-:W-:Y:S05]  /*9c20*/  @!P2 BRA `(.L_x_51) ;  /* 0x00000000000ca947 */ /* 0x000fea0003800000 */
[----:B-----5:R-:W-:Y:S01]  /*9c30*/  FSETP.EQ.AND P1, PT, R16, RZ, PT ;  /* 0x000000ff1000720b */ /* 0x020fe20003f22000 */
[----:B------:R-:W-:-:S12]  /*9c40*/  BRA `(.L_x_51) ;  /* 0x0000000000047947 */ /* 0x000fd80003800000 */
.L_x_50:
[----:B-----5:R-:W-:-:S13]  /*9c50*/  FSETP.EQ.AND P1, PT, R16, RZ, PT ;  /* 0x000000ff1000720b */ /* 0x020fda0003f22000 */
.L_x_51:
[----:B------:R-:W-:Y:S05]  /*9c60*/  BSYNC B0 ;  /* 0x0000000000007941 */ /* 0x000fea0003800000 */
.L_x_49:
[----:B------:R-:W-:Y:S01]  /*9c70*/  BSSY B0, `(.L_x_52) ;  /* 0x0000025000007945 */ /* 0x000fe20003800000 */
[----:B--2---:R-:W-:Y:S02]  /*9c80*/  MOV R4, RZ ;  /* 0x000000ff00047202 */ /* 0x004fe40000000f00 */
[----:B------:R-:W-:Y:S02]  /*9c90*/  CS2R R14, SRZ ;  /* 0x00000000000e7805 */ /* 0x000fe4000001ff00 */
[----:B------:R-:W-:Y:S02]  /*9ca0*/  CS2R R12, SRZ ;  /* 0x00000000000c7805 */ /* 0x000fe4000001ff00 */
[----:B------:R-:W-:Y:S02]  /*9cb0*/  CS2R R10, SRZ ;  /* 0x00000000000a7805 */ /* 0x000fe4000001ff00 */
[----:B------:R-:W-:Y:S01]  /*9cc0*/  CS2R R8, SRZ ;  /* 0x0000000000087805 */ /* 0x000fe2000001ff00 */
[----:B------:R-:W-:Y:S06]  /*9cd0*/  @P0 BRA `(.L_x_53) ;  /* 0x0000000000780947 */ /* 0x000fec0003800000 */
[----:B------:R-:W-:-:S06]  /*9ce0*/  UISETP.NE.AND UP0, UPT, UR43, 0x3, UPT ;  /* 0x000000032b00788c */ /* 0x000fcc000bf05270 */
[----:B------:R-:W-:-:S13]  /*9cf0*/  PLOP3.LUT P2, PT, PT, PT, UP0, 0x80, 0x0 ;  /* 0x000000000000781c */ /* 0x000fda0003f4f008 */
[----:B------:R-:W-:Y:S05]  /*9d00*/  @!P2 BRA `(.L_x_54) ;  /* 0x000000000004a947 */ /* 0x000fea0003800000 */
[----:B------:R-:W-:Y:S01]  /*9d10*/  BPT.TRAP 0x1 ;  /* 0x000000040000795c */ /* 0x000fe20000300000 */
.L_x_54:
[----:B-1-3--:R-:W-:-:S04]  /*9d20*/  SHF.L.U32 R0, RZ, 0x1f, RZ ;  /* 0x0000001fff007819 */ /* 0x00afc800000006ff */
[----:B------:R-:W1:Y:S02]  /*9d30*/  SYNCS.PHASECHK.TRANS64.TRYWAIT P2, [UR46+0x30], R0 ;  /* 0x00003000ff0075a7 */ /* 0x000e64000804016e */
[----:B-1----:R-:W-:Y:S05]  /*9d40*/  @!P2 BRA `(.L_x_55) ;  /* 0x000002300078a947 */ /* 0x002fea0003800000 */
.L_x_1126:
[----:B------:R-:W-:Y:S01]  /*9d50*/  IMAD.MOV.U32 R4, RZ, RZ, 0x1 ;  /* 0x00000001ff047424 */ /* 0x000fe200078e00ff */
[----:B------:R-:W-:Y:S02]  /*9d60*/  CS2R R14, SRZ ;  /* 0x00000000000e7805 */ /* 0x000fe4000001ff00 */
[----:B------:R-:W-:Y:S02]  /*9d70*/  CS2R R12, SRZ ;  /* 0x00000000000c7805 */ /* 0x000fe4000001ff00 */
[----:B------:R-:W-:Y:S02]  /*9d80*/  CS2R R10, SRZ ;  /* 0x00000000000a7805 */ /* 0x000fe4000001ff00 */
[----:B------:R-:W-:Y:S01]  /*9d90*/  CS2R R8, SRZ ;  /* 0x0000000000087805 */ /* 0x000fe2000001ff00 */
[----:B------:R-:W-:Y:S06]  /*9da0*/  @P1 BRA `(.L_x_53) ;  /* 0x0000000000441947 */ /* 0x000fec0003800000 */
[----:B-1----:R-:W1:Y:S01]  /*9db0*/  S2R R3, SR_TID.X ;  /* 0x0000000000037919 */ /* 0x002e620000002100 */
[----:B------:R-:W-:Y:S05]  /*9dc0*/  WARPSYNC.ALL ;  /* 0x0000000000007948 */ /* 0x000fea0003800000 */
[C---:B-1----:R-:W-:Y:S02]  /*9dd0*/  SHF.L.U32 R0, R3.reuse, 0x4, RZ ;  /* 0x0000000403007819 */ /* 0x042fe400000006ff */
[----:B------:R-:W-:Y:S02]  /*9de0*/  SHF.L.U32 R2, R3, 0x5, RZ ;  /* 0x0000000503027819 */ /* 0x000fe400000006ff */
[----:B------:R-:W-:-:S02]  /*9df0*/  LOP3.LUT R0, R0, 0xe00, RZ, 0xc0, !PT ;  /* 0x00000e0000007812 */ /* 0x000fc400078ec0ff */
[----:B------:R-:W-:Y:S02]  /*9e00*/  LOP3.LUT R8, R2, 0xc0, RZ, 0xc0, !PT ;  /* 0x000000c002087812 */ /* 0x000fe400078ec0ff */
[----:B------:R-:W-:-:S04]  /*9e10*/  LOP3.LUT R0, R0, 0x20, R2, 0xf8, !PT ;  /* 0x0000002000007812 */ /* 0x000fc800078ef802 */
[----:B------:R-:W-:Y:S02]  /*9e20*/  LOP3.LUT R0, R0, 0x100, R2, 0xf8, !PT ;  /* 0x0000010000007812 */ /* 0x000fe400078ef802 */
[----:B------:R-:W-:-:S04]  /*9e30*/  SHF.R.U32.HI R2, RZ, 0x1, R3 ;  /* 0x00000001ff027819 */ /* 0x000fc80000011603 */
[----:B------:R-:W-:Y:S02]  /*9e40*/  LOP3.LUT R8, R8, 0x8, R2, 0xf8, !PT ;  /* 0x0000000808087812 */ /* 0x000fe400078ef802 */
[----:B------:R-:W-:-:S04]  /*9e50*/  SHF.L.U32 R2, R3, 0x2, RZ ;  /* 0x0000000203027819 */ /* 0x000fc800000006ff */
[----:B------:R-:W-:-:S04]  /*9e60*/  LOP3.LUT R8, R8, 0x18, R2, 0x78, !PT ;  /* 0x0000001808087812 */ /* 0x000fc800078e7802 */
[----:B------:R-:W-:-:S04]  /*9e70*/  LOP3.LUT R8, R0, R8, RZ, 0xfc, !PT ;  /* 0x0000000800087212 */ /* 0x000fc800078efcff */
[----:B------:R-:W-:-:S04]  /*9e80*/  LEA R8, R8, UR46, 0x1 ;  /* 0x0000002e08087c11 */ /* 0x000fc8000f8e08ff */
[----:B------:R-:W-:Y:S02]  /*9e90*/  LEA R12, R164, R8, 0x1 ;  /* 0x00000008a40c7211 */ /* 0x000fe400078e08ff */
[----:B------:R-:W2:Y:S04]  /*9ea0*/  LDSM.16.M88.4 R8, [R8+0x200] ;  /* 0x000200000808783b */ /* 0x000ea80000000200 */
[----:B------:R-:W4:Y:S02]  /*9eb0*/  LDSM.16.M88.4 R12, [R12+0x200] ;  /* 0x000200000c0c783b */ /* 0x000f240000000200 */
.L_x_53:
[----:B------:R-:W-:Y:S05]  /*9ec0*/  BSYNC B0 ;  /* 0x0000000000007941 */ /* 0x000fea0003800000 */
.L_x_52:
[----:B-1-3--:R-:W3:Y:S04]  /*9ed0*/  LDL.LU R0, [R1] ;  /* 0x0000000001007983 */ /* 0x00aee80000300800 */
[----:B------:R-:W4:Y:S04]  /*9ee0*/  LDL.LU R6, [R1+0x4] ;  /* 0x0000040001067983 */ /* 0x000f280000300800 */
        /* <DEDUP_REMOVED lines=9> */
[----:B------:R-:W4:Y:S01]  /*9f80*/  LDL.LU R156, [R1+0x2c] ;  /* 0x00002c00019c7983 */ /* 0x000f220000300800 */
[----:B--2---:R-:W-:Y:S01]  /*9f90*/  SHF.L.U32 R154, R8, 0x10, RZ ;  /* 0x00000010089a7819 */ /* 0x004fe200000006ff */
[----:B------:R-:W-:Y:S01]  /*9fa0*/  IMAD.MOV.U32 R169, RZ, RZ, 0x3bbb989d ;  /* 0x3bbb989dffa97424 */ /* 0x000fe200078e00ff */
[----:B------:R-:W-:Y:S01]  /*9fb0*/  MOV R170, 0x437c0000 ;  /* 0x437c000000aa7802 */ /* 0x000fe20000000f00 */
[----:B------:R-:W2:Y:S02]  /*9fc0*/  LDL.LU R155, [R1+0x30] ;  /* 0x00003000019b7983 */ /* 0x000ea40000300800 */
[----:B-----5:R-:W-:Y:S01]  /*9fd0*/  FMUL R154, R16, R154 ;  /* 0x0000009a109a7220 */ /* 0x020fe20000400000 */
[----:B------:R-:W-:Y:S01]  /*9fe0*/  LOP3.LUT R8, R8, 0xffff0000, RZ, 0xc0, !PT ;  /* 0xffff000008087812 */ /* 0x000fe200078ec0ff */
[----:B------:R-:W2:Y:S04]  /*9ff0*/  LDL.LU R173, [R1+0x34] ;  /* 0x0000340001ad7983 */ /* 0x000ea80000300800 */
[C---:B------:R-:W-:Y:S01]  /*a000*/  FMUL R153, R16.reuse, R8 ;  /* 0x0000000810997220 */ /* 0x040fe20000400000 */
[C---:B------:R-:W-:Y:S01]  /*a010*/  SHF.L.U32 R23, R9.reuse, 0x10, RZ ;  /* 0x0000001009177819 */ /* 0x040fe200000006ff */
[----:B------:R-:W2:Y:S04]  /*a020*/  LDL.LU R172, [R1+0x38] ;  /* 0x0000380001ac7983 */ /* 0x000ea80000300800 */
[C---:B------:R-:W-:Y:S01]  /*a030*/  FMUL R23, R16.reuse, R23 ;  /* 0x0000001710177220 */ /* 0x040fe20000400000 */
[----:B------:R-:W-:Y:S01]  /*a040*/  LOP3.LUT R9, R9, 0xffff0000, RZ, 0xc0, !PT ;  /* 0xffff000009097812 */ /* 0x000fe200078ec0ff */
[----:B------:R-:W2:Y:S01]  /*a050*/  LDL.LU R171, [R1+0x3c] ;  /* 0x00003c0001ab7983 */ /* 0x000ea20000300800 */
[----:B------:R-:W-:Y:S03]  /*a060*/  BSSY B1, `(.L_x_56) ;  /* 0x00000b6000017945 */ /* 0x000fe60003800000 */
[----:B------:R-:W-:Y:S01]  /*a070*/  FMUL R152, R16, R9 ;  /* 0x0000000910987220 */ /* 0x000fe20000400000 */
[----:B---3--:R-:W-:-:S04]  /*a080*/  FFMA R0, R17, R0, R154 ;  /* 0x0000000011007223 */ /* 0x008fc8000000009a */
[----:B------:R-:W-:-:S04]  /*a090*/  FFMA.SAT R5, -R0, R169, 0.5 ;  /* 0x3f00000000057423 */ /* 0x000fc800000021a9 */
[----:B------:R-:W-:-:S04]  /*a0a0*/  FFMA.RM R5, R5, R170, 12582913 ;  /* 0x4b40000105057423 */ /* 0x000fc800000040aa */
[----:B------:R-:W-:-:S04]  /*a0b0*/  FADD R2, R5, -12583039 ;  /* 0xcb40007f05027421 */ /* 0x000fc80000000000 */
[----:B------:R-:W-:Y:S01]  /*a0c0*/  FFMA R3, -R0, 1.4426950216293334961, -R2 ;  /* 0x3fb8aa3b00037823 */ /* 0x000fe20000000902 */
[----:B----4-:R-:W-:-:S03]  /*a0d0*/  FFMA R2, R17, R6, R153 ;  /* 0x0000000611027223 */ /* 0x010fc60000000099 */
[----:B------:R-:W-:Y:S01]  /*a0e0*/  FFMA R7, -R0, 1.925963033500011079e-08, R3 ;  /* 0x32a5706000077823 */ /* 0x000fe20000000103 */
[----:B------:R-:W-:-:S04]  /*a0f0*/  FFMA.SAT R6, -R2, R169, 0.5 ;  /* 0x3f00000002067423 */ /* 0x000fc800000021a9 */
[----:B------:R-:W-:Y:S01]  /*a100*/  FFMA.RM R6, R6, R170, 12582913 ;  /* 0x4b40000106067423 */ /* 0x000fe200000040aa */
[----:B------:R-:W1:Y:S03]  /*a110*/  MUFU.EX2 R7, R7 ;  /* 0x0000000700077308 */ /* 0x000e660000000800 */
[C---:B------:R-:W-:Y:S01]  /*a120*/  FADD R0, R6.reuse, -12583039 ;  /* 0xcb40007f06007421 */ /* 0x040fe20000000000 */
[----:B------:R-:W-:-:S03]  /*a130*/  SHF.L.U32 R168, R6, 0x17, RZ ;  /* 0x0000001706a87819 */ /* 0x000fc600000006ff */
[----:B------:R-:W-:Y:S01]  /*a140*/  FFMA R3, -R2, 1.4426950216293334961, -R0 ;  /* 0x3fb8aa3b02037823 */ /* 0x000fe20000000900 */
[----:B------:R-:W-:-:S03]  /*a150*/  FFMA R0, R17, R18, R23 ;  /* 0x0000001211007223 */ /* 0x000fc60000000017 */
[----:B------:R-:W-:Y:S01]  /*a160*/  FFMA R8, -R2, 1.925963033500011079e-08, R3 ;  /* 0x32a5706002087823 */ /* 0x000fe20000000103 */
[----:B------:R-:W-:-:S04]  /*a170*/  FFMA.SAT R3, -R0, R169, 0.5 ;  /* 0x3f00000000037423 */ /* 0x000fc800000021a9 */
[----:B------:R-:W-:Y:S01]  /*a180*/  FFMA.RM R3, R3, R170, 12582913 ;  /* 0x4b40000103037423 */ /* 0x000fe200000040aa */
[----:B------:R-:W3:Y:S03]  /*a190*/  MUFU.EX2 R8, R8 ;  /* 0x0000000800087308 */ /* 0x000ee60000000800 */
[C---:B------:R-:W-:Y:S01]  /*a1a0*/  FADD R2, R3.reuse, -12583039 ;  /* 0xcb40007f03027421 */ /* 0x040fe20000000000 */
[----:B------:R-:W-:-:S03]  /*a1b0*/  IMAD.SHL.U32 R167, R3, 0x800000, RZ ;  /* 0x0080000003a77824 */ /* 0x000fc600078e00ff */
[----:B------:R-:W-:-:S04]  /*a1c0*/  FFMA R2, -R0, 1.4426950216293334961, -R2 ;  /* 0x3fb8aa3b00027823 */ /* 0x000fc80000000902 */
[----:B------:R-:W-:Y:S01]  /*a1d0*/  FFMA R18, -R0, 1.925963033500011079e-08, R2 ;  /* 0x32a5706000127823 */ /* 0x000fe20000000102 */
[----:B------:R-:W-:Y:S01]  /*a1e0*/  SHF.L.U32 R0, R5, 0x17, RZ ;  /* 0x0000001705007819 */ /* 0x000fe200000006ff */
[----:B------:R-:W-:Y:S01]  /*a1f0*/  FFMA R2, R17, R21, R152 ;  /* 0x0000001511027223 */ /* 0x000fe20000000098 */
[C---:B------:R-:W-:Y:S01]  /*a200*/  SHF.L.U32 R21, R10.reuse, 0x10, RZ ;  /* 0x000000100a157819 */ /* 0x040fe200000006ff */
[----:B------:R4:W2:Y:S01]  /*a210*/  MUFU.EX2 R9, R18 ;  /* 0x0000001200097308 */ /* 0x0008a20000000800 */
[----:B------:R-:W-:Y:S01]  /*a220*/  LOP3.LUT R10, R10, 0xffff0000, RZ, 0xc0, !PT ;  /* 0xffff00000a0a7812 */ /* 0x000fe200078ec0ff */
[----:B-1----:R-:W-:Y:S01]  /*a230*/  FFMA R0, R0, R7, 1 ;  /* 0x3f80000000007423 */ /* 0x002fe20000000007 */
[----:B------:R-:W-:Y:S01]  /*a240*/  FFMA.SAT R7, -R2, R169, 0.5 ;  /* 0x3f00000002077423 */ /* 0x000fe200000021a9 */
[----:B------:R-:W-:Y:S01]  /*a250*/  FMUL R21, R16, R21 ;  /* 0x0000001510157220 */ /* 0x000fe20000400000 */
[----:B---3--:R-:W-:Y:S02]  /*a260*/  FFMA R168, R168, R8, 1 ;  /* 0x3f800000a8a87423 */ /* 0x008fe40000000008 */
[----:B------:R-:W-:Y:S01]  /*a270*/  FFMA.RM R7, R7, R170, 12582913 ;  /* 0x4b40000107077423 */ /* 0x000fe200000040aa */
[----:B------:R-:W-:Y:S01]  /*a280*/  FFMA R3, R17, R22, R21 ;  /* 0x0000001611037223 */ /* 0x000fe20000000015 */
[----:B------:R-:W-:Y:S01]  /*a290*/  FMUL R22, R16, R10 ;  /* 0x0000000a10167220 */ /* 0x000fe20000400000 */
[----:B----4-:R-:W-:-:S02]  /*a2a0*/  IMAD.U32 R18, R12, 0x10000, RZ ;  /* 0x000100000c127824 */ /* 0x010fc400078e00ff */
[----:B------:R-:W-:Y:S01]  /*a2b0*/  FADD R5, R7, -12583039 ;  /* 0xcb40007f07057421 */ /* 0x000fe20000000000 */
[----:B------:R-:W-:Y:S01]  /*a2c0*/  LOP3.LUT R12, R12, 0xffff0000, RZ, 0xc0, !PT ;  /* 0xffff00000c0c7812 */ /* 0x000fe200078ec0ff */
[----:B------:R-:W-:Y:S02]  /*a2d0*/  FMUL R18, R16, R18 ;  /* 0x0000001210127220 */ /* 0x000fe40000400000 */
[----:B------:R-:W-:Y:S01]  /*a2e0*/  FFMA R5, -R2, 1.4426950216293334961, -R5 ;  /* 0x3fb8aa3b02057823 */ /* 0x000fe20000000905 */
[----:B------:R-:W-:Y:S01]  /*a2f0*/  LOP3.LUT R10, R13, 0xffff0000, RZ, 0xc0, !PT ;  /* 0xffff00000d0a7812 */ /* 0x000fe200078ec0ff */
[----:B--2---:R-:W-:Y:S01]  /*a300*/  FFMA R167, R167, R9, 1 ;  /* 0x3f800000a7a77423 */ /* 0x004fe20000000009 */
[----:B------:R-:W-:Y:S01]  /*a310*/  FMUL R12, R16, R12 ;  /* 0x0000000c100c7220 */ /* 0x000fe20000400000 */
[----:B------:R-:W-:Y:S01]  /*a320*/  FFMA R2, -R2, 1.925963033500011079e-08, R5 ;  /* 0x32a5706002027823 */ /* 0x000fe20000000105 */
[----:B------:R-:W-:Y:S01]  /*a330*/  FFMA.SAT R5, -R3, R169, 0.5 ;  /* 0x3f00000003057423 */ /* 0x000fe200000021a9 */
[----:B------:R-:W-:Y:S01]  /*a340*/  FMUL R10, R16, R10 ;  /* 0x0000000a100a7220 */ /* 0x000fe20000400000 */
[----:B------:R-:W-:Y:S01]  /*a350*/  SHF.L.U32 R166, R7, 0x17, RZ ;  /* 0x0000001707a67819 */ /* 0x000fe200000006ff */
[----:B------:R1:W2:Y:S01]  /*a360*/  MUFU.EX2 R9, R2 ;  /* 0x0000000200097308 */ /* 0x0002a20000000800 */
[----:B------:R-:W-:Y:S01]  /*a370*/  FFMA.RM R5, R5, R170, 12582913 ;  /* 0x4b40000105057423 */ /* 0x000fe200000040aa */
[----:B------:R-:W-:-:S04]  /*a380*/  LOP3.LUT R7, R14, 0xffff0000, RZ, 0xc0, !PT ;  /* 0xffff00000e077812 */ /* 0x000fc800078ec0ff */
[C---:B------:R-:W-:Y:S01]  /*a390*/  SHF.L.U32 R163, R5.reuse, 0x17, RZ ;  /* 0x0000001705a37819 */ /* 0x040fe200000006ff */
[----:B------:R-:W-:Y:S01]  /*a3a0*/  FMUL R7, R16, R7 ;  /* 0x0000000710077220 */ /* 0x000fe20000400000 */
[----:B-1----:R-:W-:-:S04]  /*a3b0*/  FADD R2, R5, -12583039 ;  /* 0xcb40007f05027421 */ /* 0x002fc80000000000 */
[----:B------:R-:W-:Y:S01]  /*a3c0*/  FFMA R6, -R3, 1.4426950216293334961, -R2 ;  /* 0x3fb8aa3b03067823 */ /* 0x000fe20000000902 */
[----:B------:R-:W-:Y:S01]  /*a3d0*/  FFMA R2, R17, R19, R22 ;  /* 0x0000001311027223 */ /* 0x000fe20000000016 */
[----:B------:R-:W-:Y:S02]  /*a3e0*/  SHF.L.U32 R19, R11, 0x10, RZ ;  /* 0x000000100b137819 */ /* 0x000fe400000006ff */
[----:B------:R-:W-:Y:S01]  /*a3f0*/  FFMA R8, -R3, 1.925963033500011079e-08, R6 ;  /* 0x32a5706003087823 */ /* 0x000fe20000000106 */
[----:B------:R-:W-:Y:S01]  /*a400*/  FFMA.SAT R3, -R2, R169, 0.5 ;  /* 0x3f00000002037423 */ /* 0x000fe200000021a9 */
[----:B------:R-:W-:Y:S01]  /*a410*/  LOP3.LUT R11, R11, 0xffff0000, RZ, 0xc0, !PT ;  /* 0xffff00000b0b7812 */ /* 0x000fe200078ec0ff */
[----:B------:R-:W-:Y:S01]  /*a420*/  FMUL R19, R16, R19 ;  /* 0x0000001310137220 */ /* 0x000fe20000400000 */
[----:B--2---:R-:W-:Y:S01]  /*a430*/  FFMA R166, R166, R9, 1 ;  /* 0x3f800000a6a67423 */ /* 0x004fe20000000009 */
[----:B------:R-:W-:Y:S01]  /*a440*/  FFMA.RM R3, R3, R170, 12582913 ;  /* 0x4b40000103037423 */ /* 0x000fe200000040aa */
[----:B------:R-:W1:Y:S03]  /*a450*/  MUFU.EX2 R8, R8 ;  /* 0x0000000800087308 */ /* 0x000e660000000800 */
[C---:B------:R-:W-:Y:S01]  /*a460*/  FADD R6, R3.reuse, -12583039 ;  /* 0xcb40007f03067421 */ /* 0x040fe20000000000 */
[----:B------:R-:W-:-:S03]  /*a470*/  SHF.L.U32 R162, R3, 0x17, RZ ;  /* 0x0000001703a27819 */ /* 0x000fc600000006ff */
[----:B------:R-:W-:-:S04]  /*a480*/  FFMA R6, -R2, 1.4426950216293334961, -R6 ;  /* 0x3fb8aa3b02067823 */ /* 0x000fc80000000906 */
[----:B------:R-:W-:-:S04]  /*a490*/  FFMA R2, -R2, 1.925963033500011079e-08, R6 ;  /* 0x32a5706002027823 */ /* 0x000fc80000000106 */
[----:B------:R2:W3:Y:S01]  /*a4a0*/  MUFU.EX2 R6, R2 ;  /* 0x0000000200067308 */ /* 0x0004e20000000800 */
[----:B-1----:R-:W-:Y:S01]  /*a4b0*/  FFMA R163, R163, R8, 1 ;  /* 0x3f800000a3a37423 */ /* 0x002fe20000000008 */
[----:B------:R-:W-:-:S05]  /*a4c0*/  SHF.L.U32 R8, R14, 0x10, RZ ;  /* 0x000000100e087819 */ /* 0x000fca00000006ff */
[C---:B------:R-:W-:Y:S01]  /*a4d0*/  FMUL R8, R16.reuse, R8 ;  /* 0x0000000810087220 */ /* 0x040fe20000400000 */
[----:B--2---:R-:W-:Y:S01]  /*a4e0*/  FFMA R2, R17, R20, R19 ;  /* 0x0000001411027223 */ /* 0x004fe20000000013 */
[----:B------:R-:W-:Y:S01]  /*a4f0*/  FMUL R20, R16, R11 ;  /* 0x0000000b10147220 */ /* 0x000fe20000400000 */
[----:B------:R-:W-:Y:S02]  /*a500*/  SHF.L.U32 R11, R13, 0x10, RZ ;  /* 0x000000100d0b7819 */ /* 0x000fe400000006ff */
[----:B------:R-:W-:-:S03]  /*a510*/  FFMA.SAT R5, -R2, R169, 0.5 ;  /* 0x3f00000002057423 */ /* 0x000fc600000021a9 */
[----:B------:R-:W-:Y:S01]  /*a520*/  FMUL R11, R16, R11 ;  /* 0x0000000b100b7220 */ /* 0x000fe20000400000 */
[----:B------:R-:W-:Y:S01]  /*a530*/  FFMA.RM R3, R5, R170, 12582913 ;  /* 0x4b40000105037423 */ /* 0x000fe200000040aa */
[----:B---3--:R-:W-:-:S03]  /*a540*/  FFMA R162, R162, R6, 1 ;  /* 0x3f800000a2a27423 */ /* 0x008fc60000000006 */
[C---:B------:R-:W-:Y:S01]  /*a550*/  FADD R5, R3.reuse, -12583039 ;  /* 0xcb40007f03057421 */ /* 0x040fe20000000000 */
[----:B------:R-:W-:-:S03]  /*a560*/  SHF.L.U32 R161, R3, 0x17, RZ ;  /* 0x0000001703a17819 */ /* 0x000fc600000006ff */
[----:B------:R-:W-:-:S04]  /*a570*/  FFMA R5, -R2, 1.4426950216293334961, -R5 ;  /* 0x3fb8aa3b02057823 */ /* 0x000fc80000000905 */
[----:B------:R-:W-:-:S04]  /*a580*/  FFMA R2, -R2, 1.925963033500011079e-08, R5 ;  /* 0x32a5706002027823 */ /* 0x000fc80000000105 */
[----:B------:R1:W2:Y:S02]  /*a590*/  MUFU.EX2 R6, R2 ;  /* 0x0000000200067308 */ /* 0x0002a40000000800 */
[----:B-1----:R-:W-:-:S04]  /*a5a0*/  FFMA R2, R17, R160, R20 ;  /* 0x000000a011027223 */ /* 0x002fc80000000014 */
[----:B------:R-:W-:-:S04]  /*a5b0*/  FFMA.SAT R5, -R2, R169, 0.5 ;  /* 0x3f00000002057423 */ /* 0x000fc800000021a9 */
[----:B------:R-:W-:Y:S01]  /*a5c0*/  FFMA.RM R3, R5, R170, 12582913 ;  /* 0x4b40000105037423 */ /* 0x000fe200000040aa */
[----:B--2---:R-:W-:Y:S01]  /*a5d0*/  FFMA R161, R161, R6, 1 ;  /* 0x3f800000a1a17423 */ /* 0x004fe20000000006 */
[----:B------:R-:W-:Y:S02]  /*a5e0*/  SHF.L.U32 R6, R15, 0x10, RZ ;  /* 0x000000100f067819 */ /* 0x000fe400000006ff */
[C---:B------:R-:W-:Y:S01]  /*a5f0*/  FADD R5, R3.reuse, -12583039 ;  /* 0xcb40007f03057421 */ /* 0x040fe20000000000 */
[----:B------:R-:W-:Y:S02]  /*a600*/  SHF.L.U32 R160, R3, 0x17, RZ ;  /* 0x0000001703a07819 */ /* 0x000fe400000006ff */
[----:B------:R-:W-:Y:S01]  /*a610*/  FMUL R6, R16, R6 ;  /* 0x0000000610067220 */ /* 0x000fe20000400000 */
[----:B------:R-:W-:-:S04]  /*a620*/  FFMA R5, -R2, 1.4426950216293334961, -R5 ;  /* 0x3fb8aa3b02057823 */ /* 0x000fc80000000905 */
[----:B------:R-:W-:-:S04]  /*a630*/  FFMA R2, -R2, 1.925963033500011079e-08, R5 ;  /* 0x32a5706002027823 */ /* 0x000fc80000000105 */
[----:B------:R1:W2:Y:S02]  /*a640*/  MUFU.EX2 R5, R2 ;  /* 0x0000000200057308 */ /* 0x0002a40000000800 */
[----:B-1----:R-:W-:-:S04]  /*a650*/  FFMA R2, R17, R159, R18 ;  /* 0x0000009f11027223 */ /* 0x002fc80000000012 */
[----:B------:R-:W-:-:S04]  /*a660*/  FFMA.SAT R3, -R2, R169, 0.5 ;  /* 0x3f00000002037423 */ /* 0x000fc800000021a9 */
[----:B------:R-:W-:Y:S01]  /*a670*/  FFMA.RM R3, R3, R170, 12582913 ;  /* 0x4b40000103037423 */ /* 0x000fe200000040aa */
[----:B--2---:R-:W-:-:S03]  /*a680*/  FFMA R160, R160, R5, 1 ;  /* 0x3f800000a0a07423 */ /* 0x004fc60000000005 */
        /* <DEDUP_REMOVED lines=12> */
[----:B------:R-:W-:-:S06]  /*a750*/  FFMA R2, -R2, 1.925963033500011079e-08, R5 ;  /* 0x32a5706002027823 */ /* 0x000fcc0000000105 */
[----:B------:R-:W1:Y:S02]  /*a760*/  MUFU.EX2 R2, R2 ;  /* 0x0000000200027308 */ /* 0x000e640000000800 */
[----:B-1----:R-:W-:Y:S01]  /*a770*/  FFMA R158, R158, R2, 1 ;  /* 0x3f8000009e9e7423 */ /* 0x002fe20000000002 */
[----:B------:R-:W-:-:S04]  /*a780*/  FFMA R2, R17, R157, R11 ;  /* 0x0000009d11027223 */ /* 0x000fc8000000000b */
[----:B------:R-:W-:-:S04]  /*a790*/  FFMA.SAT R3, -R2, R169, 0.5 ;  /* 0x3f00000002037423 */ /* 0x000fc800000021a9 */
[----:B------:R-:W-:-:S04]  /*a7a0*/  FFMA.RM R3, R3, R170, 12582913 ;  /* 0x4b40000103037423 */ /* 0x000fc800000040aa */
        /* <DEDUP_REMOVED lines=10> */
[----:B------:R-:W-:-:S03]  /*a850*/  IMAD.SHL.U32 R156, R3, 0x800000, RZ ;  /* 0x00800000039c7824 */ /* 0x000fc600078e00ff */
        /* <DEDUP_REMOVED lines=17> */
[----:B------:R-:W-:Y:S01]  /*a970*/  SHF.L.U32 R14, R3, 0x17, RZ ;  /* 0x00000017030e7819 */ /* 0x000fe200000006ff */
[----:B------:R-:W-:Y:S02]  /*a980*/  FFMA R3, R17, R172, R6 ;  /* 0x000000ac11037223 */ /* 0x000fe40000000006 */
[C---:B------:R-:W-:Y:S02]  /*a990*/  FFMA R5, -R2.reuse, 1.4426950216293334961, -R5 ;  /* 0x3fb8aa3b02057823 */ /* 0x040fe40000000905 */
[----:B------:R-:W-:Y:S02]  /*a9a0*/  FFMA.SAT R9, -R3, R169, 0.5 ;  /* 0x3f00000003097423 */ /* 0x000fe400000021a9 */
[----:B------:R-:W-:Y:S01]  /*a9b0*/  FFMA R2, -R2, 1.925963033500011079e-08, R5 ;  /* 0x32a5706002027823 */ /* 0x000fe20000000105 */
[----:B------:R-:W-:Y:S01]  /*a9c0*/  LOP3.LUT R5, R15, 0xffff0000, RZ, 0xc0, !PT ;  /* 0xffff00000f057812 */ /* 0x000fe200078ec0ff */
[----:B------:R-:W-:-:S04]  /*a9d0*/  FFMA.RM R9, R9, R170, 12582913 ;  /* 0x4b40000109097423 */ /* 0x000fc800000040aa */
[----:B------:R-:W-:Y:S01]  /*a9e0*/  FADD R13, R9, -12583039 ;  /* 0xcb40007f090d7421 */ /* 0x000fe20000000000 */
[----:B------:R-:W1:Y:S01]  /*a9f0*/  MUFU.EX2 R2, R2 ;  /* 0x0000000200027308 */ /* 0x000e620000000800 */
[----:B------:R-:W-:Y:S02]  /*aa00*/  FMUL R5, R16, R5 ;  /* 0x0000000510057220 */ /* 0x000fe40000400000 */
[----:B------:R-:W-:-:S04]  /*aa10*/  FFMA R13, -R3, 1.4426950216293334961, -R13 ;  /* 0x3fb8aa3b030d7823 */ /* 0x000fc8000000090d */
[----:B------:R-:W-:Y:S01]  /*aa20*/  FFMA R3, -R3, 1.925963033500011079e-08, R13 ;  /* 0x32a5706003037823 */ /* 0x000fe2000000010d */
[----:B------:R-:W-:-:S05]  /*aa30*/  SHF.L.U32 R13, R9, 0x17, RZ ;  /* 0x00000017090d7819 */ /* 0x000fca00000006ff */
[----:B------:R-:W2:Y:S01]  /*aa40*/  MUFU.EX2 R3, R3 ;  /* 0x0000000300037308 */ /* 0x000ea20000000800 */
[----:B-1----:R-:W-:Y:S01]  /*aa50*/  FFMA R14, R14, R2, 1 ;  /* 0x3f8000000e0e7423 */ /* 0x002fe20000000002 */
[----:B------:R-:W-:-:S04]  /*aa60*/  FFMA R2, R17, R171, R5 ;  /* 0x000000ab11027223 */ /* 0x000fc80000000005 */
        /* <DEDUP_REMOVED lines=9> */
[----:B------:R-:W-:-:S04]  /*ab00*/  IADD3 R2, R0, 0x1800000, RZ ;  /* 0x0180000000027810 */ /* 0x000fc80007ffe0ff */
[----:B------:R-:W-:-:S04]  /*ab10*/  LOP3.LUT R2, R2, 0x7f800000, RZ, 0xc0, !PT ;  /* 0x7f80000002027812 */ /* 0x000fc800078ec0ff */
[----:B------:R-:W-:-:S13]  /*ab20*/  ISETP.GT.U32.AND P2, PT, R2, 0x1ffffff, PT ;  /* 0x01ffffff0200780c */ /* 0x000fda0003f44070 */
[----:B------:R-:W-:Y:S05]  /*ab30*/  @P2 BRA `(.L_x_57) ;  /* 0x0000000000102947 */ /* 0x000fea0003800000 */
[----:B------:R-:W-:-:S07]  /*ab40*/  MOV R2, 0xab60 ;  /* 0x0000ab6000027802 */ /* 0x000fce0000000f00 */
[----:B------:R-:W-:Y:S05]  /*ab50*/  CALL.REL.NOINC `($__internal_0_$__cuda_sm20_rcp_rn_f32_slowpath) ;  /* 0x0000023000887944 */ /* 0x000fea0003c00000 */
[----:B------:R-:W-:Y:S01]  /*ab60*/  MOV R175, R0 ;  /* 0x0000000000af7202 */ /* 0x000fe20000000f00 */
[----:B------:R-:W-:Y:S06]  /*ab70*/  BRA `(.L_x_58) ;  /* 0x0000000000107947 */ /* 0x000fec0003800000 */
.L_x_57:
[----:B------:R-:W1:Y:S02]  /*ab80*/  MUFU.RCP R175, R0 ;  /* 0x0000000000af7308 */ /* 0x000e640000001000 */
[----:B-1----:R-:W-:-:S04]  /*ab90*/  FFMA R0, R0, R175, -1 ;  /* 0xbf80000000007423 */ /* 0x002fc800000000af */
[----:B------:R-:W-:-:S04]  /*aba0*/  FADD.FTZ R0, -R0, -RZ ;  /* 0x800000ff00007221 */ /* 0x000fc80000010100 */
[----:B------:R-:W-:-:S07]  /*abb0*/  FFMA R175, R175, R0, R175 ;  /* 0x00000000afaf7223 */ /* 0x000fce00000000af */
.L_x_58:
[----:B------:R-:W-:Y:S05]  /*abc0*/  BSYNC B1 ;  /* 0x0000000000017941 */ /* 0x000fea0003800000 */
.L_x_56:
[----:B------:R-:W-:Y:S01]  /*abd0*/  IADD3 R0, R168, 0x1800000, RZ ;  /* 0x01800000a8007810 */ /* 0x000fe20007ffe0ff */
[----:B------:R-:W-:Y:S03]  /*abe0*/  BSSY B1, `(.L_x_59) ;  /* 0x000000d000017945 */ /* 0x000fe60003800000 */
[----:B------:R-:W-:-:S04]  /*abf0*/  LOP3.LUT R0, R0, 0x7f800000, RZ, 0xc0, !PT ;  /* 0x7f80000000007812 */ /* 0x000fc800078ec0ff */
[----:B------:R-:W-:-:S13]  /*ac00*/  ISETP.GT.U32.AND P2, PT, R0, 0x1ffffff, PT ;  /* 0x01ffffff0000780c */ /* 0x000fda0003f44070 */
[----:B------:R-:W-:Y:S05]  /*ac10*/  @P2 BRA `(.L_x_60) ;  /* 0x0000000000142947 */ /* 0x000fea0003800000 */
[----:B------:R-:W-:Y:S02]  /*ac20*/  MOV R0, R168 ;  /* 0x000000a800007202 */ /* 0x000fe40000000f00 */
[----:B------:R-:W-:-:S07]  /*ac30*/  MOV R2, 0xac50 ;  /* 0x0000ac5000027802 */ /* 0x000fce0000000f00 */
[----:B------:R-:W-:Y:S05]  /*ac40*/  CALL.REL.NOINC `($__internal_0_$__cuda_sm20_rcp_rn_f32_slowpath) ;  /* 0x00000230004c7944 */ /* 0x000fea0003c00000 */
[----:B------:R-:W-:Y:S01]  /*ac50*/  MOV R174, R0 ;  /* 0x0000000000ae7202 */ /* 0x000fe20000000f00 */
[----:B------:R-:W-:Y:S06]  /*ac60*/  BRA `(.L_x_61) ;  /* 0x0000000000107947 */ /* 0x000fec0003800000 */
.L_x_60:
[----:B------:R-:W1:Y:S02]  /*ac70*/  MUFU.RCP R174, R168 ;  /* 0x000000a800ae7308 */ /* 0x000e640000001000 */
[----:B-1----:R-:W-:-:S04]  /*ac80*/  FFMA R168, R168, R174, -1 ;  /* 0xbf800000a8a87423 */ /* 0x002fc800000000ae */
[----:B------:R-:W-:-:S04]  /*ac90*/  FADD.FTZ R168, -R168, -RZ ;  /* 0x800000ffa8a87221 */ /* 0x000fc80000010100 */
[----:B------:R-:W-:-:S07]  /*aca0*/  FFMA R174, R174, R168, R174 ;  /* 0x000000a8aeae7223 */ /* 0x000fce00000000ae */
.L_x_61:
[----:B------:R-:W-:Y:S05]  /*acb0*/  BSYNC B1 ;  /* 0x0000000000017941 */ /* 0x000fea0003800000 */
.L_x_59:
[----:B------:R-:W-:Y:S01]  /*acc0*/  VIADD R0, R167, 0x1800000 ;  /* 0x01800000a7007836 */ /* 0x000fe20000000000 */
[----:B------:R-:W-:Y:S04]  /*acd0*/  BSSY B1, `(.L_x_62) ;  /* 0x000000d000017945 */ /* 0x000fe80003800000 */
        /* <DEDUP_REMOVED lines=8> */
.L_x_63:
[----:B------:R-:W1:Y:S02]  /*ad60*/  MUFU.RCP R173, R167 ;  /* 0x000000a700ad7308 */ /* 0x000e640000001000 */
[----:B-1----:R-:W-:-:S04]  /*ad70*/  FFMA R167, R167, R173, -1 ;  /* 0xbf800000a7a77423 */ /* 0x002fc800000000ad */
[----:B------:R-:W-:-:S04]  /*ad80*/  FADD.FTZ R167, -R167, -RZ ;  /* 0x800000ffa7a77221 */ /* 0x000fc80000010100 */
[----:B------:R-:W-:-:S07]  /*ad90*/  FFMA R173, R173, R167, R173 ;  /* 0x000000a7adad7223 */ /* 0x000fce00000000ad */
.L_x_64:
[----:B------:R-:W-:Y:S05]  /*ada0*/  BSYNC B1 ;  /* 0x0000000000017941 */ /* 0x000fea0003800000 */
.L_x_62:
        /* <DEDUP_REMOVED lines=10> */
.L_x_66:
[----:B------:R-:W1:Y:S02]  /*ae50*/  MUFU.RCP R172, R166 ;  /* 0x000000a600ac7308 */ /* 0x000e640000001000 */
[----:B-1----:R-:W-:-:S04]  /*ae60*/  FFMA R166, R166, R172, -1 ;  /* 0xbf800000a6a67423 */ /* 0x002fc800000000ac */
[----:B------:R-:W-:-:S04]  /*ae70*/  FADD.FTZ R166, -R166, -RZ ;  /* 0x800000ffa6a67221 */ /* 0x000fc80000010100 */
[----:B------:R-:W-:-:S07]  /*ae80*/  FFMA R172, R172, R166, R172 ;  /* 0x000000a6acac7223 */ /* 0x000fce00000000ac */
.L_x_67:
[----:B------:R-:W-:Y:S05]  /*ae90*/  BSYNC B1 ;  /* 0x0000000000017941 */ /* 0x000fea0003800000 */
.L_x_65:
        /* <DEDUP_REMOVED lines=10> */
.L_x_69:
[----:B------:R-:W1:Y:S02]  /*af40*/  MUFU.RCP R171, R163 ;  /* 0x000000a300ab7308 */ /* 0x000e640000001000 */
[----:B-1----:R-:W-:-:S04]  /*af50*/  FFMA R163, R163, R171, -1 ;  /* 0xbf800000a3a37423 */ /* 0x002fc800000000ab */
[----:B------:R-:W-:-:S04]  /*af60*/  FADD.FTZ R163, -R163, -RZ ;  /* 0x800000ffa3a37221 */ /* 0x000fc80000010100 */
[----:B------:R-:W-:-:S07]  /*af70*/  FFMA R171, R171, R163, R171 ;  /* 0x000000a3abab7223 */ /* 0x000fce00000000ab */
.L_x_70:
[----:B------:R-:W-:Y:S05]  /*af80*/  BSYNC B1 ;  /* 0x0000000000017941 */ /* 0x000fea0003800000 */
.L_x_68:
        /* <DEDUP_REMOVED lines=10> */
.L_x_72:
[----:B------:R-:W1:Y:S02]  /*b030*/  MUFU.RCP R0, R162 ;  /* 0x000000a200007308 */ /* 0x000e640000001000 */
[----:B-1----:R-:W-:-:S04]  /*b040*/  FFMA R162, R162, R0, -1 ;  /* 0xbf800000a2a27423 */ /* 0x002fc80000000000 */
[----:B------:R-:W-:-:S04]  /*b050*/  FADD.FTZ R162, -R162, -RZ ;  /* 0x800000ffa2a27221 */ /* 0x000fc80000010100 */
[----:B------:R-:W-:-:S07]  /*b060*/  FFMA R162, R0, R162, R0 ;  /* 0x000000a200a27223 */ /* 0x000fce0000000000 */
.L_x_73:
[----:B------:R-:W-:Y:S05]  /*b070*/  BSYNC B1 ;  /* 0x0000000000017941 */ /* 0x000fea0003800000 */
.L_x_71:
        /* <DEDUP_REMOVED lines=10> */
.L_x_75:
[----:B------:R-:W1:Y:S02]  /*b120*/  MUFU.RCP R170, R161 ;  /* 0x000000a100aa7308 */ /* 0x000e640000001000 */
[----:B-1----:R-:W-:-:S04]  /*b130*/  FFMA R161, R161, R170, -1 ;  /* 0xbf800000a1a17423 */ /* 0x002fc800000000aa */
[----:B------:R-:W-:-:S04]  /*b140*/  FADD.FTZ R161, -R161, -RZ ;  /* 0x800000ffa1a17221 */ /* 0x000fc80000010100 */
[----:B------:R-:W-:-:S07]  /*b150*/  FFMA R170, R170, R161, R170 ;  /* 0x000000a1aaaa7223 */ /* 0x000fce00000000aa */
.L_x_76:
[----:B------:R-:W-:Y:S05]  /*b160*/  BSYNC B1 ;  /* 0x0000000000017941 */ /* 0x000fea0003800000 */
.L_x_74:
        /* <DEDUP_REMOVED lines=10> */
.L_x_78:
[----:B------:R-:W1:Y:S02]  /*b210*/  MUFU.RCP R163, R160 ;  /* 0x000000a000a37308 */ /* 0x000e640000001000 */
[----:B-1----:R-:W-:-:S04]  /*b220*/  FFMA R160, R160, R163, -1 ;  /* 0xbf800000a0a07423 */ /* 0x002fc800000000a3 */
[----:B------:R-:W-:-:S04]  /*b230*/  FADD.FTZ R160, -R160, -RZ ;  /* 0x800000ffa0a07221 */ /* 0x000fc80000010100 */
[----:B------:R-:W-:-:S07]  /*b240*/  FFMA R163, R163, R160, R163 ;  /* 0x000000a0a3a37223 */ /* 0x000fce00000000a3 */
.L_x_79:
[----:B------:R-:W-:Y:S05]  /*b250*/  BSYNC B1 ;  /* 0x0000000000017941 */ /* 0x000fea0003800000 */
.L_x_77:
        /* <DEDUP_REMOVED lines=10> */
.L_x_81:
[----:B------:R-:W1:Y:S02]  /*b300*/  MUFU.RCP R168, R159 ;  /* 0x0000009f00a87308 */ /* 0x000e640000001000 */
[----:B-1----:R-:W-:-:S04]  /*b310*/  FFMA R159, R159, R168, -1 ;  /* 0xbf8000009f9f7423 */ /* 0x002fc800000000a8 */
[----:B------:R-:W-:-:S04]  /*b320*/  FADD.FTZ R159, -R159, -RZ ;  /* 0x800000ff9f9f7221 */ /* 0x000fc80000010100 */
[----:B------:R-:W-:-:S07]  /*b330*/  FFMA R168, R168, R159, R168 ;  /* 0x0000009fa8a87223 */ /* 0x000fce00000000a8 */
.L_x_82:
[----:B------:R-:W-:Y:S05]  /*b340*/  BSYNC B1 ;  /* 0x0000000000017941 */ /* 0x000fea0003800000 */
.L_x_80:
        /* <DEDUP_REMOVED lines=10> */
.L_x_84:
[----:B------:R-:W1:Y:S02]  /*b3f0*/  MUFU.RCP R167, R158 ;  /* 0x0000009e00a77308 */ /* 0x000e640000001000 */
[----:B-1----:R-:W-:-:S04]  /*b400*/  FFMA R158, R158, R167, -1 ;  /* 0xbf8000009e9e7423 */ /* 0x002fc800000000a7 */
[----:B------:R-:W-:-:S04]  /*b410*/  FADD.FTZ R158, -R158, -RZ ;  /* 0x800000ff9e9e7221 */ /* 0x000fc80000010100 */
[----:B------:R-:W-:-:S07]  /*b420*/  FFMA R167, R167, R158, R167 ;  /* 0x0000009ea7a77223 */ /* 0x000fce00000000a7 */
.L_x_85:
[----:B------:R-:W-:Y:S05]  /*b430*/  BSYNC B1 ;  /* 0x0000000000017941 */ /* 0x000fea0003800000 */
.L_x_83:
        /* <DEDUP_REMOVED lines=10> */
.L_x_87:
[----:B------:R-:W1:Y:S02]  /*b4e0*/  MUFU.RCP R166, R157 ;  /* 0x0000009d00a67308 */ /* 0x000e640000001000 */
[----:B-1----:R-:W-:-:S04]  /*b4f0*/  FFMA R157, R157, R166, -1 ;  /* 0xbf8000009d9d7423 */ /* 0x002fc800000000a6 */
[----:B------:R-:W-:-:S04]  /*b500*/  FADD.FTZ R157, -R157, -RZ ;  /* 0x800000ff9d9d7221 */ /* 0x000fc80000010100 */
[----:B------:R-:W-:-:S07]  /*b510*/  FFMA R166, R166, R157, R166 ;  /* 0x0000009da6a67223 */ /* 0x000fce00000000a6 */
.L_x_88:
[----:B------:R-:W-:Y:S05]  /*b520*/  BSYNC B1 ;  /* 0x0000000000017941 */ /* 0x000fea0003800000 */
.L_x_86:
        /* <DEDUP_REMOVED lines=10> */
.L_x_90:
[----:B------:R-:W1:Y:S02]  /*b5d0*/  MUFU.RCP R157, R156 ;  /* 0x0000009c009d7308 */ /* 0x000e640000001000 */
[----:B-1----:R-:W-:-:S04]  /*b5e0*/  FFMA R156, R156, R157, -1 ;  /* 0xbf8000009c9c7423 */ /* 0x002fc8000000009d */
[----:B------:R-:W-:-:S04]  /*b5f0*/  FADD.FTZ R156, -R156, -RZ ;  /* 0x800000ff9c9c7221 */ /* 0x000fc80000010100 */
[----:B------:R-:W-:-:S07]  /*b600*/  FFMA R157, R157, R156, R157 ;  /* 0x0000009c9d9d7223 */ /* 0x000fce000000009d */
.L_x_91:
[----:B------:R-:W-:Y:S05]  /*b610*/  BSYNC B1 ;  /* 0x0000000000017941 */ /* 0x000fea0003800000 */
.L_x_89:
        /* <DEDUP_REMOVED lines=10> */
.L_x_93:
[----:B------:R-:W1:Y:S02]  /*b6c0*/  MUFU.RCP R15, R155 ;  /* 0x0000009b000f7308 */ /* 0x000e640000001000 */
[----:B-1----:R-:W-:-:S04]  /*b6d0*/  FFMA R155, R155, R15, -1 ;  /* 0xbf8000009b9b7423 */ /* 0x002fc8000000000f */
[----:B------:R-:W-:-:S04]  /*b6e0*/  FADD.FTZ R155, -R155, -RZ ;  /* 0x800000ff9b9b7221 */ /* 0x000fc80000010100 */
[----:B------:R-:W-:-:S07]  /*b6f0*/  FFMA R15, R15, R155, R15 ;  /* 0x0000009b0f0f7223 */ /* 0x000fce000000000f */
.L_x_94:
[----:B------:R-:W-:Y:S05]  /*b700*/  BSYNC B1 ;  /* 0x0000000000017941 */ /* 0x000fea0003800000 */
.L_x_92:
        /* <DEDUP_REMOVED lines=10> */
.L_x_96:
[----:B------:R-:W1:Y:S02]  /*b7b0*/  MUFU.RCP R158, R14 ;  /* 0x0000000e009e7308 */ /* 0x000e640000001000 */
[----:B-1----:R-:W-:-:S04]  /*b7c0*/  FFMA R14, R14, R158, -1 ;  /* 0xbf8000000e0e7423 */ /* 0x002fc8000000009e */
[----:B------:R-:W-:-:S04]  /*b7d0*/  FADD.FTZ R14, -R14, -RZ ;  /* 0x800000ff0e0e7221 */ /* 0x000fc80000010100 */
[----:B------:R-:W-:-:S07]  /*b7e0*/  FFMA R158, R158, R14, R158 ;  /* 0x0000000e9e9e7223 */ /* 0x000fce000000009e */
.L_x_97:
[----:B------:R-:W-:Y:S05]  /*b7f0*/  BSYNC B1 ;  /* 0x0000000000017941 */ /* 0x000fea0003800000 */
.L_x_95:
        /* <DEDUP_REMOVED lines=10> */
.L_x_99:
[----:B------:R-:W1:Y:S02]  /*b8a0*/  MUFU.RCP R0, R13 ;  /* 0x0000000d00007308 */ /* 0x000e640000001000 */
[----:B-1----:R-:W-:-:S04]  /*b8b0*/  FFMA R13, R13, R0, -1 ;  /* 0xbf8000000d0d7423 */ /* 0x002fc80000000000 */
[----:B------:R-:W-:-:S04]  /*b8c0*/  FADD.FTZ R13, -R13, -RZ ;  /* 0x800000ff0d0d7221 */ /* 0x000fc80000010100 */
[----:B------:R-:W-:-:S07]  /*b8d0*/  FFMA R13, R0, R13, R0 ;  /* 0x0000000d000d7223 */ /* 0x000fce0000000000 */
.L_x_100:
[----:B------:R-:W-:Y:S05]  /*b8e0*/  BSYNC B1 ;  /* 0x0000000000017941 */ /* 0x000fea0003800000 */
.L_x_98:
        /* <DEDUP_REMOVED lines=10> */
.L_x_102:
[----:B------:R-:W1:Y:S02]  /*b990*/  MUFU.RCP R159, R9 ;  /* 0x00000009009f7308 */ /* 0x000e640000001000 */
[----:B-1----:R-:W-:-:S04]  /*b9a0*/  FFMA R9, R9, R159, -1 ;  /* 0xbf80000009097423 */ /* 0x002fc8000000009f */
[----:B------:R-:W-:-:S04]  /*b9b0*/  FADD.FTZ R9, -R9, -RZ ;  /* 0x800000ff09097221 */ /* 0x000fc80000010100 */
[----:B------:R-:W-:-:S07]  /*b9c0*/  FFMA R159, R159, R9, R159 ;  /* 0x000000099f9f7223 */ /* 0x000fce000000009f */
.L_x_103:
[----:B------:R-:W-:Y:S05]  /*b9d0*/  BSYNC B1 ;  /* 0x0000000000017941 */ /* 0x000fea0003800000 */
.L_x_101:
[----:B------:R-:W1:Y:S01]  /*b9e0*/  S2R R3, SR_TID.X ;  /* 0x0000000000037919 */ /* 0x000e620000002100 */
[----:B------:R-:W-:Y:S01]  /*b9f0*/  F2FP.BF16.F32.PACK_AB R160, R174, R175 ;  /* 0x000000afaea0723e */ /* 0x000fe200000010ff */
[----:B------:R-:W-:Y:S05]  /*ba00*/  WARPSYNC.ALL ;  /* 0x0000000000007948 */ /* 0x000fea0003800000 */
[----:B------:R-:W-:Y:S01]  /*ba10*/  F2FP.BF16.F32.PACK_AB R161, R172, R173 ;  /* 0x000000adaca1723e */ /* 0x000fe200000010ff */
[----:B------:R-:W-:Y:S01]  /*ba20*/  BSSY B0, `(.L_x_104) ;  /* 0x0000025000007945 */ /* 0x000fe20003800000 */
[----:B------:R-:W-:Y:S02]  /*ba30*/  F2FP.BF16.F32.PACK_AB R162, R162, R171 ;  /* 0x000000aba2a2723e */ /* 0x000fe400000010ff */
[----:B------:R-:W-:-:S02]  /*ba40*/  F2FP.BF16.F32.PACK_AB R163, R163, R170 ;  /* 0x000000aaa3a3723e */ /* 0x000fc400000010ff */
[----:B------:R-:W-:Y:S02]  /*ba50*/  F2FP.BF16.F32.PACK_AB R156, R167, R168 ;  /* 0x000000a8a79c723e */ /* 0x000fe400000010ff */
[----:B------:R-:W-:Y:S02]  /*ba60*/  F2FP.BF16.F32.PACK_AB R157, R157, R166 ;  /* 0x000000a69d9d723e */ /* 0x000fe400000010ff */
[----:B------:R-:W-:Y:S02]  /*ba70*/  F2FP.BF16.F32.PACK_AB R158, R158, R15 ;  /* 0x0000000f9e9e723e */ /* 0x000fe400000010ff */
[----:B------:R-:W-:Y:S02]  /*ba80*/  F2FP.BF16.F32.PACK_AB R159, R159, R13 ;  /* 0x0000000d9f9f723e */ /* 0x000fe400000010ff */
[----:B------:R-:W-:Y:S01]  /*ba90*/  ISETP.GT.U32.AND P5, PT, R180, 0x3e, PT ;  /* 0x0000003eb400780c */ /* 0x000fe20003fa4070 */
[C---:B-1----:R-:W-:Y:S01]  /*baa0*/  IMAD.SHL.U32 R0, R3.reuse, 0x10, RZ ;  /* 0x0000001003007824 */ /* 0x042fe200078e00ff */
[----:B------:R-:W-:-:S04]  /*bab0*/  SHF.L.U32 R2, R3, 0x5, RZ ;  /* 0x0000000503027819 */ /* 0x000fc800000006ff */
[----:B------:R-:W-:Y:S02]  /*bac0*/  LOP3.LUT R0, R0, 0xe00, RZ, 0xc0, !PT ;  /* 0x00000e0000007812 */ /* 0x000fe400078ec0ff */
        /* <DEDUP_REMOVED lines=9> */
[----:B------:R-:W-:Y:S01]  /*bb60*/  LEA R0, R164, R155, 0x1 ;  /* 0x0000009ba4007211 */ /* 0x000fe200078e08ff */
[----:B------:R1:W-:Y:S04]  /*bb70*/  STSM.16.M88.4 [R155+0x200], R160 ;  /* 0x000200a09b007844 */ /* 0x0003e80000000200 */
[----:B------:R1:W-:Y:S01]  /*bb80*/  STSM.16.M88.4 [R0+0x200], R156 ;  /* 0x0002009c00007844 */ /* 0x0003e20000000200 */
[----:B------:R-:W-:Y:S01]  /*bb90*/  @!PT LDS RZ, [RZ] ;  /* 0x00000000fffff984 */ /* 0x000fe20000000800 */
[----:B------:R-:W-:Y:S01]  /*bba0*/  @!PT LDS RZ, [RZ] ;  /* 0x00000000fffff984 */ /* 0x000fe20000000800 */
[----:B------:R-:W-:Y:S01]  /*bbb0*/  @!PT LDS RZ, [RZ] ;  /* 0x00000000fffff984 */ /* 0x000fe20000000800 */
[----:B------:R-:W-:Y:S01]  /*bbc0*/  @!PT LDS RZ, [RZ] ;  /* 0x00000000fffff984 */ /* 0x000fe20000000800 */
[----:B------:R2:W-:Y:S06]  /*bbd0*/  MEMBAR.ALL.CTA ;  /* 0x0000000000007992 */ /* 0x0005ec0000008000 */
[----:B--2---:R-:W2:Y:S02]  /*bbe0*/  FENCE.VIEW.ASYNC.S ;  /* 0x00000000000073c6 */ /* 0x004ea40000000000 */
[----:B--2---:R-:W-:Y:S06]  /*bbf0*/  BAR.SYNC.DEFER_BLOCKING 0x1, 0x100 ;  /* 0x0044000000007b1d */ /* 0x004fec0000010000 */
[----:B------:R-:W-:Y:S05]  /*bc00*/  @P5 BRA `(.L_x_105) ;  /* 0x0000000000185947 */ /* 0x000fea0003800000 */
[----:B------:R-:W-:Y:S02]  /*bc10*/  UIADD3 UR4, UP0, UR38, 0x4f0, URZ ;  /* 0x000004f026047890 */ /* 0x000fe4000ff1e03f */
[----:B------:R-:W-:Y:S02]  /*bc20*/  UIADD3 UR48, UR46, 0x200, URZ ;  /* 0x000002002e307890 */ /* 0x000fe4000fffe03f */
[----:B------:R-:W-:-:S09]  /*bc30*/  UIADD3.X UR5, URZ, UR39, URZ, UP0, !UPT ;  /* 0x000000273f057290 */ /* 0x000fd200087fe43f */
[----:B------:R2:W-:Y:S01]  /*bc40*/  UTMASTG.3D [UR48], [UR4] ;  /* 0x00000030040073b5 */ /* 0x0005e20008010000 */
[----:B------:R0:W-:Y:S01]  /*bc50*/  UTMACMDFLUSH ;  /* 0x00000000000079b7 */ /* 0x0001e20000000000 */
[----:B--2---:R-:W-:-:S04]  /*bc60*/  DEPBAR.LE SB0, 0x1 ;  /* 0x000080400000791a */ /* 0x004fc80000000000 */
.L_x_105:
[----:B------:R-:W-:Y:S05]  /*bc70*/  BSYNC B0 ;  /* 0x0000000000007941 */ /* 0x000fea0003800000 */
.L_x_104:
[----:B------:R-:W-:Y:S01]  /*bc80*/  BAR.SYNC.DEFER_BLOCKING 0x1, 0x100 ;  /* 0x0044000000007b1d */ /* 0x000fe20000010000 */
[----:B------:R-:W-:Y:S02]  /*bc90*/  ISETP.NE.AND P2, PT, RZ, UR40, PT ;  /* 0x00000028ff007c0c */ /* 0x000fe4000bf45270 */
[----:B-1----:R-:W-:-:S04]  /*bca0*/  IADD3 R156, R155, 0x200, RZ ;  /* 0x000002009b9c7810 */ /* 0x002fc80007ffe0ff */
[----:B------:R-:W-:-:S07]  /*bcb0*/  LEA R162, R164, R156, 0x1 ;  /* 0x0000009ca4a27211 */ /* 0x000fce00078e08ff */
[----:B------:R-:W-:Y:S05]  /*bcc0*/  @!P2 BRA `(.L_x_106) ;  /* 0x000000000038a947 */ /* 0x000fea0003800000 */
[----:B------:R-:W-:Y:S04]  /*bcd0*/  BSSY B0, `(.L_x_107) ;  /* 0x000000a000007945 */ /* 0x000fe80003800000 */
[----:B------:R-:W-:Y:S05]  /*bce0*/  @P0 BRA `(.L_x_108) ;  /* 0x0000000000200947 */ /* 0x000fea0003800000 */
[----:B------:R-:W-:-:S06]  /*bcf0*/  UISETP.NE.AND UP0, UPT, UR43, 0x3, UPT ;  /* 0x000000032b00788c */ /* 0x000fcc000bf05270 */
[----:B------:R-:W-:-:S13]  /*bd00*/  PLOP3.LUT P2, PT, PT, PT, UP0, 0x80, 0x0 ;  /* 0x000000000000781c */ /* 0x000fda0003f4f008 */
[----:B------:R-:W-:Y:S05]  /*bd10*/  @!P2 BRA `(.L_x_109) ;  /* 0x000000000004a947 */ /* 0x000fea0003800000 */
[----:B------:R-:W-:Y:S01]  /*bd20*/  BPT.TRAP 0x1 ;  /* 0x000000040000795c */ /* 0x000fe20000300000 */
.L_x_109:
[----:B------:R-:W-:-:S04]  /*bd30*/  ULEA UR4, UR36, UR46, 0x3 ;  /* 0x0000002e24047291 */ /* 0x000fc8000f8e183f */
[----:B------:R-:W-:-:S04]  /*bd40*/  UIADD3 UR4, UR4, 0x50, URZ ;  /* 0x0000005004047890 */ /* 0x000fc8000fffe03f */
[----:B------:R-:W-:-:S09]  /*bd50*/  UPRMT UR4, UR47, 0x654, UR4 ;  /* 0x000006542f047896 */ /* 0x000fd20008000004 */
[----:B------:R-:W-:Y:S03]  /*bd60*/  SYNCS.ARRIVE.TRANS64.RED.A1T0 RZ, [UR4], RZ ;  /* 0x000000ffffff79a7 */ /* 0x000fe60008100404 */
.L_x_108:
[----:B------:R-:W-:Y:S05]  /*bd70*/  BSYNC B0 ;  /* 0x0000000000007941 */ /* 0x000fea0003800000 */
.L_x_107:
[----:B------:R-:W-:-:S04]  /*bd80*/  UIADD3 UR36, UR36, 0x1, URZ ;  /* 0x0000000124247890 */ /* 0x000fc8000fffe03f */
[----:B------:R-:W-:-:S04]  /*bd90*/  UISETP.NE.AND UP0, UPT, UR36, 0x4, UPT ;  /* 0x000000042400788c */ /* 0x000fc8000bf05270 */
[----:B------:R-:W-:-:S12]  /*bda0*/  USEL UR36, UR36, URZ, UP0 ;  /* 0x0000003f24247287 */ /* 0x000fd80008000000 */
.L_x_106:
[----:B------:R-:W-:Y:S04]  /*bdb0*/  BSSY B0, `(.L_x_110) ;  /* 0x0000033000007945 */ /* 0x000fe80003800000 */
[----:B------:R-:W-:Y:S05]  /*bdc0*/  @P0 BRA `(.L_x_111) ;  /* 0x0000000000c40947 */ /* 0x000fea0003800000 */
[----:B------:R-:W-:-:S06]  /*bdd0*/  UISETP.NE.AND UP0, UPT, UR43, 0x3, UPT ;  /* 0x000000032b00788c */ /* 0x000fcc000bf05270 */
[----:B------:R-:W-:-:S13]  /*bde0*/  PLOP3.LUT P2, PT, PT, PT, UP0, 0x80, 0x0 ;  /* 0x000000000000781c */ /* 0x000fda0003f4f008 */
[----:B------:R-:W-:Y:S05]  /*bdf0*/  @!P2 BRA `(.L_x_112) ;  /* 0x000000000004a947 */ /* 0x000fea0003800000 */
[----:B------:R-:W-:Y:S01]  /*be00*/  BPT.TRAP 0x1 ;  /* 0x000000040000795c */ /* 0x000fe20000300000 */
.L_x_112:
[----:B------:R-:W-:Y:S01]  /*be10*/  LEA R0, R4, UR46, 0x3 ;  /* 0x0000002e04007c11 */ /* 0x000fe2000f8e18ff */
[----:B------:R-:W-:Y:S01]  /*be20*/  BSSY B1, `(.L_x_113) ;  /* 0x0000004000017945 */ /* 0x000fe20003800000 */
[----:B------:R-:W-:-:S04]  /*be30*/  SHF.L.U32 R2, RZ, 0x1f, RZ ;  /* 0x0000001fff027819 */ /* 0x000fc800000006ff */
[----:B------:R-:W1:Y:S02]  /*be40*/  SYNCS.PHASECHK.TRANS64.TRYWAIT P2, [R0+URZ+0x30], R2 ;  /* 0x00003002000075a7 */ /* 0x000e64000804017f */
[----:B-1----:R-:W-:Y:S05]  /*be50*/  @!P2 BRA `(.L_x_114) ;  /* 0x00000210004ca947 */ /* 0x002fea0003800000 */
.L_x_1127:
[----:B------:R-:W-:Y:S05]  /*be60*/  BSYNC B1 ;  /* 0x0000000000017941 */ /* 0x000fea0003800000 */
.L_x_113:
[----:B------:R-:W-:Y:S05]  /*be70*/  @P1 BRA `(.L_x_115) ;  /* 0x0000000000941947 */ /* 0x000fea0003800000 */
[----:B------:R-:W-:Y:S01]  /*be80*/  IMAD R12, R4, 0x2000, R156 ;  /* 0x00002000040c7824 */ /* 0x000fe200078e029c */
[----:B------:R-:W-:Y:S05]  /*be90*/  WARPSYNC.ALL ;  /* 0x0000000000007948 */ /* 0x000fea0003800000 */
[----:B------:R-:W-:Y:S02]  /*bea0*/  LEA R8, R164, R12, 0x1 ;  /* 0x0000000ca4087211 */ /* 0x000fe400078e08ff */
[----:B------:R-:W2:Y:S04]  /*beb0*/  LDSM.16.M88.4 R12, [R12] ;  /* 0x000000000c0c783b */ /* 0x000ea80000000200 */
[----:B------:R-:W3:Y:S01]  /*bec0*/  LDSM.16.M88.4 R8, [R8] ;  /* 0x000000000808783b */ /* 0x000ee20000000200 */
[----:B--2---:R-:W-:-:S02]  /*bed0*/  SHF.L.U32 R154, R12, 0x10, RZ ;  /* 0x000000100c9a7819 */ /* 0x004fc400000006ff */
[----:B------:R-:W-:Y:S01]  /*bee0*/  LOP3.LUT R12, R12, 0xffff0000, RZ, 0xc0, !PT ;  /* 0xffff00000c0c7812 */ /* 0x000fe200078ec0ff */
[----:B---3--:R-:W-:Y:S01]  /*bef0*/  IMAD.U32 R18, R8, 0x10000, RZ ;  /* 0x0001000008127824 */ /* 0x008fe200078e00ff */
[----:B------:R-:W-:Y:S01]  /*bf00*/  SHF.L.U32 R23, R13, 0x10, RZ ;  /* 0x000000100d177819 */ /* 0x000fe200000006ff */
[----:B------:R-:W-:Y:S01]  /*bf10*/  FMUL R154, R16, R154 ;  /* 0x0000009a109a7220 */ /* 0x000fe20000400000 */
[----:B------:R-:W-:Y:S01]  /*bf20*/  SHF.L.U32 R21, R14, 0x10, RZ ;  /* 0x000000100e157819 */ /* 0x000fe200000006ff */
[C---:B------:R-:W-:Y:S01]  /*bf30*/  FMUL R153, R16.reuse, R12 ;  /* 0x0000000c10997220 */ /* 0x040fe20000400000 */
[----:B------:R-:W-:Y:S01]  /*bf40*/  SHF.L.U32 R19, R15, 0x10, RZ ;  /* 0x000000100f137819 */ /* 0x000fe200000006ff */
[----:B------:R-:W-:Y:S01]  /*bf50*/  FMUL R23, R16, R23 ;  /* 0x0000001710177220 */ /* 0x000fe20000400000 */
[----:B------:R-:W-:Y:S01]  /*bf60*/  LOP3.LUT R8, R8, 0xffff0000, RZ, 0xc0, !PT ;  /* 0xffff000008087812 */ /* 0x000fe200078ec0ff */
[C---:B------:R-:W-:Y:S01]  /*bf70*/  FMUL R21, R16.reuse, R21 ;  /* 0x0000001510157220 */ /* 0x040fe20000400000 */
[----:B-1----:R-:W-:Y:S01]  /*bf80*/  SHF.L.U32 R0, R9, 0x10, RZ ;  /* 0x0000001009007819 */ /* 0x002fe200000006ff */
[C---:B------:R-:W-:Y:S01]  /*bf90*/  FMUL R19, R16.reuse, R19 ;  /* 0x0000001310137220 */ /* 0x040fe20000400000 */
[----:B------:R-:W-:Y:S01]  /*bfa0*/  LOP3.LUT R13, R13, 0xffff0000, RZ, 0xc0, !PT ;  /* 0xffff00000d0d7812 */ /* 0x000fe200078ec0ff */
[----:B------:R-:W-:Y:S01]  /*bfb0*/  FMUL R12, R16, R8 ;  /* 0x00000008100c7220 */ /* 0x000fe20000400000 */
[----:B------:R-:W-:Y:S01]  /*bfc0*/  LOP3.LUT R14, R14, 0xffff0000, RZ, 0xc0, !PT ;  /* 0xffff00000e0e7812 */ /* 0x000fe200078ec0ff */
[C---:B------:R-:W-:Y:S01]  /*bfd0*/  FMUL R18, R16.reuse, R18 ;  /* 0x0000001210127220 */ /* 0x040fe20000400000 */
[----:B------:R-:W-:Y:S01]  /*bfe0*/  LOP3.LUT R15, R15, 0xffff0000, RZ, 0xc0, !PT ;  /* 0xffff00000f0f7812 */ /* 0x000fe200078ec0ff */
[C---:B------:R-:W-:Y:S01]  /*bff0*/  FMUL R152, R16.reuse, R13 ;  /* 0x0000000d10987220 */ /* 0x040fe20000400000 */
[----:B------:R-:W-:Y:S01]  /*c000*/  LOP3.LUT R9, R9, 0xffff0000, RZ, 0xc0, !PT ;  /* 0xffff000009097812 */ /* 0x000fe200078ec0ff */
[----:B------:R-:W-:Y:S01]  /*c010*/  FMUL R22, R16, R14 ;  /* 0x0000000e10167220 */ /* 0x000fe20000400000 */
[----:B------:R-:W-:Y:S01]  /*c020*/  SHF.L.U32 R2, R10, 0x10, RZ ;  /* 0x000000100a027819 */ /* 0x000fe200000006ff */
[----:B------:R-:W-:Y:S01]  /*c030*/  FMUL R20, R16, R15 ;  /* 0x0000000f10147220 */ /* 0x000fe20000400000 */
[----:B------:R-:W-:Y:S01]  /*c040*/  LOP3.LUT R7, R10, 0xffff0000, RZ, 0xc0, !PT ;  /* 0xffff00000a077812 */ /* 0x000fe200078ec0ff */
[C---:B------:R-:W-:Y:S01]  /*c050*/  FMUL R10, R16.reuse, R9 ;  /* 0x00000009100a7220 */ /* 0x040fe20000400000 */
[C---:B------:R-:W-:Y:S01]  /*c060*/  SHF.L.U32 R6, R11.reuse, 0x10, RZ ;  /* 0x000000100b067819 */ /* 0x040fe200000006ff */
[C---:B------:R-:W-:Y:S01]  /*c070*/  FMUL R8, R16.reuse, R2 ;  /* 0x0000000210087220 */ /* 0x040fe20000400000 */
[----:B------:R-:W-:Y:S01]  /*c080*/  LOP3.LUT R5, R11, 0xffff0000, RZ, 0xc0, !PT ;  /* 0xffff00000b057812 */ /* 0x000fe200078ec0ff */
[C---:B------:R-:W-:Y:S01]  /*c090*/  FMUL R11, R16.reuse, R0 ;  /* 0x00000000100b7220 */ /* 0x040fe20000400000 */
[C---:B------:R-:W-:Y:S01]  /*c0a0*/  FMUL R7, R16.reuse, R7 ;  /* 0x0000000710077220 */ /* 0x040fe20000400000 */
[----:B------:R-:W-:-:S02]  /*c0b0*/  FMUL R6, R16, R6 ;  /* 0x0000000610067220 */ /* 0x000fc40000400000 */
[----:B------:R-:W-:-:S07]  /*c0c0*/  FMUL R5, R16, R5 ;  /* 0x0000000510057220 */ /* 0x000fce0000400000 */
.L_x_115:
[----:B------:R-:W-:-:S07]  /*c0d0*/  IADD3 R4, R4, 0x1, RZ ;  /* 0x0000000104047810 */ /* 0x000fce0007ffe0ff */
.L_x_111:
[----:B------:R-:W-:Y:S05]  /*c0e0*/  BSYNC B0 ;  /* 0x0000000000007941 */ /* 0x000fea0003800000 */
.L_x_110:
[----:B------:R-:W-:Y:S01]  /*c0f0*/  MOV R13, 0x3bbb989d ;  /* 0x3bbb989d000d7802 */ /* 0x000fe20000000f00 */
[C---:B------:R-:W-:Y:S01]  /*c100*/  FFMA R24, R17.reuse, R24, R154 ;  /* 0x0000001811187223 */ /* 0x040fe2000000009a */
[----:B------:R-:W-:Y:S02]  /*c110*/  IMAD.MOV.U32 R161, RZ, RZ, 0x437c0000 ;  /* 0x437c0000ffa17424 */ /* 0x000fe400078e00ff */
[C---:B------:R-:W-:Y:S01]  /*c120*/  FFMA R25, R17.reuse, R25, R153 ;  /* 0x0000001911197223 */ /* 0x040fe20000000099 */
[C---:B------:R-:W-:Y:S01]  /*c130*/  FFMA R26, R17.reuse, R26, R23 ;  /* 0x0000001a111a7223 */ /* 0x040fe20000000017 */
[----:B-1----:R-:W-:Y:S01]  /*c140*/  FFMA.SAT R0, -R24, R13, 0.5 ;  /* 0x3f00000018007423 */ /* 0x002fe2000000210d */
[C---:B------:R-:W-:Y:S01]  /*c150*/  FFMA R27, R17.reuse, R27, R152 ;  /* 0x0000001b111b7223 */ /* 0x040fe20000000098 */
[C---:B------:R-:W-:Y:S01]  /*c160*/  FFMA R28, R17.reuse, R28, R21 ;  /* 0x0000001c111c7223 */ /* 0x040fe20000000015 */
[C---:B------:R-:W-:Y:S01]  /*c170*/  FFMA R29, R17.reuse, R29, R22 ;  /* 0x0000001d111d7223 */ /* 0x040fe20000000016 */
[----:B------:R-:W-:Y:S01]  /*c180*/  FFMA.RM R0, R0, R161, 12582913 ;  /* 0x4b40000100007423 */ /* 0x000fe200000040a1 */
[C---:B------:R-:W-:Y:S01]  /*c190*/  FFMA R31, R17.reuse, R31, R20 ;  /* 0x0000001f111f7223 */ /* 0x040fe20000000014 */
[C---:B------:R-:W-:Y:S01]  /*c1a0*/  FFMA R32, R17.reuse, R32, R18 ;  /* 0x0000002011207223 */ /* 0x040fe20000000012 */
[C---:B------:R-:W-:Y:S01]  /*c1b0*/  FFMA R33, R17.reuse, R33, R12 ;  /* 0x0000002111217223 */ /* 0x040fe2000000000c */
[C---:B------:R-:W-:Y:S01]  /*c1c0*/  FADD R2, R0.reuse, -12583039 ;  /* 0xcb40007f00027421 */ /* 0x040fe20000000000 */
[C---:B------:R-:W-:Y:S01]  /*c1d0*/  FFMA R34, R17.reuse, R34, R11 ;  /* 0x0000002211227223 */ /* 0x040fe2000000000b */
[C---:B------:R-:W-:Y:S01]  /*c1e0*/  FFMA R35, R17.reuse, R35, R10 ;  /* 0x0000002311237223 */ /* 0x040fe2000000000a */
[----:B------:R-:W-:Y:S01]  /*c1f0*/  SHF.L.U32 R0, R0, 0x17, RZ ;  /* 0x0000001700007819 */ /* 0x000fe200000006ff */
[C---:B------:R-:W-:Y:S01]  /*c200*/  FFMA R2, -R24.reuse, 1.4426950216293334961, -R2 ;  /* 0x3fb8aa3b18027823 */ /* 0x040fe20000000902 */
[C---:B------:R-:W-:Y:S01]  /*c210*/  FFMA R36, R17.reuse, R36, R8 ;  /* 0x0000002411247223 */ /* 0x040fe20000000008 */
[C---:B------:R-:W-:Y:S01]  /*c220*/  FFMA R37, R17.reuse, R37, R7 ;  /* 0x0000002511257223 */ /* 0x040fe20000000007 */
[----:B------:R-:W-:Y:S01]  /*c230*/  FFMA R38, R17, R38, R6 ;  /* 0x0000002611267223 */ /* 0x000fe20000000006 */
[----:B------:R-:W-:Y:S01]  /*c240*/  FFMA R24, -R24, 1.925963033500011079e-08, R2 ;  /* 0x32a5706018187823 */ /* 0x000fe20000000102 */
[----:B------:R-:W-:Y:S01]  /*c250*/  FFMA.SAT R2, -R25, R13, 0.5 ;  /* 0x3f00000019027423 */ /* 0x000fe2000000210d */
[----:B------:R-:W-:Y:S01]  /*c260*/  FFMA R39, R17, R39, R5 ;  /* 0x0000002711277223 */ /* 0x000fe20000000005 */
[----:B------:R-:W-:Y:S02]  /*c270*/  BSSY B1, `(.L_x_116) ;  /* 0x0000087000017945 */ /* 0x000fe40003800000 */
[----:B------:R-:W-:Y:S01]  /*c280*/  FFMA.RM R2, R2, R161, 12582913 ;  /* 0x4b40000102027423 */ /* 0x000fe200000040a1 */
[----:B------:R-:W1:Y:S03]  /*c290*/  MUFU.EX2 R24, R24 ;  /* 0x0000001800187308 */ /* 0x000e660000000800 */
[C---:B------:R-:W-:Y:S01]  /*c2a0*/  FADD R3, R2.reuse, -12583039 ;  /* 0xcb40007f02037421 */ /* 0x040fe20000000000 */
[----:B------:R-:W-:Y:S01]  /*c2b0*/  SHF.L.U32 R160, R2, 0x17, RZ ;  /* 0x0000001702a07819 */ /* 0x000fe200000006ff */
[----:B------:R-:W-:-:S02]  /*c2c0*/  FFMA.SAT R2, -R26, R13, 0.5 ;  /* 0x3f0000001a027423 */ /* 0x000fc4000000210d */
[C---:B------:R-:W-:Y:S02]  /*c2d0*/  FFMA R3, -R25.reuse, 1.4426950216293334961, -R3 ;  /* 0x3fb8aa3b19037823 */ /* 0x040fe40000000903 */
[----:B------:R-:W-:Y:S02]  /*c2e0*/  FFMA.RM R2, R2, R161, 12582913 ;  /* 0x4b40000102027423 */ /* 0x000fe400000040a1 */
[----:B------:R-:W-:Y:S02]  /*c2f0*/  FFMA R25, -R25, 1.925963033500011079e-08, R3 ;  /* 0x32a5706019197823 */ /* 0x000fe40000000103 */
[C---:B------:R-:W-:Y:S01]  /*c300*/  FADD R3, R2.reuse, -12583039 ;  /* 0xcb40007f02037421 */ /* 0x040fe20000000000 */
[----:B------:R-:W-:Y:S01]  /*c310*/  SHF.L.U32 R159, R2, 0x17, RZ ;  /* 0x00000017029f7819 */ /* 0x000fe200000006ff */
[----:B------:R-:W-:Y:S02]  /*c320*/  FFMA.SAT R2, -R27, R13, 0.5 ;  /* 0x3f0000001b027423 */ /* 0x000fe4000000210d */
[----:B------:R-:W-:Y:S01]  /*c330*/  FFMA R3, -R26, 1.4426950216293334961, -R3 ;  /* 0x3fb8aa3b1a037823 */ /* 0x000fe20000000903 */
[----:B------:R-:W2:Y:S01]  /*c340*/  MUFU.EX2 R25, R25 ;  /* 0x0000001900197308 */ /* 0x000ea20000000800 */
[----:B------:R-:W-:Y:S01]  /*c350*/  FFMA.RM R2, R2, R161, 12582913 ;  /* 0x4b40000102027423 */ /* 0x000fe200000040a1 */
[----:B-1----:R-:W-:Y:S01]  /*c360*/  FFMA R0, R0, R24, 1 ;  /* 0x3f80000000007423 */ /* 0x002fe20000000018 */
[----:B------:R-:W-:-:S02]  /*c370*/  FFMA R26, -R26, 1.925963033500011079e-08, R3 ;  /* 0x32a570601a1a7823 */ /* 0x000fc40000000103 */
[C---:B------:R-:W-:Y:S01]  /*c380*/  FADD R3, R2.reuse, -12583039 ;  /* 0xcb40007f02037421 */ /* 0x040fe20000000000 */
[----:B------:R-:W-:Y:S01]  /*c390*/  SHF.L.U32 R158, R2, 0x17, RZ ;  /* 0x00000017029e7819 */ /* 0x000fe200000006ff */
[----:B------:R-:W-:Y:S02]  /*c3a0*/  FFMA.SAT R2, -R28, R13, 0.5 ;  /* 0x3f0000001c027423 */ /* 0x000fe4000000210d */
[C---:B------:R-:W-:Y:S01]  /*c3b0*/  FFMA R3, -R27.reuse, 1.4426950216293334961, -R3 ;  /* 0x3fb8aa3b1b037823 */ /* 0x040fe20000000903 */
[----:B------:R-:W1:Y:S01]  /*c3c0*/  MUFU.EX2 R26, R26 ;  /* 0x0000001a001a7308 */ /* 0x000e620000000800 */
[----:B------:R-:W-:Y:S02]  /*c3d0*/  FFMA.RM R2, R2, R161, 12582913 ;  /* 0x4b40000102027423 */ /* 0x000fe400000040a1 */
[----:B------:R-:W-:Y:S02]  /*c3e0*/  FFMA R27, -R27, 1.925963033500011079e-08, R3 ;  /* 0x32a570601b1b7823 */ /* 0x000fe40000000103 */
[C---:B------:R-:W-:Y:S01]  /*c3f0*/  FADD R3, R2.reuse, -12583039 ;  /* 0xcb40007f02037421 */ /* 0x040fe20000000000 */
[----:B------:R-:W-:Y:S01]  /*c400*/  SHF.L.U32 R157, R2, 0x17, RZ ;  /* 0x00000017029d7819 */ /* 0x000fe200000006ff */
[----:B------:R-:W-:Y:S01]  /*c410*/  FFMA.SAT R2, -R29, R13, 0.5 ;  /* 0x3f0000001d027423 */ /* 0x000fe2000000210d */
[----:B--2---:R-:W-:Y:S01]  /*c420*/  FFMA R160, R160, R25, 1 ;  /* 0x3f800000a0a07423 */ /* 0x004fe20000000019 */
[----:B------:R-:W-:Y:S01]  /*c430*/  FFMA R3, -R28, 1.4426950216293334961, -R3 ;  /* 0x3fb8aa3b1c037823 */ /* 0x000fe20000000903 */
[----:B------:R-:W2:Y:S01]  /*c440*/  MUFU.EX2 R27, R27 ;  /* 0x0000001b001b7308 */ /* 0x000ea20000000800 */
[----:B------:R-:W-:-:S02]  /*c450*/  FFMA.RM R2, R2, R161, 12582913 ;  /* 0x4b40000102027423 */ /* 0x000fc400000040a1 */
[----:B------:R-:W-:Y:S02]  /*c460*/  FFMA R28, -R28, 1.925963033500011079e-08, R3 ;  /* 0x32a570601c1c7823 */ /* 0x000fe40000000103 */
[----:B------:R-:W-:Y:S01]  /*c470*/  FADD R3, R2, -12583039 ;  /* 0xcb40007f02037421 */ /* 0x000fe20000000000 */
[----:B-1----:R-:W-:-:S03]  /*c480*/  FFMA R159, R159, R26, 1 ;  /* 0x3f8000009f9f7423 */ /* 0x002fc6000000001a */
[C---:B------:R-:W-:Y:S01]  /*c490*/  FFMA R3, -R29.reuse, 1.4426950216293334961, -R3 ;  /* 0x3fb8aa3b1d037823 */ /* 0x040fe20000000903 */
[----:B------:R-:W1:Y:S03]  /*c4a0*/  MUFU.EX2 R28, R28 ;  /* 0x0000001c001c7308 */ /* 0x000e660000000800 */
[----:B------:R-:W-:Y:S01]  /*c4b0*/  FFMA R29, -R29, 1.925963033500011079e-08, R3 ;  /* 0x32a570601d1d7823 */ /* 0x000fe20000000103 */
[----:B------:R-:W-:Y:S02]  /*c4c0*/  IMAD.SHL.U32 R3, R2, 0x800000, RZ ;  /* 0x0080000002037824 */ /* 0x000fe400078e00ff */
[----:B------:R-:W-:Y:S01]  /*c4d0*/  FFMA R2, R17, R30, R19 ;  /* 0x0000001e11027223 */ /* 0x000fe20000000013 */
[----:B--2---:R-:W-:Y:S02]  /*c4e0*/  FFMA R158, R158, R27, 1 ;  /* 0x3f8000009e9e7423 */ /* 0x004fe4000000001b */
[----:B------:R-:W2:Y:S01]  /*c4f0*/  MUFU.EX2 R29, R29 ;  /* 0x0000001d001d7308 */ /* 0x000ea20000000800 */
[----:B-1----:R-:W-:Y:S01]  /*c500*/  FFMA R157, R157, R28, 1 ;  /* 0x3f8000009d9d7423 */ /* 0x002fe2000000001c */
[----:B--2---:R-:W-:Y:S01]  /*c510*/  FFMA R30, R3, R29, 1 ;  /* 0x3f800000031e7423 */ /* 0x004fe2000000001d */
[----:B------:R-:W-:-:S04]  /*c520*/  FFMA.SAT R3, -R2, R13, 0.5 ;  /* 0x3f00000002037423 */ /* 0x000fc8000000210d */
[----:B------:R-:W-:-:S04]  /*c530*/  FFMA.RM R3, R3, R161, 12582913 ;  /* 0x4b40000103037423 */ /* 0x000fc800000040a1 */
[C---:B------:R-:W-:Y:S01]  /*c540*/  FADD R9, R3.reuse, -12583039 ;  /* 0xcb40007f03097421 */ /* 0x040fe20000000000 */
[----:B------:R-:W-:-:S03]  /*c550*/  SHF.L.U32 R29, R3, 0x17, RZ ;  /* 0x00000017031d7819 */ /* 0x000fc600000006ff */
[----:B------:R-:W-:-:S04]  /*c560*/  FFMA R9, -R2, 1.4426950216293334961, -R9 ;  /* 0x3fb8aa3b02097823 */ /* 0x000fc80000000909 */
[----:B------:R-:W-:-:S06]  /*c570*/  FFMA R2, -R2, 1.925963033500011079e-08, R9 ;  /* 0x32a5706002027823 */ /* 0x000fcc0000000109 */
[----:B------:R-:W1:Y:S02]  /*c580*/  MUFU.EX2 R2, R2 ;  /* 0x0000000200027308 */ /* 0x000e640000000800 */
[----:B-1----:R-:W-:Y:S01]  /*c590*/  FFMA R29, R29, R2, 1 ;  /* 0x3f8000001d1d7423 */ /* 0x002fe20000000002 */
[----:B------:R-:W-:-:S04]  /*c5a0*/  FFMA.SAT R2, -R31, R13, 0.5 ;  /* 0x3f0000001f027423 */ /* 0x000fc8000000210d */
[----:B------:R-:W-:-:S04]  /*c5b0*/  FFMA.RM R2, R2, R161, 12582913 ;  /* 0x4b40000102027423 */ /* 0x000fc800000040a1 */
[C---:B------:R-:W-:Y:S01]  /*c5c0*/  FADD R3, R2.reuse, -12583039 ;  /* 0xcb40007f02037421 */ /* 0x040fe20000000000 */
[----:B------:R-:W-:Y:S01]  /*c5d0*/  SHF.L.U32 R28, R2, 0x17, RZ ;  /* 0x00000017021c7819 */ /* 0x000fe200000006ff */
[----:B------:R-:W-:Y:S02]  /*c5e0*/  FFMA.SAT R2, -R32, R13, 0.5 ;  /* 0x3f00000020027423 */ /* 0x000fe4000000210d */
[C---:B------:R-:W-:Y:S02]  /*c5f0*/  FFMA R3, -R31.reuse, 1.4426950216293334961, -R3 ;  /* 0x3fb8aa3b1f037823 */ /* 0x040fe40000000903 */
[----:B------:R-:W-:Y:S02]  /*c600*/  FFMA.RM R2, R2, R161, 12582913 ;  /* 0x4b40000102027423 */ /* 0x000fe400000040a1 */
[----:B------:R-:W-:Y:S02]  /*c610*/  FFMA R31, -R31, 1.925963033500011079e-08, R3 ;  /* 0x32a570601f1f7823 */ /* 0x000fe40000000103 */
[C---:B------:R-:W-:Y:S01]  /*c620*/  FADD R3, R2.reuse, -12583039 ;  /* 0xcb40007f02037421 */ /* 0x040fe20000000000 */
[----:B------:R-:W-:Y:S01]  /*c630*/  SHF.L.U32 R27, R2, 0x17, RZ ;  /* 0x00000017021b7819 */ /* 0x000fe200000006ff */
[----:B------:R-:W-:-:S02]  /*c640*/  FFMA.SAT R2, -R33, R13, 0.5 ;  /* 0x3f00000021027423 */ /* 0x000fc4000000210d */
[----:B------:R-:W-:Y:S01]  /*c650*/  FFMA R3, -R32, 1.4426950216293334961, -R3 ;  /* 0x3fb8aa3b20037823 */ /* 0x000fe20000000903 */
[----:B------:R-:W1:Y:S01]  /*c660*/  MUFU.EX2 R31, R31 ;  /* 0x0000001f001f7308 */ /* 0x000e620000000800 */
[----:B------:R-:W-:Y:S02]  /*c670*/  FFMA.RM R2, R2, R161, 12582913 ;  /* 0x4b40000102027423 */ /* 0x000fe400000040a1 */
[----:B------:R-:W-:Y:S02]  /*c680*/  FFMA R32, -R32, 1.925963033500011079e-08, R3 ;  /* 0x32a5706020207823 */ /* 0x000fe40000000103 */
[C---:B------:R-:W-:Y:S01]  /*c690*/  FADD R3, R2.reuse, -12583039 ;  /* 0xcb40007f02037421 */ /* 0x040fe20000000000 */
[----:B------:R-:W-:Y:S01]  /*c6a0*/  SHF.L.U32 R26, R2, 0x17, RZ ;  /* 0x00000017021a7819 */ /* 0x000fe200000006ff */
[----:B------:R-:W-:Y:S02]  /*c6b0*/  FFMA.SAT R2, -R34, R13, 0.5 ;  /* 0x3f00000022027423 */ /* 0x000fe4000000210d */
[----:B------:R-:W-:Y:S01]  /*c6c0*/  FFMA R3, -R33, 1.4426950216293334961, -R3 ;  /* 0x3fb8aa3b21037823 */ /* 0x000fe20000000903 */
[----:B------:R-:W2:Y:S01]  /*c6d0*/  MUFU.EX2 R32, R32 ;  /* 0x0000002000207308 */ /* 0x000ea20000000800 */
[----:B------:R-:W-:-:S02]  /*c6e0*/  FFMA.RM R2, R2, R161, 12582913 ;  /* 0x4b40000102027423 */ /* 0x000fc400000040a1 */
[----:B------:R-:W-:Y:S02]  /*c6f0*/  FFMA R33, -R33, 1.925963033500011079e-08, R3 ;  /* 0x32a5706021217823 */ /* 0x000fe40000000103 */
[C---:B------:R-:W-:Y:S01]  /*c700*/  FADD R3, R2.reuse, -12583039 ;  /* 0xcb40007f02037421 */ /* 0x040fe20000000000 */
[----:B------:R-:W-:Y:S01]  /*c710*/  SHF.L.U32 R25, R2, 0x17, RZ ;  /* 0x0000001702197819 */ /* 0x000fe200000006ff */
[----:B------:R-:W-:Y:S01]  /*c720*/  FFMA.SAT R2, -R35, R13, 0.5 ;  /* 0x3f00000023027423 */ /* 0x000fe2000000210d */
[----:B-1----:R-:W-:Y:S01]  /*c730*/  FFMA R28, R28, R31, 1 ;  /* 0x3f8000001c1c7423 */ /* 0x002fe2000000001f */
[----:B------:R-:W-:Y:S01]  /*c740*/  FFMA R3, -R34, 1.4426950216293334961, -R3 ;  /* 0x3fb8aa3b22037823 */ /* 0x000fe20000000903 */
[----:B------:R-:W1:Y:S01]  /*c750*/  MUFU.EX2 R33, R33 ;  /* 0x0000002100217308 */ /* 0x000e620000000800 */
[----:B------:R-:W-:Y:S02]  /*c760*/  FFMA.RM R2, R2, R161, 12582913 ;  /* 0x4b40000102027423 */ /* 0x000fe400000040a1 */
[----:B------:R-:W-:-:S02]  /*c770*/  FFMA R34, -R34, 1.925963033500011079e-08, R3 ;  /* 0x32a5706022227823 */ /* 0x000fc40000000103 */
[C---:B------:R-:W-:Y:S01]  /*c780*/  FADD R3, R2.reuse, -12583039 ;  /* 0xcb40007f02037421 */ /* 0x040fe20000000000 */
[----:B------:R-:W-:Y:S02]  /*c790*/  IMAD.SHL.U32 R24, R2, 0x800000, RZ ;  /* 0x0080000002187824 */ /* 0x000fe400078e00ff */
[----:B------:R-:W-:Y:S01]  /*c7a0*/  FFMA.SAT R2, -R36, R13, 0.5 ;  /* 0x3f00000024027423 */ /* 0x000fe2000000210d */
[----:B--2---:R-:W-:Y:S01]  /*c7b0*/  FFMA R27, R27, R32, 1 ;  /* 0x3f8000001b1b7423 */ /* 0x004fe20000000020 */
[C---:B------:R-:W-:Y:S01]  /*c7c0*/  FFMA R3, -R35.reuse, 1.4426950216293334961, -R3 ;  /* 0x3fb8aa3b23037823 */ /* 0x040fe20000000903 */
[----:B------:R-:W2:Y:S01]  /*c7d0*/  MUFU.EX2 R34, R34 ;  /* 0x0000002200227308 */ /* 0x000ea20000000800 */
[----:B------:R-:W-:Y:S02]  /*c7e0*/  FFMA.RM R2, R2, R161, 12582913 ;  /* 0x4b40000102027423 */ /* 0x000fe400000040a1 */
[----:B------:R-:W-:Y:S02]  /*c7f0*/  FFMA R35, -R35, 1.925963033500011079e-08, R3 ;  /* 0x32a5706023237823 */ /* 0x000fe40000000103 */
[C---:B------:R-:W-:Y:S01]  /*c800*/  FADD R3, R2.reuse, -12583039 ;  /* 0xcb40007f02037421 */ /* 0x040fe20000000000 */
[----:B------:R-:W-:Y:S01]  /*c810*/  SHF.L.U32 R15, R2, 0x17, RZ ;  /* 0x00000017020f7819 */ /* 0x000fe200000006ff */
[----:B------:R-:W-:Y:S01]  /*c820*/  FFMA.SAT R2, -R37, R13, 0.5 ;  /* 0x3f00000025027423 */ /* 0x000fe2000000210d */
[----:B-1----:R-:W-:Y:S01]  /*c830*/  FFMA R26, R26, R33, 1 ;  /* 0x3f8000001a1a7423 */ /* 0x002fe20000000021 */
[----:B------:R-:W-:Y:S01]  /*c840*/  FFMA R3, -R36, 1.4426950216293334961, -R3 ;  /* 0x3fb8aa3b24037823 */ /* 0x000fe20000000903 */
[----:B------:R-:W1:Y:S01]  /*c850*/  MUFU.EX2 R35, R35 ;  /* 0x0000002300237308 */ /* 0x000e620000000800 */
[----:B------:R-:W-:-:S02]  /*c860*/  FFMA.RM R2, R2, R161, 12582913 ;  /* 0x4b40000102027423 */ /* 0x000fc400000040a1 */
[----:B------:R-:W-:Y:S02]  /*c870*/  FFMA R36, -R36, 1.925963033500011079e-08, R3 ;  /* 0x32a5706024247823 */ /* 0x000fe40000000103 */
[C---:B------:R-:W-:Y:S01]  /*c880*/  FADD R3, R2.reuse, -12583039 ;  /* 0xcb40007f02037421 */ /* 0x040fe20000000000 */
[----:B------:R-:W-:Y:S01]  /*c890*/  SHF.L.U32 R14, R2, 0x17, RZ ;  /* 0x00000017020e7819 */ /* 0x000fe200000006ff */
[----:B------:R-:W-:Y:S01]  /*c8a0*/  FFMA.SAT R2, -R38, R13, 0.5 ;  /* 0x3f00000026027423 */ /* 0x000fe2000000210d */
[----:B--2---:R-:W-:Y:S01]  /*c8b0*/  FFMA R25, R25, R34, 1 ;  /* 0x3f80000019197423 */ /* 0x004fe20000000022 */
[C---:B------:R-:W-:Y:S01]  /*c8c0*/  FFMA R3, -R37.reuse, 1.4426950216293334961, -R3 ;  /* 0x3fb8aa3b25037823 */ /* 0x040fe20000000903 */
[----:B------:R-:W2:Y:S01]  /*c8d0*/  MUFU.EX2 R36, R36 ;  /* 0x0000002400247308 */ /* 0x000ea20000000800 */
[----:B------:R-:W-:Y:S02]  /*c8e0*/  FFMA.RM R2, R2, R161, 12582913 ;  /* 0x4b40000102027423 */ /* 0x000fe400000040a1 */
[----:B------:R-:W-:Y:S01]  /*c8f0*/  FFMA R37, -R37, 1.925963033500011079e-08, R3 ;  /* 0x32a5706025257823 */ /* 0x000fe20000000103 */
[----:B------:R-:W-:Y:S01]  /*c900*/  FFMA.SAT R3, -R39, R13, 0.5 ;  /* 0x3f00000027037423 */ /* 0x000fe2000000210d */
[C---:B------:R-:W-:Y:S01]  /*c910*/  FADD R9, R2.reuse, -12583039 ;  /* 0xcb40007f02097421 */ /* 0x040fe20000000000 */
[----:B------:R-:W-:Y:S01]  /*c920*/  SHF.L.U32 R13, R2, 0x17, RZ ;  /* 0x00000017020d7819 */ /* 0x000fe200000006ff */
[----:B-1----:R-:W-:Y:S01]  /*c930*/  FFMA R24, R24, R35, 1 ;  /* 0x3f80000018187423 */ /* 0x002fe20000000023 */
[----:B------:R-:W-:Y:S01]  /*c940*/  FFMA.RM R3, R3, R161, 12582913 ;  /* 0x4b40000103037423 */ /* 0x000fe200000040a1 */
[C---:B------:R-:W-:Y:S01]  /*c950*/  FFMA R9, -R38.reuse, 1.4426950216293334961, -R9 ;  /* 0x3fb8aa3b26097823 */ /* 0x040fe20000000909 */
[----:B------:R-:W1:Y:S02]  /*c960*/  MUFU.EX2 R37, R37 ;  /* 0x0000002500257308 */ /* 0x000e640000000800 */
[C---:B------:R-:W-:Y:S01]  /*c970*/  FADD R2, R3.reuse, -12583039 ;  /* 0xcb40007f03027421 */ /* 0x040fe20000000000 */
[----:B------:R-:W-:Y:S01]  /*c980*/  FFMA R38, -R38, 1.925963033500011079e-08, R9 ;  /* 0x32a5706026267823 */ /* 0x000fe20000000109 */
[----:B------:R-:W-:-:S02]  /*c990*/  SHF.L.U32 R9, R3, 0x17, RZ ;  /* 0x0000001703097819 */ /* 0x000fc400000006ff */
[----:B------:R-:W-:Y:S01]  /*c9a0*/  FFMA R2, -R39, 1.4426950216293334961, -R2 ;  /* 0x3fb8aa3b27027823 */ /* 0x000fe20000000902 */
[----:B--2---:R-:W-:Y:S02]  /*c9b0*/  FFMA R15, R15, R36, 1 ;  /* 0x3f8000000f0f7423 */ /* 0x004fe40000000024 */
[----:B------:R-:W2:Y:S01]  /*c9c0*/  MUFU.EX2 R38, R38 ;  /* 0x0000002600267308 */ /* 0x000ea20000000800 */
[----:B------:R-:W-:Y:S01]  /*c9d0*/  FFMA R39, -R39, 1.925963033500011079e-08, R2 ;  /* 0x32a5706027277823 */ /* 0x000fe20000000102 */
[----:B------:R-:W-:-:S04]  /*c9e0*/  IADD3 R2, R0, 0x1800000, RZ ;  /* 0x0180000000027810 */ /* 0x000fc80007ffe0ff */
[----:B------:R-:W-:Y:S02]  /*c9f0*/  LOP3.LUT R2, R2, 0x7f800000, RZ, 0xc0, !PT ;  /* 0x7f80000002027812 */ /* 0x000fe400078ec0ff */
[----:B------:R-:W3:Y:S01]  /*ca00*/  MUFU.EX2 R39, R39 ;  /* 0x0000002700277308 */ /* 0x000ee20000000800 */
[----:B-1----:R-:W-:Y:S01]  /*ca10*/  FFMA R14, R14, R37, 1 ;  /* 0x3f8000000e0e7423 */ /* 0x002fe20000000025 */
[----:B------:R-:W-:Y:S01]  /*ca20*/  ISETP.GT.U32.AND P2, PT, R2, 0x1ffffff, PT ;  /* 0x01ffffff0200780c */ /* 0x000fe20003f44070 */
[----:B--2---:R-:W-:Y:S01]  /*ca30*/  FFMA R13, R13, R38, 1 ;  /* 0x3f8000000d0d7423 */ /* 0x004fe20000000026 */
[----:B---3--:R-:W-:-:S11]  /*ca40*/  FFMA R9, R9, R39, 1 ;  /* 0x3f80000009097423 */ /* 0x008fd60000000027 */
[----:B------:R-:W-:Y:S05]  /*ca50*/  @P2 BRA `(.L_x_117) ;  /* 0x0000000000102947 */ /* 0x000fea0003800000 */
[----:B------:R-:W-:-:S07]  /*ca60*/  MOV R2, 0xca80 ;  /* 0x0000ca8000027802 */ /* 0x000fce0000000f00 */
[----:B------:R-:W-:Y:S05]  /*ca70*/  CALL.REL.NOINC `($__internal_0_$__cuda_sm20_rcp_rn_f32_slowpath) ;  /* 0x0000021000c07944 */ /* 0x000fea0003c00000 */
[----:B------:R-:W-:Y:S01]  /*ca80*/  IMAD.MOV.U32 R161, RZ, RZ, R0 ;  /* 0x000000ffffa17224 */ /* 0x000fe200078e0000 */
[----:B------:R-:W-:Y:S06]  /*ca90*/  BRA `(.L_x_118) ;  /* 0x0000000000107947 */ /* 0x000fec0003800000 */
.L_x_117:
[----:B------:R-:W1:Y:S02]  /*caa0*/  MUFU.RCP R161, R0 ;  /* 0x0000000000a17308 */ /* 0x000e640000001000 */
[----:B-1----:R-:W-:-:S04]  /*cab0*/  FFMA R0, R0, R161, -1 ;  /* 0xbf80000000007423 */ /* 0x002fc800000000a1 */
[----:B------:R-:W-:-:S04]  /*cac0*/  FADD.FTZ R0, -R0, -RZ ;  /* 0x800000ff00007221 */ /* 0x000fc80000010100 */
[----:B------:R-:W-:-:S07]  /*cad0*/  FFMA R161, R161, R0, R161 ;  /* 0x00000000a1a17223 */ /* 0x000fce00000000a1 */
.L_x_118:
[----:B------:R-:W-:Y:S05]  /*cae0*/  BSYNC B1 ;  /* 0x0000000000017941 */ /* 0x000fea0003800000 */
.L_x_116:
        /* <DEDUP_REMOVED lines=10> */
.L_x_120:
[----:B------:R-:W1:Y:S02]  /*cb90*/  MUFU.RCP R39, R160 ;  /* 0x000000a000277308 */ /* 0x000e640000001000 */
[----:B-1----:R-:W-:-:S04]  /*cba0*/  FFMA R160, R160, R39, -1 ;  /* 0xbf800000a0a07423 */ /* 0x002fc80000000027 */
[----:B------:R-:W-:-:S04]  /*cbb0*/  FADD.FTZ R160, -R160, -RZ ;  /* 0x800000ffa0a07221 */ /* 0x000fc80000010100 */
[----:B------:R-:W-:-:S07]  /*cbc0*/  FFMA R39, R39, R160, R39 ;  /* 0x000000a027277223 */ /* 0x000fce0000000027 */
.L_x_121:
[----:B------:R-:W-:Y:S05]  /*cbd0*/  BSYNC B1 ;  /* 0x0000000000017941 */ /* 0x000fea0003800000 */
.L_x_119:
        /* <DEDUP_REMOVED lines=8> */
[----:B------:R-:W-:Y:S01]  /*cc60*/  IMAD.MOV.U32 R38, RZ, RZ, R0 ;  /* 0x000000ffff267224 */ /* 0x000fe200078e0000 */
[----:B------:R-:W-:Y:S06]  /*cc70*/  BRA `(.L_x_124) ;  /* 0x0000000000107947 */ /* 0x000fec0003800000 */
.L_x_123:
[----:B------:R-:W1:Y:S02]  /*cc80*/  MUFU.RCP R38, R159 ;  /* 0x0000009f00267308 */ /* 0x000e640000001000 */
[----:B-1----:R-:W-:-:S04]  /*cc90*/  FFMA R159, R159, R38, -1 ;  /* 0xbf8000009f9f7423 */ /* 0x002fc80000000026 */
[----:B------:R-:W-:-:S04]  /*cca0*/  FADD.FTZ R159, -R159, -RZ ;  /* 0x800000ff9f9f7221 */ /* 0x000fc80000010100 */
[----:B------:R-:W-:-:S07]  /*ccb0*/  FFMA R38, R38, R159, R38 ;  /* 0x0000009f26267223 */ /* 0x000fce0000000026 */
.L_x_124:
[----:B------:R-:W-:Y:S05]  /*ccc0*/  BSYNC B1 ;  /* 0x0000000000017941 */ /* 0x000fea0003800000 */
.L_x_122:
        /* <DEDUP_REMOVED lines=10> */
.L_x_126:
[----:B------:R-:W1:Y:S02]  /*cd70*/  MUFU.RCP R37, R158 ;  /* 0x0000009e00257308 */ /* 0x000e640000001000 */
[----:B-1----:R-:W-:-:S04]  /*cd80*/  FFMA R158, R158, R37, -1 ;  /* 0xbf8000009e9e7423 */ /* 0x002fc80000000025 */
[----:B------:R-:W-:-:S04]  /*cd90*/  FADD.FTZ R158, -R158, -RZ ;  /* 0x800000ff9e9e7221 */ /* 0x000fc80000010100 */
[----:B------:R-:W-:-:S07]  /*cda0*/  FFMA R37, R37, R158, R37 ;  /* 0x0000009e25257223 */ /* 0x000fce0000000025 */
.L_x_127:
[----:B------:R-:W-:Y:S05]  /*cdb0*/  BSYNC B1 ;  /* 0x0000000000017941 */ /* 0x000fea0003800000 */
.L_x_125:
        /* <DEDUP_REMOVED lines=10> */
.L_x_129:
[----:B------:R-:W1:Y:S02]  /*ce60*/  MUFU.RCP R36, R157 ;  /* 0x0000009d00247308 */ /* 0x000e640000001000 */
[----:B-1----:R-:W-:-:S04]  /*ce70*/  FFMA R157, R157, R36, -1 ;  /* 0xbf8000009d9d7423 */ /* 0x002fc80000000024 */
[----:B------:R-:W-:-:S04]  /*ce80*/  FADD.FTZ R157, -R157, -RZ ;  /* 0x800000ff9d9d7221 */ /* 0x000fc80000010100 */
[----:B------:R-:W-:-:S07]  /*ce90*/  FFMA R36, R36, R157, R36 ;  /* 0x0000009d24247223 */ /* 0x000fce0000000024 */
.L_x_130:
[----:B------:R-:W-:Y:S05]  /*cea0*/  BSYNC B1 ;  /* 0x0000000000017941 */ /* 0x000fea0003800000 */
.L_x_128:
        /* <DEDUP_REMOVED lines=10> */
.L_x_132:
[----:B------:R-:W1:Y:S02]  /*cf50*/  MUFU.RCP R0, R30 ;  /* 0x0000001e00007308 */ /* 0x000e640000001000 */
[----:B-1----:R-:W-:-:S04]  /*cf60*/  FFMA R30, R30, R0, -1 ;  /* 0xbf8000001e1e7423 */ /* 0x002fc80000000000 */
[----:B------:R-:W-:-:S04]  /*cf70*/  FADD.FTZ R30, -R30, -RZ ;  /* 0x800000ff1e1e7221 */ /* 0x000fc80000010100 */
[----:B------:R-:W-:-:S07]  /*cf80*/  FFMA R30, R0, R30, R0 ;  /* 0x0000001e001e7223 */ /* 0x000fce0000000000 */
.L_x_133:
[----:B------:R-:W-:Y:S05]  /*cf90*/  BSYNC B1 ;  /* 0x0000000000017941 */ /* 0x000fea0003800000 */
.L_x_131:
        /* <DEDUP_REMOVED lines=10> */
.L_x_135:
[----:B------:R-:W1:Y:S02]  /*d040*/  MUFU.RCP R35, R29 ;  /* 0x0000001d00237308 */ /* 0x000e640000001000 */
[----:B-1----:R-:W-:-:S04]  /*d050*/  FFMA R29, R29, R35, -1 ;  /* 0xbf8000001d1d7423 */ /* 0x002fc80000000023 */
[----:B------:R-:W-:-:S04]  /*d060*/  FADD.FTZ R29, -R29, -RZ ;  /* 0x800000ff1d1d7221 */ /* 0x000fc80000010100 */
[----:B------:R-:W-:-:S07]  /*d070*/  FFMA R35, R35, R29, R35 ;  /* 0x0000001d23237223 */ /* 0x000fce0000000023 */
.L_x_136:
[----:B------:R-:W-:Y:S05]  /*d080*/  BSYNC B1 ;  /* 0x0000000000017941 */ /* 0x000fea0003800000 */
.L_x_134:
        /* <DEDUP_REMOVED lines=10> */
.L_x_138:
[----:B------:R-:W1:Y:S02]  /*d130*/  MUFU.RCP R31, R28 ;  /* 0x0000001c001f7308 */ /* 0x000e640000001000 */
[----:B-1----:R-:W-:-:S04]  /*d140*/  FFMA R28, R28, R31, -1 ;  /* 0xbf8000001c1c7423 */ /* 0x002fc8000000001f */
[----:B------:R-:W-:-:S04]  /*d150*/  FADD.FTZ R28, -R28, -RZ ;  /* 0x800000ff1c1c7221 */ /* 0x000fc80000010100 */
[----:B------:R-:W-:-:S07]  /*d160*/  FFMA R31, R31, R28, R31 ;  /* 0x0000001c1f1f7223 */ /* 0x000fce000000001f */
.L_x_139:
[----:B------:R-:W-:Y:S05]  /*d170*/  BSYNC B1 ;  /* 0x0000000000017941 */ /* 0x000fea0003800000 */
.L_x_137:
        /* <DEDUP_REMOVED lines=10> */
.L_x_141:
[----:B------:R-:W1:Y:S02]  /*d220*/  MUFU.RCP R34, R27 ;  /* 0x0000001b00227308 */ /* 0x000e640000001000 */
[----:B-1----:R-:W-:-:S04]  /*d230*/  FFMA R27, R27, R34, -1 ;  /* 0xbf8000001b1b7423 */ /* 0x002fc80000000022 */
[----:B------:R-:W-:-:S04]  /*d240*/  FADD.FTZ R27, -R27, -RZ ;  /* 0x800000ff1b1b7221 */ /* 0x000fc80000010100 */
[----:B------:R-:W-:-:S07]  /*d250*/  FFMA R34, R34, R27, R34 ;  /* 0x0000001b22227223 */ /* 0x000fce0000000022 */
.L_x_142:
[----:B------:R-:W-:Y:S05]  /*d260*/  BSYNC B1 ;  /* 0x0000000000017941 */ /* 0x000fea0003800000 */
.L_x_140:
        /* <DEDUP_REMOVED lines=10> */
.L_x_144:
[----:B------:R-:W1:Y:S02]  /*d310*/  MUFU.RCP R33, R26 ;  /* 0x0000001a00217308 */ /* 0x000e640000001000 */
[----:B-1----:R-:W-:-:S04]  /*d320*/  FFMA R26, R26, R33, -1 ;  /* 0xbf8000001a1a7423 */ /* 0x002fc80000000021 */
[----:B------:R-:W-:-:S04]  /*d330*/  FADD.FTZ R26, -R26, -RZ ;  /* 0x800000ff1a1a7221 */ /* 0x000fc80000010100 */
[----:B------:R-:W-:-:S07]  /*d340*/  FFMA R33, R33, R26, R33 ;  /* 0x0000001a21217223 */ /* 0x000fce0000000021 */
.L_x_145:
[----:B------:R-:W-:Y:S05]  /*d350*/  BSYNC B1 ;  /* 0x0000000000017941 */ /* 0x000fea0003800000 */
.L_x_143:
        /* <DEDUP_REMOVED lines=10> */
.L_x_147:
[----:B------:R-:W1:Y:S02]  /*d400*/  MUFU.RCP R32, R25 ;  /* 0x0000001900207308 */ /* 0x000e640000001000 */
[----:B-1----:R-:W-:-:S04]  /*d410*/  FFMA R25, R25, R32, -1 ;  /* 0xbf80000019197423 */ /* 0x002fc80000000020 */
[----:B------:R-:W-:-:S04]  /*d420*/  FADD.FTZ R25, -R25, -RZ ;  /* 0x800000ff19197221 */ /* 0x000fc80000010100 */
[----:B------:R-:W-:-:S07]  /*d430*/  FFMA R32, R32, R25, R32 ;  /* 0x0000001920207223 */ /* 0x000fce0000000020 */
.L_x_148:
[----:B------:R-:W-:Y:S05]  /*d440*/  BSYNC B1 ;  /* 0x0000000000017941 */ /* 0x000fea0003800000 */
.L_x_146:
        /* <DEDUP_REMOVED lines=10> */
.L_x_150:
[----:B------:R-:W1:Y:S02]  /*d4f0*/  MUFU.RCP R25, R24 ;  /* 0x0000001800197308 */ /* 0x000e640000001000 */
[----:B-1----:R-:W-:-:S04]  /*d500*/  FFMA R24, R24, R25, -1 ;  /* 0xbf80000018187423 */ /* 0x002fc80000000019 */
[----:B------:R-:W-:-:S04]  /*d510*/  FADD.FTZ R24, -R24, -RZ ;  /* 0x800000ff18187221 */ /* 0x000fc80000010100 */
[----:B------:R-:W-:-:S07]  /*d520*/  FFMA R25, R25, R24, R25 ;  /* 0x0000001819197223 */ /* 0x000fce0000000019 */
.L_x_151:
[----:B------:R-:W-:Y:S05]  /*d530*/  BSYNC B1 ;  /* 0x0000000000017941 */ /* 0x000fea0003800000 */
.L_x_149:
        /* <DEDUP_REMOVED lines=10> */
.L_x_153:
[----:B------:R-:W1:Y:S02]  /*d5e0*/  MUFU.RCP R0, R15 ;  /* 0x0000000f00007308 */ /* 0x000e640000001000 */
[----:B-1----:R-:W-:-:S04]  /*d5f0*/  FFMA R15, R15, R0, -1 ;  /* 0xbf8000000f0f7423 */ /* 0x002fc80000000000 */
[----:B------:R-:W-:-:S04]  /*d600*/  FADD.FTZ R15, -R15, -RZ ;  /* 0x800000ff0f0f7221 */ /* 0x000fc80000010100 */
[----:B------:R-:W-:-:S07]  /*d610*/  FFMA R15, R0, R15, R0 ;  /* 0x0000000f000f7223 */ /* 0x000fce0000000000 */
.L_x_154:
[----:B------:R-:W-:Y:S05]  /*d620*/  BSYNC B1 ;  /* 0x0000000000017941 */ /* 0x000fea0003800000 */
.L_x_152:
        /* <DEDUP_REMOVED lines=10> */
.L_x_156:
[----:B------:R-:W1:Y:S02]  /*d6d0*/  MUFU.RCP R26, R14 ;  /* 0x0000000e001a7308 */ /* 0x000e640000001000 */
[----:B-1----:R-:W-:-:S04]  /*d6e0*/  FFMA R14, R14, R26, -1 ;  /* 0xbf8000000e0e7423 */ /* 0x002fc8000000001a */
[----:B------:R-:W-:-:S04]  /*d6f0*/  FADD.FTZ R14, -R14, -RZ ;  /* 0x800000ff0e0e7221 */ /* 0x000fc80000010100 */
[----:B------:R-:W-:-:S07]  /*d700*/  FFMA R26, R26, R14, R26 ;  /* 0x0000000e1a1a7223 */ /* 0x000fce000000001a */
.L_x_157:
[----:B------:R-:W-:Y:S05]  /*d710*/  BSYNC B1 ;  /* 0x0000000000017941 */ /* 0x000fea0003800000 */
.L_x_155:
        /* <DEDUP_REMOVED lines=10> */
.L_x_159:
[----:B------:R-:W1:Y:S02]  /*d7c0*/  MUFU.RCP R0, R13 ;  /* 0x0000000d00007308 */ /* 0x000e640000001000 */
[----:B-1----:R-:W-:-:S04]  /*d7d0*/  FFMA R13, R13, R0, -1 ;  /* 0xbf8000000d0d7423 */ /* 0x002fc80000000000 */
[----:B------:R-:W-:-:S04]  /*d7e0*/  FADD.FTZ R13, -R13, -RZ ;  /* 0x800000ff0d0d7221 */ /* 0x000fc80000010100 */
[----:B------:R-:W-:-:S07]  /*d7f0*/  FFMA R13, R0, R13, R0 ;  /* 0x0000000d000d7223 */ /* 0x000fce0000000000 */
.L_x_160:
[----:B------:R-:W-:Y:S05]  /*d800*/  BSYNC B1 ;  /* 0x0000000000017941 */ /* 0x000fea0003800000 */
.L_x_158:
[----:B------:R-:W-:-:S04]  /*d810*/  IADD3 R0, R9, 0x1800000, RZ ;  /* 0x0180000009007810 */ /* 0x000fc80007ffe0ff */
        /* <DEDUP_REMOVED lines=8> */
.L_x_161:
[----:B------:R-:W1:Y:S02]  /*d8a0*/  MUFU.RCP R27, R9 ;  /* 0x00000009001b7308 */ /* 0x000e640000001000 */
[----:B-1----:R-:W-:-:S04]  /*d8b0*/  FFMA R9, R9, R27, -1 ;  /* 0xbf80000009097423 */ /* 0x002fc8000000001b */
[----:B------:R-:W-:-:S04]  /*d8c0*/  FADD.FTZ R9, -R9, -RZ ;  /* 0x800000ff09097221 */ /* 0x000fc80000010100 */
[----:B------:R-:W-:-:S07]  /*d8d0*/  FFMA R27, R27, R9, R27 ;  /* 0x000000091b1b7223 */ /* 0x000fce000000001b */
.L_x_162:
[----:B------:R-:W-:Y:S01]  /*d8e0*/  F2FP.BF16.F32.PACK_AB R28, R39, R161 ;  /* 0x000000a1271c723e */ /* 0x000fe200000010ff */
[----:B------:R-:W-:Y:S05]  /*d8f0*/  WARPSYNC.ALL ;  /* 0x0000000000007948 */ /* 0x000fea0003800000 */
[----:B------:R-:W-:Y:S01]  /*d900*/  F2FP.BF16.F32.PACK_AB R29, R37, R38 ;  /* 0x00000026251d723e */ /* 0x000fe200000010ff */
[----:B------:R-:W-:Y:S01]  /*d910*/  BSSY B0, `(.L_x_163) ;  /* 0x000001b000007945 */ /* 0x000fe20003800000 */
[----:B------:R-:W-:Y:S02]  /*d920*/  F2FP.BF16.F32.PACK_AB R30, R30, R36 ;  /* 0x000000241e1e723e */ /* 0x000fe400000010ff */
[----:B------:R-:W-:-:S02]  /*d930*/  F2FP.BF16.F32.PACK_AB R31, R31, R35 ;  /* 0x000000231f1f723e */ /* 0x000fc400000010ff */
[----:B------:R-:W-:Y:S02]  /*d940*/  F2FP.BF16.F32.PACK_AB R24, R33, R34 ;  /* 0x000000222118723e */ /* 0x000fe400000010ff */
[----:B------:R-:W-:Y:S01]  /*d950*/  F2FP.BF16.F32.PACK_AB R25, R25, R32 ;  /* 0x000000201919723e */ /* 0x000fe200000010ff */
[----:B------:R1:W-:Y:S01]  /*d960*/  STSM.16.M88.4 [R155+0x2200], R28 ;  /* 0x0022001c9b007844 */ /* 0x0003e20000000200 */
[----:B------:R-:W-:Y:S02]  /*d970*/  F2FP.BF16.F32.PACK_AB R26, R26, R15 ;  /* 0x0000000f1a1a723e */ /* 0x000fe400000010ff */
[----:B------:R-:W-:Y:S02]  /*d980*/  F2FP.BF16.F32.PACK_AB R27, R27, R13 ;  /* 0x0000000d1b1b723e */ /* 0x000fe400000010ff */
[----:B------:R-:W-:-:S05]  /*d990*/  LEA R0, R164, R155, 0x1 ;  /* 0x0000009ba4007211 */ /* 0x000fca00078e08ff */
        /* <DEDUP_REMOVED lines=11> */
[----:B------:R-:W-:Y:S02]  /*da50*/  UIADD3 UR4, UR46, 0x2200, URZ ;  /* 0x000022002e047890 */ /* 0x000fe4000fffe03f */
[----:B------:R-:W-:Y:S01]  /*da60*/  UIADD3.X UR9, URZ, UR39, URZ, UP0, !UPT ;  /* 0x000000273f097290 */ /* 0x000fe200087fe43f */
[----:B------:R-:W-:Y:S01]  /*da70*/  UMOV UR5, UR49 ;  /* 0x0000003100057c82 */ /* 0x000fe20008000000 */
[----:B------:R-:W-:-:S07]  /*da80*/  UMOV UR7, UR51 ;  /* 0x0000003300077c82 */ /* 0x000fce0008000000 */
[----:B------:R2:W-:Y:S01]  /*da90*/  UTMASTG.3D [UR4], [UR8] ;  /* 0x00000004080073b5 */ /* 0x0005e20008010000 */
[----:B------:R0:W-:Y:S01]  /*daa0*/  UTMACMDFLUSH ;  /* 0x00000000000079b7 */ /* 0x0001e20000000000 */
[----:B--2---:R-:W-:-:S04]  /*dab0*/  DEPBAR.LE SB0, 0x1 ;  /* 0x000080400000791a */ /* 0x004fc80000000000 */
.L_x_164:
[----:B------:R-:W-:Y:S05]  /*dac0*/  BSYNC B0 ;  /* 0x0000000000007941 */ /* 0x000fea0003800000 */
.L_x_163:
[----:B-1----:R-:W-:Y:S01]  /*dad0*/  IADD3 R0, R155, 0x2200, RZ ;  /* 0x000022009b007810 */ /* 0x002fe20007ffe0ff */
[----:B------:R-:W-:Y:S04]  /*dae0*/  BAR.SYNC.DEFER_BLOCKING 0x1, 0x100 ;  /* 0x0044000000007b1d */ /* 0x000fe80000010000 */
[----:B------:R-:W-:Y:S02]  /*daf0*/  IMAD R160, R164, 0x2, R0 ;  /* 0x00000002a4a07824 */ /* 0x000fe400078e0200 */
[----:B------:R-:W-:Y:S04]  /*db00*/  BSSY B0, `(.L_x_165) ;  /* 0x000000a000007945 */ /* 0x000fe80003800000 */
[----:B------:R-:W-:Y:S05]  /*db10*/  @P0 BRA `(.L_x_166) ;  /* 0x0000000000200947 */ /* 0x000fea0003800000 */
[----:B------:R-:W-:-:S06]  /*db20*/  UISETP.NE.AND UP0, UPT, UR43, 0x3, UPT ;  /* 0x000000032b00788c */ /* 0x000fcc000bf05270 */
[----:B------:R-:W-:-:S13]  /*db30*/  PLOP3.LUT P2, PT, PT, PT, UP0, 0x80, 0x0 ;  /* 0x000000000000781c */ /* 0x000fda0003f4f008 */
[----:B------:R-:W-:Y:S05]  /*db40*/  @!P2 BRA `(.L_x_167) ;  /* 0x000000000004a947 */ /* 0x000fea0003800000 */
[----:B------:R-:W-:Y:S01]  /*db50*/  BPT.TRAP 0x1 ;  /* 0x000000040000795c */ /* 0x000fe20000300000 */
.L_x_167:
[----:B------:R-:W-:-:S04]  /*db60*/  ULEA UR4, UR36, UR46, 0x3 ;  /* 0x0000002e24047291 */ /* 0x000fc8000f8e183f */
[----:B------:R-:W-:-:S04]  /*db70*/  UIADD3 UR4, UR4, 0x50, URZ ;  /* 0x0000005004047890 */ /* 0x000fc8000fffe03f */
[----:B------:R-:W-:-:S09]  /*db80*/  UPRMT UR4, UR47, 0x654, UR4 ;  /* 0x000006542f047896 */ /* 0x000fd20008000004 */
[----:B------:R-:W-:Y:S03]  /*db90*/  SYNCS.ARRIVE.TRANS64.RED.A1T0 RZ, [UR4], RZ ;  /* 0x000000ffffff79a7 */ /* 0x000fe60008100404 */
.L_x_166:
[----:B------:R-:W-:Y:S05]  /*dba0*/  BSYNC B0 ;  /* 0x0000000000007941 */ /* 0x000fea0003800000 */
.L_x_165:
[----:B------:R-:W-:Y:S01]  /*dbb0*/  UIADD3 UR36, UR36, 0x1, URZ ;  /* 0x0000000124247890 */ /* 0x000fe2000fffe03f */
[----:B------:R-:W-:Y:S01]  /*dbc0*/  BSSY B0, `(.L_x_168) ;  /* 0x0000039000007945 */ /* 0x000fe20003800000 */
[----:B------:R-:W-:Y:S02]  /*dbd0*/  MOV R9, RZ ;  /* 0x000000ff00097202 */ /* 0x000fe40000000f00 */
[----:B------:R-:W-:-:S04]  /*dbe0*/  UISETP.NE.AND UP0, UPT, UR36, 0x4, UPT ;  /* 0x000000042400788c */ /* 0x000fc8000bf05270 */
[----:B------:R-:W-:Y:S01]  /*dbf0*/  USEL UR36, UR36, URZ, UP0 ;  /* 0x0000003f24247287 */ /* 0x000fe20008000000 */
[----:B------:R-:W-:Y:S11]  /*dc00*/  @P0 BRA `(.L_x_169) ;  /* 0x0000000000d00947 */ /* 0x000ff60003800000 */
[----:B------:R-:W-:-:S06]  /*dc10*/  UISETP.NE.AND UP0, UPT, UR43, 0x3, UPT ;  /* 0x000000032b00788c */ /* 0x000fcc000bf05270 */
[----:B------:R-:W-:-:S13]  /*dc20*/  PLOP3.LUT P2, PT, PT, PT, UP0, 0x80, 0x0 ;  /* 0x000000000000781c */ /* 0x000fda0003f4f008 */
[----:B------:R-:W-:Y:S05]  /*dc30*/  @!P2 BRA `(.L_x_170) ;  /* 0x000000000004a947 */ /* 0x000fea0003800000 */
[----:B------:R-:W-:Y:S01]  /*dc40*/  BPT.TRAP 0x1 ;  /* 0x000000040000795c */ /* 0x000fe20000300000 */
.L_x_170:
[----:B------:R-:W-:Y:S01]  /*dc50*/  LEA R0, R4, UR46, 0x3 ;  /* 0x0000002e04007c11 */ /* 0x000fe2000f8e18ff */
[----:B------:R-:W-:Y:S01]  /*dc60*/  BSSY B1, `(.L_x_171) ;  /* 0x0000004000017945 */ /* 0x000fe20003800000 */
[----:B------:R-:W-:-:S04]  /*dc70*/  SHF.L.U32 R2, RZ, 0x1f, RZ ;  /* 0x0000001fff027819 */ /* 0x000fc800000006ff */
[----:B------:R-:W1:Y:S02]  /*dc80*/  SYNCS.PHASECHK.TRANS64.TRYWAIT P2, [R0+URZ+0x30], R2 ;  /* 0x00003002000075a7 */ /* 0x000e64000804017f */
[----:B-1----:R-:W-:Y:S05]  /*dc90*/  @!P2 BRA `(.L_x_172) ;  /* 0x000001f000d0a947 */ /* 0x002fea0003800000 */
.L_x_1128:
[----:B------:R-:W-:Y:S05]  /*dca0*/  BSYNC B1 ;  /* 0x0000000000017941 */ /* 0x000fea0003800000 */
.L_x_171:
[----:B------:R-:W-:Y:S05]  /*dcb0*/  @P1 BRA `(.L_x_173) ;  /* 0x0000000000941947 */ /* 0x000fea0003800000 */
[----:B------:R-:W-:Y:S01]  /*dcc0*/  LEA R12, R4, R156, 0xd ;  /* 0x0000009c040c7211 */ /* 0x000fe200078e68ff */
[----:B------:R-:W-:Y:S05]  /*dcd0*/  WARPSYNC.ALL ;  /* 0x0000000000007948 */ /* 0x000fea0003800000 */
[----:B------:R-:W-:Y:S02]  /*dce0*/  LEA R8, R164, R12, 0x1 ;  /* 0x0000000ca4087211 */ /* 0x000fe400078e08ff */
[----:B------:R-:W2:Y:S04]  /*dcf0*/  LDSM.16.M88.4 R12, [R12] ;  /* 0x000000000c0c783b */ /* 0x000ea80000000200 */
[----:B------:R-:W3:Y:S01]  /*dd00*/  LDSM.16.M88.4 R8, [R8] ;  /* 0x000000000808783b */ /* 0x000ee20000000200 */
[----:B--2---:R-:W-:Y:S01]  /*dd10*/  SHF.L.U32 R154, R12, 0x10, RZ ;  /* 0x000000100c9a7819 */ /* 0x004fe200000006ff */
[----:B------:R-:W-:Y:S01]  /*dd20*/  IMAD.U32 R21, R14, 0x10000, RZ ;  /* 0x000100000e157824 */ /* 0x000fe200078e00ff */
[----:B------:R-:W-:-:S02]  /*dd30*/  LOP3.LUT R12, R12, 0xffff0000, RZ, 0xc0, !PT ;  /* 0xffff00000c0c7812 */ /* 0x000fc400078ec0ff */
[----:B---3--:R-:W-:Y:S01]  /*dd40*/  SHF.L.U32 R18, R8, 0x10, RZ ;  /* 0x0000001008127819 */ /* 0x008fe200000006ff */
[C---:B------:R-:W-:Y:S01]  /*dd50*/  FMUL R154, R16.reuse, R154 ;  /* 0x0000009a109a7220 */ /* 0x040fe20000400000 */
        /* <DEDUP_REMOVED lines=27> */
.L_x_173:
[----:B------:R-:W-:-:S05]  /*df10*/  VIADD R4, R4, 0x1 ;  /* 0x0000000104047836 */ /* 0x000fca0000000000 */
[----:B------:R-:W-:-:S04]  /*df20*/  ISETP.NE.AND P2, PT, R4, 0x4, PT ;  /* 0x000000040400780c */ /* 0x000fc80003f45270 */
[----:B------:R-:W-:Y:S02]  /*df30*/  SEL R4, R4, RZ, P2 ;  /* 0x000000ff04047207 */ /* 0x000fe40001000000 */
[----:B------:R-:W-:-:S07]  /*df40*/  SEL R9, RZ, 0x1, P2 ;  /* 0x00000001ff097807 */ /* 0x000fce0001000000 */
.L_x_169:
[----:B------:R-:W-:Y:S05]  /*df50*/  BSYNC B0 ;  /* 0x0000000000007941 */ /* 0x000fea0003800000 */
.L_x_168:
[----:B-1----:R-:W2:Y:S04]  /*df60*/  LDL.LU R0, [R1+0x40] ;  /* 0x0000400001007983 */ /* 0x002ea80000300800 */
[----:B------:R-:W3:Y:S04]  /*df70*/  LDL.LU R13, [R1+0x44] ;  /* 0x00004400010d7983 */ /* 0x000ee80000300800 */
[----:B------:R-:W4:Y:S04]  /*df80*/  LDL.LU R34, [R1+0x48] ;  /* 0x0000480001227983 */ /* 0x000f280000300800 */
[----:B------:R-:W5:Y:S04]  /*df90*/  LDL.LU R33, [R1+0x4c] ;  /* 0x00004c0001217983 */ /* 0x000f680000300800 */
[----:B------:R-:W5:Y:S04]  /*dfa0*/  LDL.LU R32, [R1+0x50] ;  /* 0x0000500001207983 */ /* 0x000f680000300800 */
[----:B------:R-:W5:Y:S04]  /*dfb0*/  LDL.LU R31, [R1+0x54] ;  /* 0x00005400011f7983 */ /* 0x000f680000300800 */
[----:B------:R-:W5:Y:S04]  /*dfc0*/  LDL.LU R30, [R1+0x58] ;  /* 0x00005800011e7983 */ /* 0x000f680000300800 */
[----:B------:R-:W5:Y:S04]  /*dfd0*/  LDL.LU R29, [R1+0x5c] ;  /* 0x00005c00011d7983 */ /* 0x000f680000300800 */
[----:B------:R-:W5:Y:S04]  /*dfe0*/  LDL.LU R28, [R1+0x60] ;  /* 0x00006000011c7983 */ /* 0x000f680000300800 */
[----:B------:R-:W5:Y:S01]  /*dff0*/  LDL.LU R27, [R1+0x64] ;  /* 0x00006400011b7983 */ /* 0x000f620000300800 */
[----:B------:R-:W-:-:S02]  /*e000*/  MOV R36, 0x3bbb989d ;  /* 0x3bbb989d00247802 */ /* 0x000fc40000000f00 */
[----:B------:R-:W-:Y:S01]  /*e010*/  MOV R14, 0x437c0000 ;  /* 0x437c0000000e7802 */ /* 0x000fe20000000f00 */
[----:B------:R-:W5:Y:S04]  /*e020*/  LDL.LU R26, [R1+0x68] ;  /* 0x00006800011a7983 */ /* 0x000f680000300800 */
[----:B------:R-:W5:Y:S04]  /*e030*/  LDL.LU R25, [R1+0x6c] ;  /* 0x00006c0001197983 */ /* 0x000f680000300800 */
[----:B------:R-:W5:Y:S04]  /*e040*/  LDL.LU R24, [R1+0x70] ;  /* 0x0000700001187983 */ /* 0x000f680000300800 */
[----:B------:R-:W5:Y:S04]  /*e050*/  LDL.LU R15, [R1+0x74] ;  /* 0x00007400010f7983 */ /* 0x000f680000300800 */
[----:B------:R-:W5:Y:S04]  /*e060*/  LDL.LU R38, [R1+0x78] ;  /* 0x0000780001267983 */ /* 0x000f680000300800 */
[----:B------:R-:W5:Y:S01]  /*e070*/  LDL.LU R37, [R1+0x7c] ;  /* 0x00007c0001257983 */ /* 0x000f620000300800 */
[----:B------:R-:W-:Y:S01]  /*e080*/  BSSY B1, `(.L_x_174) ;  /* 0x000009d000017945 */ /* 0x000fe20003800000 */
[----:B--2---:R-:W-:-:S04]  /*e090*/  FFMA R0, R17, R0, R154 ;  /* 0x0000000011007223 */ /* 0x004fc8000000009a */
[----:B------:R-:W-:-:S04]  /*e0a0*/  FFMA.SAT R2, -R0, R36, 0.5 ;  /* 0x3f00000000027423 */ /* 0x000fc80000002124 */
[----:B------:R-:W-:-:S04]  /*e0b0*/  FFMA.RM R2, R2, R14, 12582913 ;  /* 0x4b40000102027423 */ /* 0x000fc8000000400e */
[----:B------:R-:W-:-:S04]  /*e0c0*/  FADD R3, R2, -12583039 ;  /* 0xcb40007f02037421 */ /* 0x000fc80000000000 */
[----:B------:R-:W-:-:S04]  /*e0d0*/  FFMA R3, -R0, 1.4426950216293334961, -R3 ;  /* 0x3fb8aa3b00037823 */ /* 0x000fc80000000903 */
[----:B------:R-:W-:-:S04]  /*e0e0*/  FFMA R0, -R0, 1.925963033500011079e-08, R3 ;  /* 0x32a5706000007823 */ /* 0x000fc80000000103 */
[----:B------:R1:W2:Y:S02]  /*e0f0*/  MUFU.EX2 R3, R0 ;  /* 0x0000000000037308 */ /* 0x0002a40000000800 */
[----:B-1----:R-:W-:Y:S01]  /*e100*/  SHF.L.U32 R0, R2, 0x17, RZ ;  /* 0x0000001702007819 */ /* 0x002fe200000006ff */
[----:B---3--:R-:W-:-:S04]  /*e110*/  FFMA R2, R17, R13, R153 ;  /* 0x0000000d11027223 */ /* 0x008fc80000000099 */
[----:B--2---:R-:W-:Y:S01]  /*e120*/  FFMA R0, R0, R3, 1 ;  /* 0x3f80000000007423 */ /* 0x004fe20000000003 */
[----:B------:R-:W-:-:S04]  /*e130*/  FFMA.SAT R3, -R2, R36, 0.5 ;  /* 0x3f00000002037423 */ /* 0x000fc80000002124 */
[----:B------:R-:W-:-:S04]  /*e140*/  FFMA.RM R3, R3, R14, 12582913 ;  /* 0x4b40000103037423 */ /* 0x000fc8000000400e */
[C---:B------:R-:W-:Y:S01]  /*e150*/  FADD R13, R3.reuse, -12583039 ;  /* 0xcb40007f030d7421 */ /* 0x040fe20000000000 */
[----:B------:R-:W-:-:S03]  /*e160*/  SHF.L.U32 R35, R3, 0x17, RZ ;  /* 0x0000001703237819 */ /* 0x000fc600000006ff */
[----:B------:R-:W-:-:S04]  /*e170*/  FFMA R13, -R2, 1.4426950216293334961, -R13 ;  /* 0x3fb8aa3b020d7823 */ /* 0x000fc8000000090d */
[----:B------:R-:W-:-:S04]  /*e180*/  FFMA R2, -R2, 1.925963033500011079e-08, R13 ;  /* 0x32a5706002027823 */ /* 0x000fc8000000010d */
[----:B------:R4:W1:Y:S02]  /*e190*/  MUFU.EX2 R13, R2 ;  /* 0x00000002000d7308 */ /* 0x0008640000000800 */
[----:B----4-:R-:W-:-:S04]  /*e1a0*/  FFMA R2, R17, R34, R23 ;  /* 0x0000002211027223 */ /* 0x010fc80000000017 */
[----:B------:R-:W-:-:S04]  /*e1b0*/  FFMA.SAT R3, -R2, R36, 0.5 ;  /* 0x3f00000002037423 */ /* 0x000fc80000002124 */
[----:B------:R-:W-:Y:S01]  /*e1c0*/  FFMA.RM R3, R3, R14, 12582913 ;  /* 0x4b40000103037423 */ /* 0x000fe2000000400e */
[----:B-1----:R-:W-:-:S03]  /*e1d0*/  FFMA R35, R35, R13, 1 ;  /* 0x3f80000023237423 */ /* 0x002fc6000000000d */
[C---:B------:R-:W-:Y:S01]  /*e1e0*/  FADD R13, R3.reuse, -12583039 ;  /* 0xcb40007f030d7421 */ /* 0x040fe20000000000 */
[----:B------:R-:W-:-:S03]  /*e1f0*/  SHF.L.U32 R34, R3, 0x17, RZ ;  /* 0x0000001703227819 */ /* 0x000fc600000006ff */
[----:B------:R-:W-:-:S04]  /*e200*/  FFMA R13, -R2, 1.4426950216293334961, -R13 ;  /* 0x3fb8aa3b020d7823 */ /* 0x000fc8000000090d */
[----:B------:R-:W-:-:S04]  /*e210*/  FFMA R2, -R2, 1.925963033500011079e-08, R13 ;  /* 0x32a5706002027823 */ /* 0x000fc8000000010d */
[----:B------:R5:W1:Y:S02]  /*e220*/  MUFU.EX2 R13, R2 ;  /* 0x00000002000d7308 */ /* 0x000a640000000800 */
[----:B-----5:R-:W-:-:S04]  /*e230*/  FFMA R2, R17, R33, R152 ;  /* 0x0000002111027223 */ /* 0x020fc80000000098 */
[----:B------:R-:W-:-:S04]  /*e240*/  FFMA.SAT R3, -R2, R36, 0.5 ;  /* 0x3f00000002037423 */ /* 0x000fc80000002124 */
[----:B------:R-:W-:Y:S01]  /*e250*/  FFMA.RM R3, R3, R14, 12582913 ;  /* 0x4b40000103037423 */ /* 0x000fe2000000400e */
[----:B-1----:R-:W-:-:S03]  /*e260*/  FFMA R34, R34, R13, 1 ;  /* 0x3f80000022227423 */ /* 0x002fc6000000000d */
[C---:B------:R-:W-:Y:S01]  /*e270*/  FADD R13, R3.reuse, -12583039 ;  /* 0xcb40007f030d7421 */ /* 0x040fe20000000000 */
[----:B------:R-:W-:-:S03]  /*e280*/  IMAD.SHL.U32 R33, R3, 0x800000, RZ ;  /* 0x0080000003217824 */ /* 0x000fc600078e00ff */
        /* <DEDUP_REMOVED lines=91> */
[----:B------:R-:W-:-:S04]  /*e840*/  FFMA R13, -R2, 1.4426950216293334961, -R13 ;  /* 0x3fb8aa3b020d7823 */ /* 0x000fc8000000090d */
[----:B------:R-:W-:Y:S01]  /*e850*/  FFMA R2, -R2, 1.925963033500011079e-08, R13 ;  /* 0x32a5706002027823 */ /* 0x000fe2000000010d */
[----:B------:R-:W-:-:S04]  /*e860*/  FFMA.SAT R13, -R3, R36, 0.5 ;  /* 0x3f000000030d7423 */ /* 0x000fc80000002124 */
[----:B------:R-:W-:Y:S01]  /*e870*/  FFMA.RM R13, R13, R14, 12582913 ;  /* 0x4b4000010d0d7423 */ /* 0x000fe2000000400e */
[----:B------:R-:W1:Y:S02]  /*e880*/  MUFU.EX2 R2, R2 ;  /* 0x0000000200027308 */ /* 0x000e640000000800 */
[----:B-1----:R-:W-:Y:S01]  /*e890*/  FFMA R15, R15, R2, 1 ;  /* 0x3f8000000f0f7423 */ /* 0x002fe20000000002 */
[----:B------:R-:W-:-:S04]  /*e8a0*/  FFMA R2, R17, R37, R5 ;  /* 0x0000002511027223 */ /* 0x000fc80000000005 */
[----:B------:R-:W-:-:S04]  /*e8b0*/  FFMA.SAT R36, -R2, R36, 0.5 ;  /* 0x3f00000002247423 */ /* 0x000fc80000002124 */
[----:B------:R-:W-:Y:S01]  /*e8c0*/  FFMA.RM R36, R36, R14, 12582913 ;  /* 0x4b40000124247423 */ /* 0x000fe2000000400e */
[----:B------:R-:W-:-:S04]  /*e8d0*/  FADD R14, R13, -12583039 ;  /* 0xcb40007f0d0e7421 */ /* 0x000fc80000000000 */
[----:B------:R-:W-:-:S04]  /*e8e0*/  FFMA R14, -R3, 1.4426950216293334961, -R14 ;  /* 0x3fb8aa3b030e7823 */ /* 0x000fc8000000090e */
[----:B------:R-:W-:Y:S01]  /*e8f0*/  FFMA R3, -R3, 1.925963033500011079e-08, R14 ;  /* 0x32a5706003037823 */ /* 0x000fe2000000010e */
[----:B------:R-:W-:Y:S01]  /*e900*/  SHF.L.U32 R14, R13, 0x17, RZ ;  /* 0x000000170d0e7819 */ /* 0x000fe200000006ff */
[----:B------:R-:W-:-:S04]  /*e910*/  IMAD.SHL.U32 R13, R36, 0x800000, RZ ;  /* 0x00800000240d7824 */ /* 0x000fc800078e00ff */
[----:B------:R-:W1:Y:S02]  /*e920*/  MUFU.EX2 R3, R3 ;  /* 0x0000000300037308 */ /* 0x000e640000000800 */
[----:B-1----:R-:W-:Y:S01]  /*e930*/  FFMA R14, R14, R3, 1 ;  /* 0x3f8000000e0e7423 */ /* 0x002fe20000000003 */
[----:B------:R-:W-:-:S04]  /*e940*/  FADD R3, R36, -12583039 ;  /* 0xcb40007f24037421 */ /* 0x000fc80000000000 */
        /* <DEDUP_REMOVED lines=12> */
.L_x_175:
[----:B------:R-:W1:Y:S02]  /*ea10*/  MUFU.RCP R159, R0 ;  /* 0x00000000009f7308 */ /* 0x000e640000001000 */
[----:B-1----:R-:W-:-:S04]  /*ea20*/  FFMA R0, R0, R159, -1 ;  /* 0xbf80000000007423 */ /* 0x002fc8000000009f */
[----:B------:R-:W-:-:S04]  /*ea30*/  FADD.FTZ R0, -R0, -RZ ;  /* 0x800000ff00007221 */ /* 0x000fc80000010100 */
[----:B------:R-:W-:-:S07]  /*ea40*/  FFMA R159, R159, R0, R159 ;  /* 0x000000009f9f7223 */ /* 0x000fce000000009f */
.L_x_176:
[----:B------:R-:W-:Y:S05]  /*ea50*/  BSYNC B1 ;  /* 0x0000000000017941 */ /* 0x000fea0003800000 */
.L_x_174:
        /* <DEDUP_REMOVED lines=10> */
.L_x_178:
[----:B------:R-:W1:Y:S02]  /*eb00*/  MUFU.RCP R158, R35 ;  /* 0x00000023009e7308 */ /* 0x000e640000001000 */
[----:B-1----:R-:W-:-:S04]  /*eb10*/  FFMA R35, R35, R158, -1 ;  /* 0xbf80000023237423 */ /* 0x002fc8000000009e */
[----:B------:R-:W-:-:S04]  /*eb20*/  FADD.FTZ R35, -R35, -RZ ;  /* 0x800000ff23237221 */ /* 0x000fc80000010100 */
[----:B------:R-:W-:-:S07]  /*eb30*/  FFMA R158, R158, R35, R158 ;  /* 0x000000239e9e7223 */ /* 0x000fce000000009e */
.L_x_179:
[----:B------:R-:W-:Y:S05]  /*eb40*/  BSYNC B1 ;  /* 0x0000000000017941 */ /* 0x000fea0003800000 */
.L_x_177:
        /* <DEDUP_REMOVED lines=10> */
.L_x_181:
[----:B------:R-:W1:Y:S02]  /*ebf0*/  MUFU.RCP R157, R34 ;  /* 0x00000022009d7308 */ /* 0x000e640000001000 */
[----:B-1----:R-:W-:-:S04]  /*ec00*/  FFMA R34, R34, R157, -1 ;  /* 0xbf80000022227423 */ /* 0x002fc8000000009d */
[----:B------:R-:W-:-:S04]  /*ec10*/  FADD.FTZ R34, -R34, -RZ ;  /* 0x800000ff22227221 */ /* 0x000fc80000010100 */
[----:B------:R-:W-:-:S07]  /*ec20*/  FFMA R157, R157, R34, R157 ;  /* 0x000000229d9d7223 */ /* 0x000fce000000009d */
.L_x_182:
[----:B------:R-:W-:Y:S05]  /*ec30*/  BSYNC B1 ;  /* 0x0000000000017941 */ /* 0x000fea0003800000 */
.L_x_180:
        /* <DEDUP_REMOVED lines=10> */
.L_x_184:
[----:B------:R-:W1:Y:S02]  /*ece0*/  MUFU.RCP R39, R33 ;  /* 0x0000002100277308 */ /* 0x000e640000001000 */
[----:B-1----:R-:W-:-:S04]  /*ecf0*/  FFMA R33, R33, R39, -1 ;  /* 0xbf80000021217423 */ /* 0x002fc80000000027 */
[----:B------:R-:W-:-:S04]  /*ed00*/  FADD.FTZ R33, -R33, -RZ ;  /* 0x800000ff21217221 */ /* 0x000fc80000010100 */
[----:B------:R-:W-:-:S07]  /*ed10*/  FFMA R39, R39, R33, R39 ;  /* 0x0000002127277223 */ /* 0x000fce0000000027 */
.L_x_185:
[----:B------:R-:W-:Y:S05]  /*ed20*/  BSYNC B1 ;  /* 0x0000000000017941 */ /* 0x000fea0003800000 */
.L_x_183:
        /* <DEDUP_REMOVED lines=10> */
.L_x_187:
[----:B------:R-:W1:Y:S02]  /*edd0*/  MUFU.RCP R38, R32 ;  /* 0x0000002000267308 */ /* 0x000e640000001000 */
[----:B-1----:R-:W-:-:S04]  /*ede0*/  FFMA R32, R32, R38, -1 ;  /* 0xbf80000020207423 */ /* 0x002fc80000000026 */
[----:B------:R-:W-:-:S04]  /*edf0*/  FADD.FTZ R32, -R32, -RZ ;  /* 0x800000ff20207221 */ /* 0x000fc80000010100 */
[----:B------:R-:W-:-:S07]  /*ee00*/  FFMA R38, R38, R32, R38 ;  /* 0x0000002026267223 */ /* 0x000fce0000000026 */
.L_x_188:
[----:B------:R-:W-:Y:S05]  /*ee10*/  BSYNC B1 ;  /* 0x0000000000017941 */ /* 0x000fea0003800000 */
.L_x_186:
        /* <DEDUP_REMOVED lines=10> */
.L_x_190:
[----:B------:R-:W1:Y:S02]  /*eec0*/  MUFU.RCP R37, R31 ;  /* 0x0000001f00257308 */ /* 0x000e640000001000 */
[----:B-1----:R-:W-:-:S04]  /*eed0*/  FFMA R31, R31, R37, -1 ;  /* 0xbf8000001f1f7423 */ /* 0x002fc80000000025 */
[----:B------:R-:W-:-:S04]  /*eee0*/  FADD.FTZ R31, -R31, -RZ ;  /* 0x800000ff1f1f7221 */ /* 0x000fc80000010100 */
[----:B------:R-:W-:-:S07]  /*eef0*/  FFMA R37, R37, R31, R37 ;  /* 0x0000001f25257223 */ /* 0x000fce0000000025 */
.L_x_191:
[----:B------:R-:W-:Y:S05]  /*ef00*/  BSYNC B1 ;  /* 0x0000000000017941 */ /* 0x000fea0003800000 */
.L_x_189:
        /* <DEDUP_REMOVED lines=10> */
.L_x_193:
[----:B------:R-:W1:Y:S02]  /*efb0*/  MUFU.RCP R36, R30 ;  /* 0x0000001e00247308 */ /* 0x000e640000001000 */
[----:B-1----:R-:W-:-:S04]  /*efc0*/  FFMA R30, R30, R36, -1 ;  /* 0xbf8000001e1e7423 */ /* 0x002fc80000000024 */
[----:B------:R-:W-:-:S04]  /*efd0*/  FADD.FTZ R30, -R30, -RZ ;  /* 0x800000ff1e1e7221 */ /* 0x000fc80000010100 */
[----:B------:R-:W-:-:S07]  /*efe0*/  FFMA R36, R36, R30, R36 ;  /* 0x0000001e24247223 */ /* 0x000fce0000000024 */
.L_x_194:
[----:B------:R-:W-:Y:S05]  /*eff0*/  BSYNC B1 ;  /* 0x0000000000017941 */ /* 0x000fea0003800000 */
.L_x_192:
        /* <DEDUP_REMOVED lines=10> */
.L_x_196:
[----:B------:R-:W1:Y:S02]  /*f0a0*/  MUFU.RCP R31, R29 ;  /* 0x0000001d001f7308 */ /* 0x000e640000001000 */
[----:B-1----:R-:W-:-:S04]  /*f0b0*/  FFMA R29, R29, R31, -1 ;  /* 0xbf8000001d1d7423 */ /* 0x002fc8000000001f */
[----:B------:R-:W-:-:S04]  /*f0c0*/  FADD.FTZ R29, -R29, -RZ ;  /* 0x800000ff1d1d7221 */ /* 0x000fc80000010100 */
[----:B------:R-:W-:-:S07]  /*f0d0*/  FFMA R31, R31, R29, R31 ;  /* 0x0000001d1f1f7223 */ /* 0x000fce000000001f */
.L_x_197:
[----:B------:R-:W-:Y:S05]  /*f0e0*/  BSYNC B1 ;  /* 0x0000000000017941 */ /* 0x000fea0003800000 */
.L_x_195:
        /* <DEDUP_REMOVED lines=10> */
.L_x_199:
[----:B------:R-:W1:Y:S02]  /*f190*/  MUFU.RCP R35, R28 ;  /* 0x0000001c00237308 */ /* 0x000e640000001000 */
[----:B-1----:R-:W-:-:S04]  /*f1a0*/  FFMA R28, R28, R35, -1 ;  /* 0xbf8000001c1c7423 */ /* 0x002fc80000000023 */
[----:B------:R-:W-:-:S04]  /*f1b0*/  FADD.FTZ R28, -R28, -RZ ;  /* 0x800000ff1c1c7221 */ /* 0x000fc80000010100 */
[----:B------:R-:W-:-:S07]  /*f1c0*/  FFMA R35, R35, R28, R35 ;  /* 0x0000001c23237223 */ /* 0x000fce0000000023 */
.L_x_200:
[----:B------:R-:W-:Y:S05]  /*f1d0*/  BSYNC B1 ;  /* 0x0000000000017941 */ /* 0x000fea0003800000 */
.L_x_198:
        /* <DEDUP_REMOVED lines=10> */
.L_x_202:
[----:B------:R-:W1:Y:S02]  /*f280*/  MUFU.RCP R34, R27 ;  /* 0x0000001b00227308 */ /* 0x000e640000001000 */
[----:B-1----:R-:W-:-:S04]  /*f290*/  FFMA R27, R27, R34, -1 ;  /* 0xbf8000001b1b7423 */ /* 0x002fc80000000022 */
[----:B------:R-:W-:-:S04]  /*f2a0*/  FADD.FTZ R27, -R27, -RZ ;  /* 0x800000ff1b1b7221 */ /* 0x000fc80000010100 */
[----:B------:R-:W-:-:S07]  /*f2b0*/  FFMA R34, R34, R27, R34 ;  /* 0x0000001b22227223 */ /* 0x000fce0000000022 */
.L_x_203:
[----:B------:R-:W-:Y:S05]  /*f2c0*/  BSYNC B1 ;  /* 0x0000000000017941 */ /* 0x000fea0003800000 */
.L_x_201:
        /* <DEDUP_REMOVED lines=10> */
.L_x_205:
[----:B------:R-:W1:Y:S02]  /*f370*/  MUFU.RCP R33, R26 ;  /* 0x0000001a00217308 */ /* 0x000e640000001000 */
[----:B-1----:R-:W-:-:S04]  /*f380*/  FFMA R26, R26, R33, -1 ;  /* 0xbf8000001a1a7423 */ /* 0x002fc80000000021 */
[----:B------:R-:W-:-:S04]  /*f390*/  FADD.FTZ R26, -R26, -RZ ;  /* 0x800000ff1a1a7221 */ /* 0x000fc80000010100 */
[----:B------:R-:W-:-:S07]  /*f3a0*/  FFMA R33, R33, R26, R33 ;  /* 0x0000001a21217223 */ /* 0x000fce0000000021 */
.L_x_206:
[----:B------:R-:W-:Y:S05]  /*f3b0*/  BSYNC B1 ;  /* 0x0000000000017941 */ /* 0x000fea0003800000 */
.L_x_204:
        /* <DEDUP_REMOVED lines=10> */
.L_x_208:
[----:B------:R-:W1:Y:S02]  /*f460*/  MUFU.RCP R0, R25 ;  /* 0x0000001900007308 */ /* 0x000e640000001000 */
[----:B-1----:R-:W-:-:S04]  /*f470*/  FFMA R25, R25, R0, -1 ;  /* 0xbf80000019197423 */ /* 0x002fc80000000000 */
[----:B------:R-:W-:-:S04]  /*f480*/  FADD.FTZ R25, -R25, -RZ ;  /* 0x800000ff19197221 */ /* 0x000fc80000010100 */
[----:B------:R-:W-:-:S07]  /*f490*/  FFMA R25, R0, R25, R0 ;  /* 0x0000001900197223 */ /* 0x000fce0000000000 */
.L_x_209:
[----:B------:R-:W-:Y:S05]  /*f4a0*/  BSYNC B1 ;  /* 0x0000000000017941 */ /* 0x000fea0003800000 */
.L_x_207:
        /* <DEDUP_REMOVED lines=10> */
.L_x_211:
[----:B------:R-:W1:Y:S02]  /*f550*/  MUFU.RCP R32, R24 ;  /* 0x0000001800207308 */ /* 0x000e640000001000 */
[----:B-1----:R-:W-:-:S04]  /*f560*/  FFMA R24, R24, R32, -1 ;  /* 0xbf80000018187423 */ /* 0x002fc80000000020 */
[----:B------:R-:W-:-:S04]  /*f570*/  FADD.FTZ R24, -R24, -RZ ;  /* 0x800000ff18187221 */ /* 0x000fc80000010100 */
[----:B------:R-:W-:-:S07]  /*f580*/  FFMA R32, R32, R24, R32 ;  /* 0x0000001820207223 */ /* 0x000fce0000000020 */
.L_x_212:
[----:B------:R-:W-:Y:S05]  /*f590*/  BSYNC B1 ;  /* 0x0000000000017941 */ /* 0x000fea0003800000 */
.L_x_210:
        /* <DEDUP_REMOVED lines=10> */
.L_x_214:
[----:B------:R-:W1:Y:S02]  /*f640*/  MUFU.RCP R26, R15 ;  /* 0x0000000f001a7308 */ /* 0x000e640000001000 */
[----:B-1----:R-:W-:-:S04]  /*f650*/  FFMA R15, R15, R26, -1 ;  /* 0xbf8000000f0f7423 */ /* 0x002fc8000000001a */
[----:B------:R-:W-:-:S04]  /*f660*/  FADD.FTZ R15, -R15, -RZ ;  /* 0x800000ff0f0f7221 */ /* 0x000fc80000010100 */
[----:B------:R-:W-:-:S07]  /*f670*/  FFMA R26, R26, R15, R26 ;  /* 0x0000000f1a1a7223 */ /* 0x000fce000000001a */
.L_x_215:
[----:B------:R-:W-:Y:S05]  /*f680*/  BSYNC B1 ;  /* 0x0000000000017941 */ /* 0x000fea0003800000 */
.L_x_213:
        /* <DEDUP_REMOVED lines=10> */
.L_x_217:
[----:B------:R-:W1:Y:S02]  /*f730*/  MUFU.RCP R0, R14 ;  /* 0x0000000e00007308 */ /* 0x000e640000001000 */
[----:B-1----:R-:W-:-:S04]  /*f740*/  FFMA R14, R14, R0, -1 ;  /* 0xbf8000000e0e7423 */ /* 0x002fc80000000000 */
[----:B------:R-:W-:-:S04]  /*f750*/  FADD.FTZ R14, -R14, -RZ ;  /* 0x800000ff0e0e7221 */ /* 0x000fc80000010100 */
[----:B------:R-:W-:-:S07]  /*f760*/  FFMA R14, R0, R14, R0 ;  /* 0x0000000e000e7223 */ /* 0x000fce0000000000 */
.L_x_218:
[----:B------:R-:W-:Y:S05]  /*f770*/  BSYNC B1 ;  /* 0x0000000000017941 */ /* 0x000fea0003800000 */
.L_x_216:
        /* <DEDUP_REMOVED lines=9> */
.L_x_219:
[----:B------:R-:W1:Y:S02]  /*f810*/  MUFU.RCP R27, R13 ;  /* 0x0000000d001b7308 */ /* 0x000e640000001000 */
[----:B-1----:R-:W-:-:S04]  /*f820*/  FFMA R13, R13, R27, -1 ;  /* 0xbf8000000d0d7423 */ /* 0x002fc8000000001b */
[----:B------:R-:W-:-:S04]  /*f830*/  FADD.FTZ R13, -R13, -RZ ;  /* 0x800000ff0d0d7221 */ /* 0x000fc80000010100 */
[----:B------:R-:W-:-:S07]  /*f840*/  FFMA R27, R27, R13, R27 ;  /* 0x0000000d1b1b7223 */ /* 0x000fce000000001b */
.L_x_220:
[----:B------:R-:W-:Y:S01]  /*f850*/  F2FP.BF16.F32.PACK_AB R28, R158, R159 ;  /* 0x0000009f9e1c723e */ /* 0x000fe200000010ff */
[----:B------:R-:W-:Y:S01]  /*f860*/  IMAD R0, R164, 0x2, R155 ;  /* 0x00000002a4007824 */ /* 0x000fe200078e029b */
[----:B------:R-:W-:Y:S01]  /*f870*/  F2FP.BF16.F32.PACK_AB R29, R39, R157 ;  /* 0x0000009d271d723e */ /* 0x000fe200000010ff */
[----:B------:R-:W-:Y:S05]  /*f880*/  WARPSYNC.ALL ;  /* 0x0000000000007948 */ /* 0x000fea0003800000 */
[----:B------:R-:W-:Y:S01]  /*f890*/  F2FP.BF16.F32.PACK_AB R30, R37, R38 ;  /* 0x00000026251e723e */ /* 0x000fe200000010ff */
[----:B------:R-:W-:Y:S01]  /*f8a0*/  BSSY B0, `(.L_x_221) ;  /* 0x0000019000007945 */ /* 0x000fe20003800000 */
[----:B------:R-:W-:-:S02]  /*f8b0*/  F2FP.BF16.F32.PACK_AB R31, R31, R36 ;  /* 0x000000241f1f723e */ /* 0x000fc400000010ff */
[----:B------:R-:W-:Y:S02]  /*f8c0*/  F2FP.BF16.F32.PACK_AB R24, R34, R35 ;  /* 0x000000232218723e */ /* 0x000fe400000010ff */
[----:B------:R-:W-:Y:S01]  /*f8d0*/  F2FP.BF16.F32.PACK_AB R25, R25, R33 ;  /* 0x000000211919723e */ /* 0x000fe200000010ff */
[----:B------:R1:W-:Y:S01]  /*f8e0*/  STSM.16.M88.4 [R155+0x4200], R28 ;  /* 0x0042001c9b007844 */ /* 0x0003e20000000200 */
[----:B------:R-:W-:Y:S02]  /*f8f0*/  F2FP.BF16.F32.PACK_AB R26, R26, R32 ;  /* 0x000000201a1a723e */ /* 0x000fe400000010ff */
[----:B------:R-:W-:-:S05]  /*f900*/  F2FP.BF16.F32.PACK_AB R27, R27, R14 ;  /* 0x0000000e1b1b723e */ /* 0x000fca00000010ff */
        /* <DEDUP_REMOVED lines=18> */
.L_x_222:
[----:B------:R-:W-:Y:S05]  /*fa30*/  BSYNC B0 ;  /* 0x0000000000007941 */ /* 0x000fea0003800000 */
.L_x_221:
[----:B------:R-:W-:Y:S01]  /*fa40*/  IADD3 R157, R155, 0x4200, RZ ;  /* 0x000042009b9d7810 */ /* 0x000fe20007ffe0ff */
[----:B------:R-:W-:Y:S03]  /*fa50*/  BAR.SYNC.DEFER_BLOCKING 0x1, 0x100 ;  /* 0x0044000000007b1d */ /* 0x000fe60000010000 */
[----:B------:R-:W-:-:S03]  /*fa60*/  LEA R157, R164, R157, 0x1 ;  /* 0x0000009da49d7211 */ /* 0x000fc600078e08ff */
[----:B------:R-:W-:Y:S04]  /*fa70*/  BSSY B0, `(.L_x_223) ;  /* 0x000000a000007945 */ /* 0x000fe80003800000 */
[----:B------:R-:W-:Y:S05]  /*fa80*/  @P0 BRA `(.L_x_224) ;  /* 0x0000000000200947 */ /* 0x000fea0003800000 */
[----:B------:R-:W-:-:S06]  /*fa90*/  UISETP.NE.AND UP0, UPT, UR43, 0x3, UPT ;  /* 0x000000032b00788c */ /* 0x000fcc000bf05270 */
[----:B------:R-:W-:-:S13]  /*faa0*/  PLOP3.LUT P2, PT, PT, PT, UP0, 0x80, 0x0 ;  /* 0x000000000000781c */ /* 0x000fda0003f4f008 */
[----:B------:R-:W-:Y:S05]  /*fab0*/  @!P2 BRA `(.L_x_225) ;  /* 0x000000000004a947 */ /* 0x000fea0003800000 */
[----:B------:R-:W-:Y:S01]  /*fac0*/  BPT.TRAP 0x1 ;  /* 0x000000040000795c */ /* 0x000fe20000300000 */
.L_x_225:
[----:B------:R-:W-:-:S04]  /*fad0*/  ULEA UR4, UR36, UR46, 0x3 ;  /* 0x0000002e24047291 */ /* 0x000fc8000f8e183f */
[----:B------:R-:W-:-:S04]  /*fae0*/  UIADD3 UR4, UR4, 0x50, URZ ;  /* 0x0000005004047890 */ /* 0x000fc8000fffe03f */
[----:B------:R-:W-:-:S09]  /*faf0*/  UPRMT UR4, UR47, 0x654, UR4 ;  /* 0x000006542f047896 */ /* 0x000fd20008000004 */
[----:B------:R-:W-:Y:S03]  /*fb00*/  SYNCS.ARRIVE.TRANS64.RED.A1T0 RZ, [UR4], RZ ;  /* 0x000000ffffff79a7 */ /* 0x000fe60008100404 */
.L_x_224:
[----:B------:R-:W-:Y:S05]  /*fb10*/  BSYNC B0 ;  /* 0x0000000000007941 */ /* 0x000fea0003800000 */
.L_x_223:
[----:B------:R-:W-:Y:S01]  /*fb20*/  UIADD3 UR4, UR36, 0x1, URZ ;  /* 0x0000000124047890 */ /* 0x000fe2000fffe03f */
[----:B------:R-:W-:Y:S03]  /*fb30*/  BSSY B0, `(.L_x_226) ;  /* 0x0000039000007945 */ /* 0x000fe60003800000 */
[----:B------:R-:W-:-:S04]  /*fb40*/  UISETP.NE.AND UP0, UPT, UR4, 0x4, UPT ;  /* 0x000000040400788c */ /* 0x000fc8000bf05270 */
[----:B------:R-:W-:Y:S01]  /*fb50*/  USEL UR8, UR4, URZ, UP0 ;  /* 0x0000003f04087287 */ /* 0x000fe20008000000 */
[----:B------:R-:W-:Y:S11]  /*fb60*/  @P0 BRA `(.L_x_227) ;  /* 0x0000000000d40947 */ /* 0x000ff60003800000 */
[----:B------:R-:W-:-:S06]  /*fb70*/  UISETP.NE.AND UP0, UPT, UR43, 0x3, UPT ;  /* 0x000000032b00788c */ /* 0x000fcc000bf05270 */
[----:B------:R-:W-:-:S13]  /*fb80*/  PLOP3.LUT P2, PT, PT, PT, UP0, 0x80, 0x0 ;  /* 0x000000000000781c */ /* 0x000fda0003f4f008 */
[----:B------:R-:W-:Y:S05]  /*fb90*/  @!P2 BRA `(.L_x_228) ;  /* 0x000000000004a947 */ /* 0x000fea0003800000 */
[----:B------:R-:W-:Y:S01]  /*fba0*/  BPT.TRAP 0x1 ;  /* 0x000000040000795c */ /* 0x000fe20000300000 */
.L_x_228:
[----:B-1----:R-:W-:Y:S01]  /*fbb0*/  LEA R0, R4, UR46, 0x3 ;  /* 0x0000002e04007c11 */ /* 0x002fe2000f8e18ff */
[----:B------:R-:W-:Y:S01]  /*fbc0*/  BSSY B1, `(.L_x_229) ;  /* 0x0000004000017945 */ /* 0x000fe20003800000 */
[----:B------:R-:W-:-:S04]  /*fbd0*/  SHF.L.U32 R2, R9, 0x1f, RZ ;  /* 0x0000001f09027819 */ /* 0x000fc800000006ff */
[----:B------:R-:W1:Y:S02]  /*fbe0*/  SYNCS.PHASECHK.TRANS64.TRYWAIT P2, [R0+URZ+0x30], R2 ;  /* 0x00003002000075a7 */ /* 0x000e64000804017f */
[----:B-1----:R-:W-:Y:S05]  /*fbf0*/  @!P2 BRA `(.L_x_230) ;  /* 0x000001d4000ca947 */ /* 0x002fea0003800000 */
.L_x_1129:
[----:B------:R-:W-:Y:S05]  /*fc00*/  BSYNC B1 ;  /* 0x0000000000017941 */ /* 0x000fea0003800000 */
.L_x_229:
[----:B------:R-:W-:Y:S05]  /*fc10*/  @P1 BRA `(.L_x_231) ;  /* 0x0000000000941947 */ /* 0x000fea0003800000 */
[----:B------:R-:W-:Y:S01]  /*fc20*/  LEA R3, R4, R156, 0xd ;  /* 0x0000009c04037211 */ /* 0x000fe200078e68ff */
[----:B------:R-:W-:Y:S05]  /*fc30*/  WARPSYNC.ALL ;  /* 0x0000000000007948 */ /* 0x000fea0003800000 */
[----:B------:R-:W-:Y:S01]  /*fc40*/  LEA R20, R164, R3, 0x1 ;  /* 0x00000003a4147211 */ /* 0x000fe200078e08ff */
[----:B------:R-:W2:Y:S05]  /*fc50*/  LDSM.16.M88.4 R12, [R3] ;  /* 0x00000000030c783b */ /* 0x000eaa0000000200 */
[----:B------:R-:W3:Y:S01]  /*fc60*/  LDSM.16.M88.4 R20, [R20] ;  /* 0x000000001414783b */ /* 0x000ee20000000200 */
[C---:B--2---:R-:W-:Y:S01]  /*fc70*/  SHF.L.U32 R154, R12.reuse, 0x10, RZ ;  /* 0x000000100c9a7819 */ /* 0x044fe200000006ff */
[----:B-1----:R-:W-:Y:S01]  /*fc80*/  IMAD.U32 R2, R13, 0x10000, RZ ;  /* 0x000100000d027824 */ /* 0x002fe200078e00ff */
[----:B------:R-:W-:-:S02]  /*fc90*/  LOP3.LUT R153, R12, 0xffff0000, RZ, 0xc0, !PT ;  /* 0xffff00000c997812 */ /* 0x000fc400078ec0ff */
[----:B------:R-:W-:Y:S01]  /*fca0*/  SHF.L.U32 R0, R14, 0x10, RZ ;  /* 0x000000100e007819 */ /* 0x000fe200000006ff */
[----:B---3--:R-:W-:Y:S01]  /*fcb0*/  IMAD.U32 R6, R23, 0x10000, RZ ;  /* 0x0001000017067824 */ /* 0x008fe200078e00ff */
[----:B------:R-:W-:Y:S01]  /*fcc0*/  SHF.L.U32 R19, R15, 0x10, RZ ;  /* 0x000000100f137819 */ /* 0x000fe200000006ff */
[C---:B------:R-:W-:Y:S01]  /*fcd0*/  FMUL R154, R16.reuse, R154 ;  /* 0x0000009a109a7220 */ /* 0x040fe20000400000 */
[----:B------:R-:W-:Y:S01]  /*fce0*/  LOP3.LUT R13, R13, 0xffff0000, RZ, 0xc0, !PT ;  /* 0xffff00000d0d7812 */ /* 0x000fe200078ec0ff */
[----:B------:R-:W-:Y:S01]  /*fcf0*/  FMUL R153, R16, R153 ;  /* 0x0000009910997220 */ /* 0x000fe20000400000 */
        /* <DEDUP_REMOVED lines=11> */
[----:B------:R-:W-:Y:S01]  /*fdb0*/  FMUL R21, R16, R0 ;  /* 0x0000000010157220 */ /* 0x000fe20000400000 */
[----:B------:R-:W-:Y:S01]  /*fdc0*/  SHF.L.U32 R8, R22, 0x10, RZ ;  /* 0x0000001016087819 */ /* 0x000fe200000006ff */
[----:B------:R-:W-:Y:S01]  /*fdd0*/  FMUL R12, R16, R12 ;  /* 0x0000000c100c7220 */ /* 0x000fe20000400000 */
[----:B------:R-:W-:Y:S01]  /*fde0*/  LOP3.LUT R7, R22, 0xffff0000, RZ, 0xc0, !PT ;  /* 0xffff000016077812 */ /* 0x000fe200078ec0ff */
[C---:B------:R-:W-:Y:S01]  /*fdf0*/  FMUL R22, R16.reuse, R14 ;  /* 0x0000000e10167220 */ /* 0x040fe20000400000 */
[----:B------:R-:W-:Y:S01]  /*fe00*/  LOP3.LUT R5, R23, 0xffff0000, RZ, 0xc0, !PT ;  /* 0xffff000017057812 */ /* 0x000fe200078ec0ff */
[C---:B------:R-:W-:Y:S01]  /*fe10*/  FMUL R23, R16.reuse, R2 ;  /* 0x0000000210177220 */ /* 0x040fe20000400000 */
[C---:B------:R-:W-:Y:S01]  /*fe20*/  FMUL R11, R16.reuse, R11 ;  /* 0x0000000b100b7220 */ /* 0x040fe20000400000 */
[C---:B------:R-:W-:Y:S01]  /*fe30*/  FMUL R10, R16.reuse, R10 ;  /* 0x0000000a100a7220 */ /* 0x040fe20000400000 */
[C---:B------:R-:W-:Y:S01]  /*fe40*/  FMUL R8, R16.reuse, R8 ;  /* 0x0000000810087220 */ /* 0x040fe20000400000 */
[C---:B------:R-:W-:Y:S01]  /*fe50*/  FMUL R7, R16.reuse, R7 ;  /* 0x0000000710077220 */ /* 0x040fe20000400000 */
[----:B------:R-:W-:-:S07]  /*fe60*/  FMUL R5, R16, R5 ;  /* 0x0000000510057220 */ /* 0x000fce0000400000 */
.L_x_231:
[----:B------:R-:W-:-:S04]  /*fe70*/  IADD3 R4, R4, 0x1, RZ ;  /* 0x0000000104047810 */ /* 0x000fc80007ffe0ff */
[----:B------:R-:W-:-:S04]  /*fe80*/  ISETP.NE.AND P2, PT, R4, 0x4, PT ;  /* 0x000000040400780c */ /* 0x000fc80003f45270 */
[----:B-1----:R-:W-:Y:S02]  /*fe90*/  SEL R0, RZ, 0x1, P2 ;  /* 0x00000001ff007807 */ /* 0x002fe40001000000 */
[----:B------:R-:W-:Y:S02]  /*fea0*/  SEL R4, R4, RZ, P2 ;  /* 0x000000ff04047207 */ /* 0x000fe40001000000 */
[----:B------:R-:W-:-:S07]  /*feb0*/  LOP3.LUT R9, R9, R0, RZ, 0x3c, !PT ;  /* 0x0000000009097212 */ /* 0x000fce00078e3cff */
.L_x_227:
[----:B------:R-:W-:Y:S05]  /*fec0*/  BSYNC B0 ;  /* 0x0000000000007941 */ /* 0x000fea0003800000 */
.L_x_226:
[----:B-1----:R-:W-:Y:S01]  /*fed0*/  MOV R30, 0x3bbb989d ;  /* 0x3bbb989d001e7802 */ /* 0x002fe20000000f00 */
[C---:B------:R-:W-:Y:S01]  /*fee0*/  FFMA R40, R17.reuse, R40, R154 ;  /* 0x0000002811287223 */ /* 0x040fe2000000009a */
[----:B------:R-:W-:Y:S01]  /*fef0*/  MOV R31, 0x437c0000 ;  /* 0x437c0000001f7802 */ /* 0x000fe20000000f00 */
[C---:B------:R-:W-:Y:S01]  /*ff00*/  FFMA R41, R17.reuse, R41, R153 ;  /* 0x0000002911297223 */ /* 0x040fe20000000099 */
[C---:B------:R-:W-:Y:S01]  /*ff10*/  FFMA R42, R17.reuse, R42, R23 ;  /* 0x0000002a112a7223 */ /* 0x040fe20000000017 */
[----:B------:R-:W-:Y:S01]  /*ff20*/  FFMA.SAT R0, -R40, R30, 0.5 ;  /* 0x3f00000028007423 */ /* 0x000fe2000000211e */
        /* <DEDUP_REMOVED lines=8> */
[----:B------:R-:W-:Y:S01]  /*ffb0*/  SHF.L.U32 R0, R0, 0x17, RZ ;  /* 0x0000001700007819 */ /* 0x000fe200000006ff */
[C---:B------:R-:W-:Y:S01]  /*ffc0*/  FFMA R49, R17.reuse, R49, R12 ;  /* 0x0000003111317223 */ /* 0x040fe2000000000c */
[C---:B------:R-:W-:Y:S01]  /*ffd0*/  FFMA R50, R17.reuse, R50, R11 ;  /* 0x0000003211327223 */ /* 0x040fe2000000000b */
[C---:B------:R-:W-:Y:S01]  /*ffe0*/  FFMA R2, -R40.reuse, 1.4426950216293334961, -R2 ;  /* 0x3fb8aa3b28027823 */ /* 0x040fe20000000902 */
[C---:B------:R-:W-:Y:S01]  /*fff0*/  FFMA R51, R17.reuse, R51, R10 ;  /* 0x0000003311337223 */ /* 0x040fe2000000000a */
[C---:B------:R-:W-:Y:S01]  /*10000*/  FFMA R52, R17.reuse, R52, R8 ;  /* 0x0000003411347223 */ /* 0x040fe20000000008 */
[C---:B------:R-:W-:Y:S01]  /*10010*/  FFMA R53, R17.reuse, R53, R7 ;  /* 0x0000003511357223 */ /* 0x040fe20000000007 */
[----:B------:R-:W-:Y:S01]  /*10020*/  FFMA R2, -R40, 1.925963033500011079e-08, R2 ;  /* 0x32a5706028027823 */ /* 0x000fe20000000102 */
[C---:B------:R-:W-:Y:S01]  /*10030*/  FFMA R54, R17.reuse, R54, R6 ;  /* 0x0000003611367223 */ /* 0x040fe20000000006 */
[----:B------:R-:W-:Y:S01]  /*10040*/  FFMA R55, R17, R55, R5 ;  /* 0x0000003711377223 */ /* 0x000fe20000000005 */
[----:B------:R-:W-:Y:S03]  /*10050*/  BSSY B1, `(.L_x_232) ;  /* 0x0000087000017945 */ /* 0x000fe60003800000 */
        /* <DEDUP_REMOVED lines=10> */
[----:B------:R-:W-:-:S04]  /*10100*/  IMAD.SHL.U32 R34, R2, 0x800000, RZ ;  /* 0x0080000002227824 */ /* 0x000fc800078e00ff */
[----:B------:R-:W1:Y:S02]  /*10110*/  MUFU.EX2 R3, R3 ;  /* 0x0000000300037308 */ /* 0x000e640000000800 */
[----:B-1----:R-:W-:Y:S01]  /*10120*/  FFMA R35, R35, R3, 1 ;  /* 0x3f80000023237423 */ /* 0x002fe20000000003 */
[----:B------:R-:W-:Y:S01]  /*10130*/  FADD R3, R2, -12583039 ;  /* 0xcb40007f02037421 */ /* 0x000fe20000000000 */
[----:B------:R-:W-:-:S03]  /*10140*/  FFMA.SAT R2, -R43, R30, 0.5 ;  /* 0x3f0000002b027423 */ /* 0x000fc6000000211e */
[----:B------:R-:W-:Y:S01]  /*10150*/  FFMA R3, -R42, 1.4426950216293334961, -R3 ;  /* 0x3fb8aa3b2a037823 */ /* 0x000fe20000000903 */
[----:B------:R-:W-:-:S03]  /*10160*/  FFMA.RM R2, R2, R31, 12582913 ;  /* 0x4b40000102027423 */ /* 0x000fc6000000401f */
[----:B------:R-:W-:Y:S02]  /*10170*/  FFMA R3, -R42, 1.925963033500011079e-08, R3 ;  /* 0x32a570602a037823 */ /* 0x000fe40000000103 */
[----:B------:R-:W-:-:S04]  /*10180*/  SHF.L.U32 R33, R2, 0x17, RZ ;  /* 0x0000001702217819 */ /* 0x000fc800000006ff */
        /* <DEDUP_REMOVED lines=38> */
[----:B------:R-:W-:Y:S01]  /*103f0*/  FFMA R3, -R47, 1.925963033500011079e-08, R3 ;  /* 0x32a570602f037823 */ /* 0x000fe20000000103 */
[----:B------:R-:W-:-:S05]  /*10400*/  IMAD.SHL.U32 R24, R2, 0x800000, RZ ;  /* 0x0080000002187824 */ /* 0x000fca00078e00ff */
        /* <DEDUP_REMOVED lines=38> */
[----:B------:R-:W-:-:S06]  /*10670*/  FFMA R3, -R52, 1.925963033500011079e-08, R3 ;  /* 0x32a5706034037823 */ /* 0x000fcc0000000103 */
[----:B------:R-:W1:Y:S02]  /*10680*/  MUFU.EX2 R3, R3 ;  /* 0x0000000300037308 */ /* 0x000e640000000800 */
[----:B-1----:R-:W-:Y:S01]  /*10690*/  FFMA R29, R29, R3, 1 ;  /* 0x3f8000001d1d7423 */ /* 0x002fe20000000003 */
[C---:B------:R-:W-:Y:S01]  /*106a0*/  FADD R3, R2.reuse, -12583039 ;  /* 0xcb40007f02037421 */ /* 0x040fe20000000000 */
[----:B------:R-:W-:-:S03]  /*106b0*/  SHF.L.U32 R2, R2, 0x17, RZ ;  /* 0x0000001702027819 */ /* 0x000fc600000006ff */
[----:B------:R-:W-:-:S04]  /*106c0*/  FFMA R3, -R53, 1.4426950216293334961, -R3 ;  /* 0x3fb8aa3b35037823 */ /* 0x000fc80000000903 */
[----:B------:R-:W-:-:S04]  /*106d0*/  FFMA R3, -R53, 1.925963033500011079e-08, R3 ;  /* 0x32a5706035037823 */ /* 0x000fc80000000103 */
[----:B------:R1:W2:Y:S02]  /*106e0*/  MUFU.EX2 R28, R3 ;  /* 0x00000003001c7308 */ /* 0x0002a40000000800 */
[----:B-1----:R-:W-:-:S04]  /*106f0*/  FFMA.SAT R3, -R54, R30, 0.5 ;  /* 0x3f00000036037423 */ /* 0x002fc8000000211e */
[-C--:B------:R-:W-:Y:S01]  /*10700*/  FFMA.RM R3, R3, R31.reuse, 12582913 ;  /* 0x4b40000103037423 */ /* 0x080fe2000000401f */
[----:B--2---:R-:W-:Y:S01]  /*10710*/  FFMA R28, R2, R28, 1 ;  /* 0x3f800000021c7423 */ /* 0x004fe2000000001c */
[----:B------:R-:W-:Y:S02]  /*10720*/  FFMA.SAT R2, -R55, R30, 0.5 ;  /* 0x3f00000037027423 */ /* 0x000fe4000000211e */
[----:B------:R-:W-:Y:S02]  /*10730*/  FADD R30, R3, -12583039 ;  /* 0xcb40007f031e7421 */ /* 0x000fe40000000000 */
[----:B------:R-:W-:Y:S02]  /*10740*/  FFMA.RM R2, R2, R31, 12582913 ;  /* 0x4b40000102027423 */ /* 0x000fe4000000401f */
[----:B------:R-:W-:-:S04]  /*10750*/  FFMA R30, -R54, 1.4426950216293334961, -R30 ;  /* 0x3fb8aa3b361e7823 */ /* 0x000fc8000000091e */
[----:B------:R-:W-:Y:S01]  /*10760*/  FFMA R54, -R54, 1.925963033500011079e-08, R30 ;  /* 0x32a5706036367823 */ /* 0x000fe2000000011e */
[----:B------:R-:W-:Y:S02]  /*10770*/  IMAD.SHL.U32 R30, R3, 0x800000, RZ ;  /* 0x00800000031e7824 */ /* 0x000fe400078e00ff */
[C---:B------:R-:W-:Y:S01]  /*10780*/  FADD R3, R2.reuse, -12583039 ;  /* 0xcb40007f02037421 */ /* 0x040fe20000000000 */
[----:B------:R-:W-:-:S03]  /*10790*/  SHF.L.U32 R2, R2, 0x17, RZ ;  /* 0x0000001702027819 */ /* 0x000fc600000006ff */
[C---:B------:R-:W-:Y:S01]  /*107a0*/  FFMA R3, -R55.reuse, 1.4426950216293334961, -R3 ;  /* 0x3fb8aa3b37037823 */ /* 0x040fe20000000903 */
[----:B------:R-:W1:Y:S03]  /*107b0*/  MUFU.EX2 R54, R54 ;  /* 0x0000003600367308 */ /* 0x000e660000000800 */
[----:B------:R-:W-:-:S05]  /*107c0*/  FFMA R3, -R55, 1.925963033500011079e-08, R3 ;  /* 0x32a5706037037823 */ /* 0x000fca0000000103 */
[----:B------:R-:W2:Y:S01]  /*107d0*/  MUFU.EX2 R31, R3 ;  /* 0x00000003001f7308 */ /* 0x000ea20000000800 */
[----:B-1----:R-:W-:Y:S01]  /*107e0*/  FFMA R30, R30, R54, 1 ;  /* 0x3f8000001e1e7423 */ /* 0x002fe20000000036 */
[----:B--2---:R-:W-:Y:S01]  /*107f0*/  FFMA R31, R2, R31, 1 ;  /* 0x3f800000021f7423 */ /* 0x004fe2000000001f */
        /* <DEDUP_REMOVED lines=8> */
.L_x_233:
[----:B------:R-:W1:Y:S02]  /*10880*/  MUFU.RCP R39, R0 ;  /* 0x0000000000277308 */ /* 0x000e640000001000 */
[----:B-1----:R-:W-:-:S04]  /*10890*/  FFMA R0, R0, R39, -1 ;  /* 0xbf80000000007423 */ /* 0x002fc80000000027 */
[----:B------:R-:W-:-:S04]  /*108a0*/  FADD.FTZ R0, -R0, -RZ ;  /* 0x800000ff00007221 */ /* 0x000fc80000010100 */
[----:B------:R-:W-:-:S07]  /*108b0*/  FFMA R39, R39, R0, R39 ;  /* 0x0000000027277223 */ /* 0x000fce0000000027 */
.L_x_234:
[----:B------:R-:W-:Y:S05]  /*108c0*/  BSYNC B1 ;  /* 0x0000000000017941 */ /* 0x000fea0003800000 */
.L_x_232:
        /* <DEDUP_REMOVED lines=10> */
.L_x_236:
[----:B------:R-:W1:Y:S02]  /*10970*/  MUFU.RCP R38, R35 ;  /* 0x0000002300267308 */ /* 0x000e640000001000 */
[----:B-1----:R-:W-:-:S04]  /*10980*/  FFMA R35, R35, R38, -1 ;  /* 0xbf80000023237423 */ /* 0x002fc80000000026 */
[----:B------:R-:W-:-:S04]  /*10990*/  FADD.FTZ R35, -R35, -RZ ;  /* 0x800000ff23237221 */ /* 0x000fc80000010100 */
[----:B------:R-:W-:-:S07]  /*109a0*/  FFMA R38, R38, R35, R38 ;  /* 0x0000002326267223 */ /* 0x000fce0000000026 */
.L_x_237:
[----:B------:R-:W-:Y:S05]  /*109b0*/  BSYNC B1 ;  /* 0x0000000000017941 */ /* 0x000fea0003800000 */
.L_x_235:
        /* <DEDUP_REMOVED lines=10> */
.L_x_239:
[----:B------:R-:W1:Y:S02]  /*10a60*/  MUFU.RCP R37, R34 ;  /* 0x0000002200257308 */ /* 0x000e640000001000 */
[----:B-1----:R-:W-:-:S04]  /*10a70*/  FFMA R34, R34, R37, -1 ;  /* 0xbf80000022227423 */ /* 0x002fc80000000025 */
[----:B------:R-:W-:-:S04]  /*10a80*/  FADD.FTZ R34, -R34, -RZ ;  /* 0x800000ff22227221 */ /* 0x000fc80000010100 */
[----:B------:R-:W-:-:S07]  /*10a90*/  FFMA R37, R37, R34, R37 ;  /* 0x0000002225257223 */ /* 0x000fce0000000025 */
.L_x_240:
[----:B------:R-:W-:Y:S05]  /*10aa0*/  BSYNC B1 ;  /* 0x0000000000017941 */ /* 0x000fea0003800000 */
.L_x_238:
        /* <DEDUP_REMOVED lines=10> */
.L_x_242:
[----:B------:R-:W1:Y:S02]  /*10b50*/  MUFU.RCP R36, R33 ;  /* 0x0000002100247308 */ /* 0x000e640000001000 */
[----:B-1----:R-:W-:-:S04]  /*10b60*/  FFMA R33, R33, R36, -1 ;  /* 0xbf80000021217423 */ /* 0x002fc80000000024 */
[----:B------:R-:W-:-:S04]  /*10b70*/  FADD.FTZ R33, -R33, -RZ ;  /* 0x800000ff21217221 */ /* 0x000fc80000010100 */
[----:B------:R-:W-:-:S07]  /*10b80*/  FFMA R36, R36, R33, R36 ;  /* 0x0000002124247223 */ /* 0x000fce0000000024 */
.L_x_243:
[----:B------:R-:W-:Y:S05]  /*10b90*/  BSYNC B1 ;  /* 0x0000000000017941 */ /* 0x000fea0003800000 */
.L_x_241:
        /* <DEDUP_REMOVED lines=10> */
.L_x_245:
[----:B------:R-:W1:Y:S02]  /*10c40*/  MUFU.RCP R35, R32 ;  /* 0x0000002000237308 */ /* 0x000e640000001000 */
[----:B-1----:R-:W-:-:S04]  /*10c50*/  FFMA R32, R32, R35, -1 ;  /* 0xbf80000020207423 */ /* 0x002fc80000000023 */
[----:B------:R-:W-:-:S04]  /*10c60*/  FADD.FTZ R32, -R32, -RZ ;  /* 0x800000ff20207221 */ /* 0x000fc80000010100 */
[----:B------:R-:W-:-:S07]  /*10c70*/  FFMA R35, R35, R32, R35 ;  /* 0x0000002023237223 */ /* 0x000fce0000000023 */
.L_x_246:
[----:B------:R-:W-:Y:S05]  /*10c80*/  BSYNC B1 ;  /* 0x0000000000017941 */ /* 0x000fea0003800000 */
.L_x_244:
        /* <DEDUP_REMOVED lines=10> */
.L_x_248:
[----:B------:R-:W1:Y:S02]  /*10d30*/  MUFU.RCP R34, R13 ;  /* 0x0000000d00227308 */ /* 0x000e640000001000 */
[----:B-1----:R-:W-:-:S04]  /*10d40*/  FFMA R13, R13, R34, -1 ;  /* 0xbf8000000d0d7423 */ /* 0x002fc80000000022 */
[----:B------:R-:W-:-:S04]  /*10d50*/  FADD.FTZ R13, -R13, -RZ ;  /* 0x800000ff0d0d7221 */ /* 0x000fc80000010100 */
[----:B------:R-:W-:-:S07]  /*10d60*/  FFMA R34, R34, R13, R34 ;  /* 0x0000000d22227223 */ /* 0x000fce0000000022 */
.L_x_249:
[----:B------:R-:W-:Y:S05]  /*10d70*/  BSYNC B1 ;  /* 0x0000000000017941 */ /* 0x000fea0003800000 */
.L_x_247:
        /* <DEDUP_REMOVED lines=10> */
.L_x_251:
[----:B------:R-:W1:Y:S02]  /*10e20*/  MUFU.RCP R33, R14 ;  /* 0x0000000e00217308 */ /* 0x000e640000001000 */
[----:B-1----:R-:W-:-:S04]  /*10e30*/  FFMA R14, R14, R33, -1 ;  /* 0xbf8000000e0e7423 */ /* 0x002fc80000000021 */
[----:B------:R-:W-:-:S04]  /*10e40*/  FADD.FTZ R14, -R14, -RZ ;  /* 0x800000ff0e0e7221 */ /* 0x000fc80000010100 */
[----:B------:R-:W-:-:S07]  /*10e50*/  FFMA R33, R33, R14, R33 ;  /* 0x0000000e21217223 */ /* 0x000fce0000000021 */
.L_x_252:
[----:B------:R-:W-:Y:S05]  /*10e60*/  BSYNC B1 ;  /* 0x0000000000017941 */ /* 0x000fea0003800000 */
.L_x_250:
        /* <DEDUP_REMOVED lines=10> */
.L_x_254:
[----:B------:R-:W1:Y:S02]  /*10f10*/  MUFU.RCP R32, R15 ;  /* 0x0000000f00207308 */ /* 0x000e640000001000 */
[----:B-1----:R-:W-:-:S04]  /*10f20*/  FFMA R15, R15, R32, -1 ;  /* 0xbf8000000f0f7423 */ /* 0x002fc80000000020 */
[----:B------:R-:W-:-:S04]  /*10f30*/  FADD.FTZ R15, -R15, -RZ ;  /* 0x800000ff0f0f7221 */ /* 0x000fc80000010100 */
[----:B------:R-:W-:-:S07]  /*10f40*/  FFMA R32, R32, R15, R32 ;  /* 0x0000000f20207223 */ /* 0x000fce0000000020 */
.L_x_255:
[----:B------:R-:W-:Y:S05]  /*10f50*/  BSYNC B1 ;  /* 0x0000000000017941 */ /* 0x000fea0003800000 */
.L_x_253:
        /* <DEDUP_REMOVED lines=10> */
.L_x_257:
[----:B------:R-:W1:Y:S02]  /*11000*/  MUFU.RCP R15, R24 ;  /* 0x00000018000f7308 */ /* 0x000e640000001000 */
[----:B-1----:R-:W-:-:S04]  /*11010*/  FFMA R24, R24, R15, -1 ;  /* 0xbf80000018187423 */ /* 0x002fc8000000000f */
[----:B------:R-:W-:-:S04]  /*11020*/  FADD.FTZ R24, -R24, -RZ ;  /* 0x800000ff18187221 */ /* 0x000fc80000010100 */
[----:B------:R-:W-:-:S07]  /*11030*/  FFMA R15, R15, R24, R15 ;  /* 0x000000180f0f7223 */ /* 0x000fce000000000f */
.L_x_258:
[----:B------:R-:W-:Y:S05]  /*11040*/  BSYNC B1 ;  /* 0x0000000000017941 */ /* 0x000fea0003800000 */
.L_x_256:
        /* <DEDUP_REMOVED lines=10> */
.L_x_260:
[----:B------:R-:W1:Y:S02]  /*110f0*/  MUFU.RCP R24, R25 ;  /* 0x0000001900187308 */ /* 0x000e640000001000 */
[----:B-1----:R-:W-:-:S04]  /*11100*/  FFMA R25, R25, R24, -1 ;  /* 0xbf80000019197423 */ /* 0x002fc80000000018 */
[----:B------:R-:W-:-:S04]  /*11110*/  FADD.FTZ R25, -R25, -RZ ;  /* 0x800000ff19197221 */ /* 0x000fc80000010100 */
[----:B------:R-:W-:-:S07]  /*11120*/  FFMA R24, R24, R25, R24 ;  /* 0x0000001918187223 */ /* 0x000fce0000000018 */
.L_x_261:
[----:B------:R-:W-:Y:S05]  /*11130*/  BSYNC B1 ;  /* 0x0000000000017941 */ /* 0x000fea0003800000 */
.L_x_259:
        /* <DEDUP_REMOVED lines=10> */
.L_x_263:
[----:B------:R-:W1:Y:S02]  /*111e0*/  MUFU.RCP R14, R26 ;  /* 0x0000001a000e7308 */ /* 0x000e640000001000 */
[----:B-1----:R-:W-:-:S04]  /*111f0*/  FFMA R26, R26, R14, -1 ;  /* 0xbf8000001a1a7423 */ /* 0x002fc8000000000e */
[----:B------:R-:W-:-:S04]  /*11200*/  FADD.FTZ R26, -R26, -RZ ;  /* 0x800000ff1a1a7221 */ /* 0x000fc80000010100 */
[----:B------:R-:W-:-:S07]  /*11210*/  FFMA R14, R14, R26, R14 ;  /* 0x0000001a0e0e7223 */ /* 0x000fce000000000e */
.L_x_264:
[----:B------:R-:W-:Y:S05]  /*11220*/  BSYNC B1 ;  /* 0x0000000000017941 */ /* 0x000fea0003800000 */
.L_x_262:
        /* <DEDUP_REMOVED lines=10> */
.L_x_266:
[----:B------:R-:W1:Y:S02]  /*112d0*/  MUFU.RCP R25, R27 ;  /* 0x0000001b00197308 */ /* 0x000e640000001000 */
[----:B-1----:R-:W-:-:S04]  /*112e0*/  FFMA R27, R27, R25, -1 ;  /* 0xbf8000001b1b7423 */ /* 0x002fc80000000019 */
[----:B------:R-:W-:-:S04]  /*112f0*/  FADD.FTZ R27, -R27, -RZ ;  /* 0x800000ff1b1b7221 */ /* 0x000fc80000010100 */
[----:B------:R-:W-:-:S07]  /*11300*/  FFMA R25, R25, R27, R25 ;  /* 0x0000001b19197223 */ /* 0x000fce0000000019 */
.L_x_267:
[----:B------:R-:W-:Y:S05]  /*11310*/  BSYNC B1 ;  /* 0x0000000000017941 */ /* 0x000fea0003800000 */
.L_x_265:
        /* <DEDUP_REMOVED lines=10> */
.L_x_269:
[----:B------:R-:W1:Y:S02]  /*113c0*/  MUFU.RCP R26, R29 ;  /* 0x0000001d001a7308 */ /* 0x000e640000001000 */
[----:B-1----:R-:W-:-:S04]  /*113d0*/  FFMA R29, R29, R26, -1 ;  /* 0xbf8000001d1d7423 */ /* 0x002fc8000000001a */
[----:B------:R-:W-:-:S04]  /*113e0*/  FADD.FTZ R29, -R29, -RZ ;  /* 0x800000ff1d1d7221 */ /* 0x000fc80000010100 */
[----:B------:R-:W-:-:S07]  /*113f0*/  FFMA R26, R26, R29, R26 ;  /* 0x0000001d1a1a7223 */ /* 0x000fce000000001a */
.L_x_270:
[----:B------:R-:W-:Y:S05]  /*11400*/  BSYNC B1 ;  /* 0x0000000000017941 */ /* 0x000fea0003800000 */
.L_x_268:
        /* <DEDUP_REMOVED lines=10> */
.L_x_272:
[----:B------:R-:W1:Y:S02]  /*114b0*/  MUFU.RCP R13, R28 ;  /* 0x0000001c000d7308 */ /* 0x000e640000001000 */
[----:B-1----:R-:W-:-:S04]  /*114c0*/  FFMA R28, R28, R13, -1 ;  /* 0xbf8000001c1c7423 */ /* 0x002fc8000000000d */
[----:B------:R-:W-:-:S04]  /*114d0*/  FADD.FTZ R28, -R28, -RZ ;  /* 0x800000ff1c1c7221 */ /* 0x000fc80000010100 */
[----:B------:R-:W-:-:S07]  /*114e0*/  FFMA R13, R13, R28, R13 ;  /* 0x0000001c0d0d7223 */ /* 0x000fce000000000d */
.L_x_273:
[----:B------:R-:W-:Y:S05]  /*114f0*/  BSYNC B1 ;  /* 0x0000000000017941 */ /* 0x000fea0003800000 */
.L_x_271:
        /* <DEDUP_REMOVED lines=10> */
.L_x_275:
[----:B------:R-:W1:Y:S02]  /*115a0*/  MUFU.RCP R27, R30 ;  /* 0x0000001e001b7308 */ /* 0x000e640000001000 */
[----:B-1----:R-:W-:-:S04]  /*115b0*/  FFMA R30, R30, R27, -1 ;  /* 0xbf8000001e1e7423 */ /* 0x002fc8000000001b */
[----:B------:R-:W-:-:S04]  /*115c0*/  FADD.FTZ R30, -R30, -RZ ;  /* 0x800000ff1e1e7221 */ /* 0x000fc80000010100 */
[----:B------:R-:W-:-:S07]  /*115d0*/  FFMA R27, R27, R30, R27 ;  /* 0x0000001e1b1b7223 */ /* 0x000fce000000001b */
.L_x_276:
[----:B------:R-:W-:Y:S05]  /*115e0*/  BSYNC B1 ;  /* 0x0000000000017941 */ /* 0x000fea0003800000 */
.L_x_274:
[----:B------:R-:W-:-:S04]  /*115f0*/  IADD3 R0, R31, 0x1800000, RZ ;  /* 0x018000001f007810 */ /* 0x000fc80007ffe0ff */
[----:B------:R-:W-:-:S04]  /*11600*/  LOP3.LUT R0, R0, 0x7f800000, RZ, 0xc0, !PT ;  /* 0x7f80000000007812 */ /* 0x000fc800078ec0ff */
[----:B------:R-:W-:-:S13]  /*11610*/  ISETP.GT.U32.AND P2, PT, R0, 0x1ffffff, PT ;  /* 0x01ffffff0000780c */ /* 0x000fda0003f44070 */
[----:B------:R-:W-:Y:S05]  /*11620*/  @P2 BRA `(.L_x_277) ;  /* 0x0000000000102947 */ /* 0x000fea0003800000 */
[----:B------:R-:W-:Y:S02]  /*11630*/  MOV R0, R31 ;  /* 0x0000001f00007202 */ /* 0x000fe40000000f00 */
[----:B------:R-:W-:-:S07]  /*11640*/  MOV R2, 0x11660 ;  /* 0x0001166000027802 */ /* 0x000fce0000000f00 */
[----:B------:R-:W-:Y:S05]  /*11650*/  CALL.REL.NOINC `($__internal_0_$__cuda_sm20_rcp_rn_f32_slowpath) ;  /* 0x000001c400c87944 */ /* 0x000fea0003c00000 */
[----:B------:R-:W-:Y:S05]  /*11660*/  BRA `(.L_x_278) ;  /* 0x0000000000107947 */ /* 0x000fea0003800000 */
.L_x_277:
[----:B------:R-:W1:Y:S02]  /*11670*/  MUFU.RCP R0, R31 ;  /* 0x0000001f00007308 */ /* 0x000e640000001000 */
[----:B-1----:R-:W-:-:S04]  /*11680*/  FFMA R31, R31, R0, -1 ;  /* 0xbf8000001f1f7423 */ /* 0x002fc80000000000 */
[----:B------:R-:W-:-:S04]  /*11690*/  FADD.FTZ R31, -R31, -RZ ;  /* 0x800000ff1f1f7221 */ /* 0x000fc80000010100 */
[----:B------:R-:W-:-:S07]  /*116a0*/  FFMA R0, R0, R31, R0 ;  /* 0x0000001f00007223 */ /* 0x000fce0000000000 */
.L_x_278:
[----:B------:R-:W-:Y:S01]  /*116b0*/  F2FP.BF16.F32.PACK_AB R28, R38, R39 ;  /* 0x00000027261c723e */ /* 0x000fe200000010ff */
[----:B------:R-:W-:Y:S05]  /*116c0*/  WARPSYNC.ALL ;  /* 0x0000000000007948 */ /* 0x000fea0003800000 */
[----:B------:R-:W-:Y:S01]  /*116d0*/  F2FP.BF16.F32.PACK_AB R29, R36, R37 ;  /* 0x00000025241d723e */ /* 0x000fe200000010ff */
[----:B------:R-:W-:Y:S01]  /*116e0*/  BSSY B0, `(.L_x_279) ;  /* 0x000001b000007945 */ /* 0x000fe20003800000 */
[----:B------:R-:W-:Y:S02]  /*116f0*/  F2FP.BF16.F32.PACK_AB R30, R34, R35 ;  /* 0x00000023221e723e */ /* 0x000fe400000010ff */
[----:B------:R-:W-:-:S02]  /*11700*/  F2FP.BF16.F32.PACK_AB R31, R32, R33 ;  /* 0x00000021201f723e */ /* 0x000fc400000010ff */
[----:B------:R-:W-:Y:S01]  /*11710*/  F2FP.BF16.F32.PACK_AB R27, R0, R27 ;  /* 0x0000001b001b723e */ /* 0x000fe200000010ff */
[----:B------:R-:W-:Y:S01]  /*11720*/  IMAD R0, R164, 0x2, R155 ;  /* 0x00000002a4007824 */ /* 0x000fe200078e029b */
        /* <DEDUP_REMOVED lines=16> */
[----:B------:R-:W-:Y:S02]  /*11830*/  UIADD3 UR4, UR46, 0x6200, URZ ;  /* 0x000062002e047890 */ /* 0x000fe4000fffe03f */
[----:B------:R-:W-:Y:S01]  /*11840*/  UIADD3.X UR11, URZ, UR39, URZ, UP0, !UPT ;  /* 0x000000273f0b7290 */ /* 0x000fe200087fe43f */
[----:B------:R-:W-:-:S08]  /*11850*/  UMOV UR7, UR51 ;  /* 0x0000003300077c82 */ /* 0x000fd00008000000 */
[----:B------:R2:W-:Y:S01]  /*11860*/  UTMASTG.3D [UR4], [UR10] ;  /* 0x000000040a0073b5 */ /* 0x0005e20008010000 */
[----:B------:R0:W-:Y:S01]  /*11870*/  UTMACMDFLUSH ;  /* 0x00000000000079b7 */ /* 0x0001e20000000000 */
[----:B--2---:R-:W-:-:S04]  /*11880*/  DEPBAR.LE SB0, 0x1 ;  /* 0x000080400000791a */ /* 0x004fc80000000000 */
.L_x_280:
[----:B------:R-:W-:Y:S05]  /*11890*/  BSYNC B0 ;  /* 0x0000000000007941 */ /* 0x000fea0003800000 */
.L_x_279:
        /* <DEDUP_REMOVED lines=9> */
.L_x_283:
[----:B------:R-:W-:-:S04]  /*11930*/  ULEA UR4, UR8, UR46, 0x3 ;  /* 0x0000002e08047291 */ /* 0x000fc8000f8e183f */
[----:B------:R-:W-:-:S04]  /*11940*/  UIADD3 UR4, UR4, 0x50, URZ ;  /* 0x0000005004047890 */ /* 0x000fc8000fffe03f */
[----:B------:R-:W-:-:S09]  /*11950*/  UPRMT UR4, UR47, 0x654, UR4 ;  /* 0x000006542f047896 */ /* 0x000fd20008000004 */
[----:B------:R-:W-:Y:S03]  /*11960*/  SYNCS.ARRIVE.TRANS64.RED.A1T0 RZ, [UR4], RZ ;  /* 0x000000ffffff79a7 */ /* 0x000fe60008100404 */
.L_x_282:
[----:B------:R-:W-:Y:S05]  /*11970*/  BSYNC B0 ;  /* 0x0000000000007941 */ /* 0x000fea0003800000 */
.L_x_281:
        /* <DEDUP_REMOVED lines=9> */
.L_x_286:
[C---:B------:R-:W-:Y:S01]  /*11a10*/  LEA R2, R4.reuse, UR46, 0x3 ;  /* 0x0000002e04027c11 */ /* 0x040fe2000f8e18ff */
[----:B------:R-:W-:Y:S01]  /*11a20*/  BSSY B1, `(.L_x_287) ;  /* 0x0000006000017945 */ /* 0x000fe20003800000 */
[----:B------:R-:W-:Y:S02]  /*11a30*/  SHF.L.U32 R3, R9, 0x1f, RZ ;  /* 0x0000001f09037819 */ /* 0x000fe400000006ff */
[----:B-1----:R-:W-:Y:S02]  /*11a40*/  IADD3 R0, R4, 0x1, RZ ;  /* 0x0000000104007810 */ /* 0x002fe40007ffe0ff */
[----:B------:R-:W1:Y:S02]  /*11a50*/  SYNCS.PHASECHK.TRANS64.TRYWAIT P2, [R2+URZ+0x30], R3 ;  /* 0x00003003020075a7 */ /* 0x000e64000804017f */
[----:B------:R-:W-:Y:S01]  /*11a60*/  ISETP.NE.AND P3, PT, R0, 0x4, PT ;  /* 0x000000040000780c */ /* 0x000fe20003f65270 */
[----:B-1----:R-:W-:-:S12]  /*11a70*/  @!P2 BRA `(.L_x_288) ;  /* 0x000001b40080a947 */ /* 0x002fd80003800000 */
.L_x_1130:
[----:B------:R-:W-:Y:S05]  /*11a80*/  BSYNC B1 ;  /* 0x0000000000017941 */ /* 0x000fea0003800000 */
.L_x_287:
[----:B------:R-:W-:Y:S05]  /*11a90*/  @P1 BRA `(.L_x_289) ;  /* 0x0000000000941947 */ /* 0x000fea0003800000 */
[----:B-1----:R-:W-:Y:S01]  /*11aa0*/  LEA R3, R4, R156, 0xd ;  /* 0x0000009c04037211 */ /* 0x002fe200078e68ff */
[----:B------:R-:W-:Y:S05]  /*11ab0*/  WARPSYNC.ALL ;  /* 0x0000000000007948 */ /* 0x000fea0003800000 */
[----:B------:R-:W-:Y:S01]  /*11ac0*/  LEA R12, R164, R3, 0x1 ;  /* 0x00000003a40c7211 */ /* 0x000fe200078e08ff */
[----:B------:R-:W1:Y:S05]  /*11ad0*/  LDSM.16.M88.4 R4, [R3] ;  /* 0x000000000304783b */ /* 0x000e6a0000000200 */
[----:B------:R-:W2:Y:S01]  /*11ae0*/  LDSM.16.M88.4 R12, [R12] ;  /* 0x000000000c0c783b */ /* 0x000ea20000000200 */
[C---:B-1----:R-:W-:Y:S01]  /*11af0*/  SHF.L.U32 R23, R5.reuse, 0x10, RZ ;  /* 0x0000001005177819 */ /* 0x042fe200000006ff */
[----:B------:R-:W-:Y:S01]  /*11b00*/  IMAD.U32 R21, R4, 0x10000, RZ ;  /* 0x0001000004157824 */ /* 0x000fe200078e00ff */
[----:B------:R-:W-:-:S02]  /*11b10*/  LOP3.LUT R33, R5, 0xffff0000, RZ, 0xc0, !PT ;  /* 0xffff000005217812 */ /* 0x000fc400078ec0ff */
[C---:B------:R-:W-:Y:S01]  /*11b20*/  SHF.L.U32 R19, R7.reuse, 0x10, RZ ;  /* 0x0000001007137819 */ /* 0x040fe200000006ff */
[----:B------:R-:W-:Y:S01]  /*11b30*/  FMUL R154, R16, R21 ;  /* 0x00000015109a7220 */ /* 0x000fe20000400000 */
[----:B------:R-:W-:Y:S01]  /*11b40*/  LOP3.LUT R31, R7, 0xffff0000, RZ, 0xc0, !PT ;  /* 0xffff0000071f7812 */ /* 0x000fe200078ec0ff */
[----:B--2---:R-:W-:Y:S01]  /*11b50*/  IMAD.U32 R7, R14, 0x10000, RZ ;  /* 0x000100000e077824 */ /* 0x004fe200078e00ff */
[C---:B------:R-:W-:Y:S01]  /*11b60*/  SHF.L.U32 R11, R13.reuse, 0x10, RZ ;  /* 0x000000100d0b7819 */ /* 0x040fe200000006ff */
[C---:B------:R-:W-:Y:S01]  /*11b70*/  FMUL R23, R16.reuse, R23 ;  /* 0x0000001710177220 */ /* 0x040fe20000400000 */
[----:B------:R-:W-:Y:S01]  /*11b80*/  LOP3.LUT R25, R13, 0xffff0000, RZ, 0xc0, !PT ;  /* 0xffff00000d197812 */ /* 0x000fe200078ec0ff */
[----:B------:R-:W-:Y:S01]  /*11b90*/  FMUL R8, R16, R7 ;  /* 0x0000000710087220 */ /* 0x000fe20000400000 */
[----:B------:R-:W-:Y:S01]  /*11ba0*/  LOP3.LUT R153, R4, 0xffff0000, RZ, 0xc0, !PT ;  /* 0xffff000004997812 */ /* 0x000fe200078ec0ff */
[----:B------:R-:W-:Y:S01]  /*11bb0*/  FMUL R152, R16, R33 ;  /* 0x0000002110987220 */ /* 0x000fe20000400000 */
[----:B------:R-:W-:Y:S01]  /*11bc0*/  SHF.L.U32 R35, R6, 0x10, RZ ;  /* 0x0000001006237819 */ /* 0x000fe200000006ff */
[----:B------:R-:W-:Y:S01]  /*11bd0*/  FMUL R19, R16, R19 ;  /* 0x0000001310137220 */ /* 0x000fe20000400000 */
[----:B------:R-:W-:Y:S01]  /*11be0*/  LOP3.LUT R37, R6, 0xffff0000, RZ, 0xc0, !PT ;  /* 0xffff000006257812 */ /* 0x000fe200078ec0ff */
[----:B------:R-:W-:Y:S01]  /*11bf0*/  FMUL R153, R16, R153 ;  /* 0x0000009910997220 */ /* 0x000fe20000400000 */
[----:B------:R-:W-:Y:S01]  /*11c00*/  SHF.L.U32 R27, R12, 0x10, RZ ;  /* 0x000000100c1b7819 */ /* 0x000fe200000006ff */
[----:B------:R-:W-:Y:S01]  /*11c10*/  FMUL R21, R16, R35 ;  /* 0x0000002310157220 */ /* 0x000fe20000400000 */
[----:B------:R-:W-:Y:S01]  /*11c20*/  LOP3.LUT R29, R12, 0xffff0000, RZ, 0xc0, !PT ;  /* 0xffff00000c1d7812 */ /* 0x000fe200078ec0ff */
        /* <DEDUP_REMOVED lines=12> */
.L_x_289:
[----:B-1----:R-:W-:Y:S02]  /*11cf0*/  SEL R2, RZ, 0x1, P3 ;  /* 0x00000001ff027807 */ /* 0x002fe40001800000 */
[----:B------:R-:W-:Y:S02]  /*11d00*/  SEL R4, R0, RZ, P3 ;  /* 0x000000ff00047207 */ /* 0x000fe40001800000 */
[----:B------:R-:W-:-:S07]  /*11d10*/  LOP3.LUT R9, R9, R2, RZ, 0x3c, !PT ;  /* 0x0000000209097212 */ /* 0x000fce00078e3cff */
.L_x_285:
[----:B------:R-:W-:Y:S05]  /*11d20*/  BSYNC B0 ;  /* 0x0000000000007941 */ /* 0x000fea0003800000 */
.L_x_284:
        /* <DEDUP_REMOVED lines=15> */
[----:B------:R-:W5:Y:S01]  /*11e20*/  LDL.LU R42, [R1+0xbc] ;  /* 0x0000bc00012a7983 */ /* 0x000f620000300800 */
[----:B------:R-:W-:Y:S01]  /*11e30*/  MOV R2, 0x3bbb989d ;  /* 0x3bbb989d00027802 */ /* 0x000fe20000000f00 */
[----:B------:R-:W-:Y:S01]  /*11e40*/  BSSY B1, `(.L_x_290) ;  /* 0x000009e000017945 */ /* 0x000fe20003800000 */
[----:B------:R-:W-:Y:S01]  /*11e50*/  MOV R3, 0x437c0000 ;  /* 0x437c000000037802 */ /* 0x000fe20000000f00 */
[----:B--2---:R-:W-:-:S04]  /*11e60*/  FFMA R15, R17, R0, R154 ;  /* 0x00000000110f7223 */ /* 0x004fc8000000009a */
[----:B------:R-:W-:Y:S01]  /*11e70*/  FFMA.SAT R0, -R15, R2, 0.5 ;  /* 0x3f0000000f007423 */ /* 0x000fe20000002102 */
[----:B---3--:R-:W-:-:S03]  /*11e80*/  FFMA R27, R17, R13, R153 ;  /* 0x0000000d111b7223 */ /* 0x008fc60000000099 */
[----:B------:R-:W-:Y:S01]  /*11e90*/  FFMA.RM R0, R0, R3, 12582913 ;  /* 0x4b40000100007423 */ /* 0x000fe20000004003 */
[----:B------:R-:W-:Y:S01]  /*11ea0*/  FFMA.SAT R24, -R27, R2, 0.5 ;  /* 0x3f0000001b187423 */ /* 0x000fe20000002102 */
[C---:B----4-:R-:W-:Y:S02]  /*11eb0*/  FFMA R25, R17.reuse, R25, R23 ;  /* 0x0000001911197223 */ /* 0x050fe40000000017 */
[----:B------:R-:W-:Y:S01]  /*11ec0*/  FADD R14, R0, -12583039 ;  /* 0xcb40007f000e7421 */ /* 0x000fe20000000000 */
[----:B------:R-:W-:Y:S01]  /*11ed0*/  FFMA.RM R13, R24, R3, 12582913 ;  /* 0x4b400001180d7423 */ /* 0x000fe20000004003 */
[----:B-----5:R-:W-:Y:S02]  /*11ee0*/  FFMA R29, R17, R28, R152 ;  /* 0x0000001c111d7223 */ /* 0x020fe40000000098 */
[----:B------:R-:W-:Y:S01]  /*11ef0*/  FFMA R14, -R15, 1.4426950216293334961, -R14 ;  /* 0x3fb8aa3b0f0e7823 */ /* 0x000fe2000000090e */
[----:B------:R-:W-:Y:S01]  /*11f00*/  FFMA R31, R17, R30, R21 ;  /* 0x0000001e111f7223 */ /* 0x000fe20000000015 */
[----:B------:R-:W-:-:S02]  /*11f10*/  FFMA.SAT R28, -R29, R2, 0.5 ;  /* 0x3f0000001d1c7423 */ /* 0x000fc40000002102 */
[----:B------:R-:W-:Y:S01]  /*11f20*/  FFMA R26, -R15, 1.925963033500011079e-08, R14 ;  /* 0x32a570600f1a7823 */ /* 0x000fe2000000010e */
[----:B------:R-:W-:Y:S01]  /*11f30*/  FADD R14, R13, -12583039 ;  /* 0xcb40007f0d0e7421 */ /* 0x000fe20000000000 */
[----:B------:R-:W-:Y:S01]  /*11f40*/  FFMA.RM R15, R28, R3, 12582913 ;  /* 0x4b4000011c0f7423 */ /* 0x000fe20000004003 */
[----:B------:R-:W-:Y:S02]  /*11f50*/  FFMA R33, R17, R33, R22 ;  /* 0x0000002111217223 */ /* 0x000fe40000000016 */
[C---:B------:R-:W-:Y:S01]  /*11f60*/  FFMA R14, -R27.reuse, 1.4426950216293334961, -R14 ;  /* 0x3fb8aa3b1b0e7823 */ /* 0x040fe2000000090e */
[----:B------:R-:W1:Y:S03]  /*11f70*/  MUFU.EX2 R26, R26 ;  /* 0x0000001a001a7308 */ /* 0x000e660000000800 */
[----:B------:R-:W-:Y:S01]  /*11f80*/  FFMA R27, -R27, 1.925963033500011079e-08, R14 ;  /* 0x32a570601b1b7823 */ /* 0x000fe2000000010e */
[----:B------:R-:W-:Y:S01]  /*11f90*/  FFMA.SAT R14, -R25, R2, 0.5 ;  /* 0x3f000000190e7423 */ /* 0x000fe20000002102 */
[----:B------:R-:W-:-:S03]  /*11fa0*/  FFMA R35, R17, R35, R18 ;  /* 0x0000002311237223 */ /* 0x000fc60000000012 */
[----:B------:R-:W-:Y:S01]  /*11fb0*/  FFMA.RM R14, R14, R3, 12582913 ;  /* 0x4b4000010e0e7423 */ /* 0x000fe20000004003 */
[----:B------:R-:W2:Y:S03]  /*11fc0*/  MUFU.EX2 R27, R27 ;  /* 0x0000001b001b7308 */ /* 0x000ea60000000800 */
[----:B------:R-:W-:Y:S01]  /*11fd0*/  FADD R24, R14, -12583039 ;  /* 0xcb40007f0e187421 */ /* 0x000fe20000000000 */
[----:B------:R-:W-:-:S03]  /*11fe0*/  FFMA R37, R17, R37, R11 ;  /* 0x0000002511257223 */ /* 0x000fc6000000000b */
[----:B------:R-:W-:Y:S01]  /*11ff0*/  FFMA R24, -R25, 1.4426950216293334961, -R24 ;  /* 0x3fb8aa3b19187823 */ /* 0x000fe20000000918 */
[----:B------:R-:W-:-:S03]  /*12000*/  FFMA R39, R17, R39, R10 ;  /* 0x0000002711277223 */ /* 0x000fc6000000000a */
[----:B------:R-:W-:Y:S01]  /*12010*/  FFMA R28, -R25, 1.925963033500011079e-08, R24 ;  /* 0x32a57060191c7823 */ /* 0x000fe20000000118 */
[----:B------:R-:W-:Y:S01]  /*12020*/  FADD R24, R15, -12583039 ;  /* 0xcb40007f0f187421 */ /* 0x000fe20000000000 */
[----:B------:R-:W-:-:S03]  /*12030*/  SHF.L.U32 R25, R0, 0x17, RZ ;  /* 0x0000001700197819 */ /* 0x000fc600000006ff */
[----:B------:R-:W-:Y:S01]  /*12040*/  FFMA R24, -R29, 1.4426950216293334961, -R24 ;  /* 0x3fb8aa3b1d187823 */ /* 0x000fe20000000918 */
[----:B------:R-:W3:Y:S01]  /*12050*/  MUFU.EX2 R28, R28 ;  /* 0x0000001c001c7308 */ /* 0x000ee20000000800 */
[----:B-1----:R-:W-:Y:S01]  /*12060*/  FFMA R0, R25, R26, 1 ;  /* 0x3f80000019007423 */ /* 0x002fe2000000001a */
[----:B------:R-:W-:Y:S01]  /*12070*/  SHF.L.U32 R26, R13, 0x17, RZ ;  /* 0x000000170d1a7819 */ /* 0x000fe200000006ff */
[----:B------:R-:W-:Y:S01]  /*12080*/  FFMA R29, -R29, 1.925963033500011079e-08, R24 ;  /* 0x32a570601d1d7823 */ /* 0x000fe20000000118 */
[----:B------:R-:W-:Y:S01]  /*12090*/  FFMA.SAT R24, -R31, R2, 0.5 ;  /* 0x3f0000001f187423 */ /* 0x000fe20000002102 */
[----:B------:R-:W-:Y:S02]  /*120a0*/  FFMA R41, R17, R41, R7 ;  /* 0x0000002911297223 */ /* 0x000fe40000000007 */
[----:B--2---:R-:W-:Y:S01]  /*120b0*/  FFMA R13, R26, R27, 1 ;  /* 0x3f8000001a0d7423 */ /* 0x004fe2000000001b */
[----:B------:R-:W-:Y:S01]  /*120c0*/  FFMA.RM R24, R24, R3, 12582913 ;  /* 0x4b40000118187423 */ /* 0x000fe20000004003 */
[----:B------:R-:W1:Y:S01]  /*120d0*/  MUFU.EX2 R29, R29 ;  /* 0x0000001d001d7308 */ /* 0x000e620000000800 */
[----:B------:R-:W-:-:S02]  /*120e0*/  IMAD.SHL.U32 R27, R14, 0x800000, RZ ;  /* 0x008000000e1b7824 */ /* 0x000fc400078e00ff */
[C---:B------:R-:W-:Y:S01]  /*120f0*/  FADD R30, R24.reuse, -12583039 ;  /* 0xcb40007f181e7421 */ /* 0x040fe20000000000 */
[----:B------:R-:W-:-:S03]  /*12100*/  SHF.L.U32 R24, R24, 0x17, RZ ;  /* 0x0000001718187819 */ /* 0x000fc600000006ff */
[----:B------:R-:W-:Y:S01]  /*12110*/  FFMA R30, -R31, 1.4426950216293334961, -R30 ;  /* 0x3fb8aa3b1f1e7823 */ /* 0x000fe2000000091e */
[----:B---3--:R-:W-:Y:S01]  /*12120*/  FFMA R14, R27, R28, 1 ;  /* 0x3f8000001b0e7423 */ /* 0x008fe2000000001c */
[----:B------:R-:W-:Y:S02]  /*12130*/  SHF.L.U32 R28, R15, 0x17, RZ ;  /* 0x000000170f1c7819 */ /* 0x000fe400000006ff */
[----:B------:R-:W-:Y:S01]  /*12140*/  FFMA R31, -R31, 1.925963033500011079e-08, R30 ;  /* 0x32a570601f1f7823 */ /* 0x000fe2000000011e */
[----:B------:R-:W-:-:S04]  /*12150*/  FFMA.SAT R30, -R33, R2, 0.5 ;  /* 0x3f000000211e7423 */ /* 0x000fc80000002102 */
[----:B------:R-:W-:Y:S01]  /*12160*/  FFMA.RM R25, R30, R3, 12582913 ;  /* 0x4b4000011e197423 */ /* 0x000fe20000004003 */
[----:B-1----:R-:W-:Y:S01]  /*12170*/  FFMA R15, R28, R29, 1 ;  /* 0x3f8000001c0f7423 */ /* 0x002fe2000000001d */
[----:B------:R-:W-:Y:S01]  /*12180*/  FFMA.SAT R28, -R35, R2, 0.5 ;  /* 0x3f000000231c7423 */ /* 0x000fe20000002102 */
[----:B------:R-:W1:Y:S01]  /*12190*/  MUFU.EX2 R31, R31 ;  /* 0x0000001f001f7308 */ /* 0x000e620000000800 */
[C---:B------:R-:W-:Y:S01]  /*121a0*/  FADD R30, R25.reuse, -12583039 ;  /* 0xcb40007f191e7421 */ /* 0x040fe20000000000 */
[----:B------:R-:W-:Y:S01]  /*121b0*/  SHF.L.U32 R25, R25, 0x17, RZ ;  /* 0x0000001719197819 */ /* 0x000fe200000006ff */
[----:B------:R-:W-:Y:S02]  /*121c0*/  FFMA.RM R28, R28, R3, 12582913 ;  /* 0x4b4000011c1c7423 */ /* 0x000fe40000004003 */
[----:B------:R-:W-:-:S04]  /*121d0*/  FFMA R30, -R33, 1.4426950216293334961, -R30 ;  /* 0x3fb8aa3b211e7823 */ /* 0x000fc8000000091e */
[----:B------:R-:W-:Y:S01]  /*121e0*/  FFMA R36, -R33, 1.925963033500011079e-08, R30 ;  /* 0x32a5706021247823 */ /* 0x000fe2000000011e */
[----:B------:R-:W-:-:S04]  /*121f0*/  FFMA R33, R17, R34, R19 ;  /* 0x0000002211217223 */ /* 0x000fc80000000013 */
[----:B------:R-:W-:Y:S01]  /*12200*/  FFMA.SAT R26, -R33, R2, 0.5 ;  /* 0x3f000000211a7423 */ /* 0x000fe20000002102 */
[----:B------:R-:W2:Y:S01]  /*12210*/  MUFU.EX2 R36, R36 ;  /* 0x0000002400247308 */ /* 0x000ea20000000800 */
[----:B-1----:R-:W-:Y:S02]  /*12220*/  FFMA R24, R24, R31, 1 ;  /* 0x3f80000018187423 */ /* 0x002fe4000000001f */
[----:B------:R-:W-:-:S04]  /*12230*/  FFMA.RM R26, R26, R3, 12582913 ;  /* 0x4b4000011a1a7423 */ /* 0x000fc80000004003 */
[----:B------:R-:W-:-:S04]  /*12240*/  FADD R30, R26, -12583039 ;  /* 0xcb40007f1a1e7421 */ /* 0x000fc80000000000 */
[----:B------:R-:W-:-:S04]  /*12250*/  FFMA R30, -R33, 1.4426950216293334961, -R30 ;  /* 0x3fb8aa3b211e7823 */ /* 0x000fc8000000091e */
[----:B------:R-:W-:Y:S01]  /*12260*/  FFMA R34, -R33, 1.925963033500011079e-08, R30 ;  /* 0x32a5706021227823 */ /* 0x000fe2000000011e */
[----:B------:R-:W-:Y:S01]  /*12270*/  FFMA R33, R17, R43, R20 ;  /* 0x0000002b11217223 */ /* 0x000fe20000000014 */
[----:B--2---:R-:W-:Y:S01]  /*12280*/  FFMA R25, R25, R36, 1 ;  /* 0x3f80000019197423 */ /* 0x004fe20000000024 */
[----:B------:R-:W-:Y:S02]  /*12290*/  IMAD.SHL.U32 R43, R28, 0x800000, RZ ;  /* 0x008000001c2b7824 */ /* 0x000fe400078e00ff */
[----:B------:R-:W-:Y:S01]  /*122a0*/  FFMA.SAT R30, -R33, R2, 0.5 ;  /* 0x3f000000211e7423 */ /* 0x000fe20000002102 */
[----:B------:R-:W-:Y:S03]  /*122b0*/  MUFU.EX2 R34, R34 ;  /* 0x0000002200227308 */ /* 0x000fe60000000800 */
[----:B------:R-:W-:-:S04]  /*122c0*/  FFMA.RM R27, R30, R3, 12582913 ;  /* 0x4b4000011e1b7423 */ /* 0x000fc80000004003 */
[----:B------:R-:W-:-:S04]  /*122d0*/  FADD R30, R27, -12583039 ;  /* 0xcb40007f1b1e7421 */ /* 0x000fc80000000000 */
[----:B------:R-:W-:-:S04]  /*122e0*/  FFMA R30, -R33, 1.4426950216293334961, -R30 ;  /* 0x3fb8aa3b211e7823 */ /* 0x000fc8000000091e */
[----:B------:R-:W-:Y:S01]  /*122f0*/  FFMA R33, -R33, 1.925963033500011079e-08, R30 ;  /* 0x32a5706021217823 */ /* 0x000fe2000000011e */
[----:B------:R-:W-:-:S04]  /*12300*/  FADD R30, R28, -12583039 ;  /* 0xcb40007f1c1e7421 */ /* 0x000fc80000000000 */
[C---:B------:R-:W-:Y:S01]  /*12310*/  FFMA R30, -R35.reuse, 1.4426950216293334961, -R30 ;  /* 0x3fb8aa3b231e7823 */ /* 0x040fe2000000091e */
[----:B------:R-:W-:Y:S03]  /*12320*/  MUFU.EX2 R33, R33 ;  /* 0x0000002100217308 */ /* 0x000fe60000000800 */
[----:B------:R-:W-:Y:S01]  /*12330*/  FFMA R30, -R35, 1.925963033500011079e-08, R30 ;  /* 0x32a57060231e7823 */ /* 0x000fe2000000011e */
[----:B------:R-:W-:-:S04]  /*12340*/  FFMA R35, R17, R38, R12 ;  /* 0x0000002611237223 */ /* 0x000fc8000000000c */
[----:B------:R-:W-:Y:S01]  /*12350*/  FFMA.SAT R38, -R35, R2, 0.5 ;  /* 0x3f00000023267423 */ /* 0x000fe20000002102 */
[----:B------:R-:W1:Y:S03]  /*12360*/  MUFU.EX2 R30, R30 ;  /* 0x0000001e001e7308 */ /* 0x000e660000000800 */
[----:B------:R-:W-:-:S04]  /*12370*/  FFMA.RM R29, R38, R3, 12582913 ;  /* 0x4b400001261d7423 */ /* 0x000fc80000004003 */
[----:B------:R-:W-:-:S04]  /*12380*/  FADD R38, R29, -12583039 ;  /* 0xcb40007f1d267421 */ /* 0x000fc80000000000 */
[----:B------:R-:W-:-:S04]  /*12390*/  FFMA R38, -R35, 1.4426950216293334961, -R38 ;  /* 0x3fb8aa3b23267823 */ /* 0x000fc80000000926 */
[----:B------:R-:W-:Y:S01]  /*123a0*/  FFMA R31, -R35, 1.925963033500011079e-08, R38 ;  /* 0x32a57060231f7823 */ /* 0x000fe20000000126 */
[----:B------:R-:W-:Y:S01]  /*123b0*/  FFMA.SAT R38, -R37, R2, 0.5 ;  /* 0x3f00000025267423 */ /* 0x000fe20000002102 */
[----:B-1----:R-:W-:Y:S01]  /*123c0*/  FFMA R28, R43, R30, 1 ;  /* 0x3f8000002b1c7423 */ /* 0x002fe2000000001e */
[----:B------:R-:W-:Y:S02]  /*123d0*/  FFMA R43, R17, R42, R5 ;  /* 0x0000002a112b7223 */ /* 0x000fe40000000005 */
[----:B------:R-:W-:Y:S01]  /*123e0*/  FFMA.RM R35, R38, R3, 12582913 ;  /* 0x4b40000126237423 */ /* 0x000fe20000004003 */
[----:B------:R-:W-:Y:S01]  /*123f0*/  MUFU.EX2 R31, R31 ;  /* 0x0000001f001f7308 */ /* 0x000fe20000000800 */
[----:B------:R-:W-:Y:S02]  /*12400*/  FFMA.SAT R42, -R43, R2, 0.5 ;  /* 0x3f0000002b2a7423 */ /* 0x000fe40000002102 */
[C---:B------:R-:W-:Y:S01]  /*12410*/  FADD R38, R35.reuse, -12583039 ;  /* 0xcb40007f23267421 */ /* 0x040fe20000000000 */
[----:B------:R-:W-:-:S03]  /*12420*/  SHF.L.U32 R35, R35, 0x17, RZ ;  /* 0x0000001723237819 */ /* 0x000fc600000006ff */
[----:B------:R-:W-:Y:S01]  /*12430*/  FFMA R36, -R37, 1.4426950216293334961, -R38 ;  /* 0x3fb8aa3b25247823 */ /* 0x000fe20000000926 */
[----:B------:R-:W-:-:S03]  /*12440*/  FFMA.SAT R38, -R39, R2, 0.5 ;  /* 0x3f00000027267423 */ /* 0x000fc60000002102 */
[----:B------:R-:W-:Y:S01]  /*12450*/  FFMA R36, -R37, 1.925963033500011079e-08, R36 ;  /* 0x32a5706025247823 */ /* 0x000fe20000000124 */
[----:B------:R-:W-:-:S05]  /*12460*/  SHF.L.U32 R37, R26, 0x17, RZ ;  /* 0x000000171a257819 */ /* 0x000fca00000006ff */
[----:B------:R-:W-:Y:S01]  /*12470*/  FFMA R26, R37, R34, 1 ;  /* 0x3f800000251a7423 */ /* 0x000fe20000000022 */
[----:B------:R-:W-:Y:S01]  /*12480*/  FFMA.RM R37, R38, R3, 12582913 ;  /* 0x4b40000126257423 */ /* 0x000fe20000004003 */
[----:B------:R-:W-:Y:S01]  /*12490*/  SHF.L.U32 R34, R27, 0x17, RZ ;  /* 0x000000171b227819 */ /* 0x000fe200000006ff */
[----:B------:R-:W1:Y:S02]  /*124a0*/  MUFU.EX2 R36, R36 ;  /* 0x0000002400247308 */ /* 0x000e640000000800 */
[C---:B------:R-:W-:Y:S01]  /*124b0*/  FADD R38, R37.reuse, -12583039 ;  /* 0xcb40007f25267421 */ /* 0x040fe20000000000 */
[----:B------:R-:W-:Y:S01]  /*124c0*/  SHF.L.U32 R45, R37, 0x17, RZ ;  /* 0x00000017252d7819 */ /* 0x000fe200000006ff */
[----:B------:R-:W-:Y:S02]  /*124d0*/  FFMA R27, R34, R33, 1 ;  /* 0x3f800000221b7423 */ /* 0x000fe40000000021 */
[----:B------:R-:W-:-:S04]  /*124e0*/  FFMA R38, -R39, 1.4426950216293334961, -R38 ;  /* 0x3fb8aa3b27267823 */ /* 0x000fc80000000926 */
[----:B------:R-:W-:Y:S01]  /*124f0*/  FFMA R38, -R39, 1.925963033500011079e-08, R38 ;  /* 0x32a5706027267823 */ /* 0x000fe20000000126 */
[----:B------:R-:W-:-:S04]  /*12500*/  FFMA R39, R17, R40, R8 ;  /* 0x0000002811277223 */ /* 0x000fc80000000008 */
[----:B------:R-:W-:Y:S01]  /*12510*/  FFMA.SAT R34, -R39, R2, 0.5 ;  /* 0x3f00000027227423 */ /* 0x000fe20000002102 */
[----:B------:R-:W2:Y:S01]  /*12520*/  MUFU.EX2 R38, R38 ;  /* 0x0000002600267308 */ /* 0x000ea20000000800 */
[----:B-1----:R-:W-:Y:S02]  /*12530*/  FFMA R36, R35, R36, 1 ;  /* 0x3f80000023247423 */ /* 0x002fe40000000024 */
[----:B------:R-:W-:-:S04]  /*12540*/  FFMA.RM R34, R34, R3, 12582913 ;  /* 0x4b40000122227423 */ /* 0x000fc80000004003 */
[C---:B------:R-:W-:Y:S01]  /*12550*/  FADD R40, R34.reuse, -12583039 ;  /* 0xcb40007f22287421 */ /* 0x040fe20000000000 */
[----:B------:R-:W-:-:S03]  /*12560*/  SHF.L.U32 R34, R34, 0x17, RZ ;  /* 0x0000001722227819 */ /* 0x000fc600000006ff */
[----:B------:R-:W-:-:S04]  /*12570*/  FFMA R40, -R39, 1.4426950216293334961, -R40 ;  /* 0x3fb8aa3b27287823 */ /* 0x000fc80000000928 */
[----:B------:R-:W-:Y:S01]  /*12580*/  FFMA R39, -R39, 1.925963033500011079e-08, R40 ;  /* 0x32a5706027277823 */ /* 0x000fe20000000128 */
[----:B------:R-:W-:Y:S01]  /*12590*/  FFMA.SAT R40, -R41, R2, 0.5 ;  /* 0x3f00000029287423 */ /* 0x000fe20000002102 */
[----:B--2---:R-:W-:-:S03]  /*125a0*/  FFMA R35, R45, R38, 1 ;  /* 0x3f8000002d237423 */ /* 0x004fc60000000026 */
[----:B------:R-:W-:Y:S01]  /*125b0*/  FFMA.RM R33, R40, R3, 12582913 ;  /* 0x4b40000128217423 */ /* 0x000fe20000004003 */
[----:B------:R-:W1:Y:S03]  /*125c0*/  MUFU.EX2 R39, R39 ;  /* 0x0000002700277308 */ /* 0x000e660000000800 */
[C---:B------:R-:W-:Y:S01]  /*125d0*/  FADD R40, R33.reuse, -12583039 ;  /* 0xcb40007f21287421 */ /* 0x040fe20000000000 */
[----:B------:R-:W-:-:S03]  /*125e0*/  IMAD.SHL.U32 R33, R33, 0x800000, RZ ;  /* 0x0080000021217824 */ /* 0x000fc600078e00ff */
[----:B------:R-:W-:-:S04]  /*125f0*/  FFMA R40, -R41, 1.4426950216293334961, -R40 ;  /* 0x3fb8aa3b29287823 */ /* 0x000fc80000000928 */
[----:B------:R-:W-:Y:S01]  /*12600*/  FFMA R30, -R41, 1.925963033500011079e-08, R40 ;  /* 0x32a57060291e7823 */ /* 0x000fe20000000128 */
[----:B------:R-:W-:-:S04]  /*12610*/  FFMA R41, R17, R44, R6 ;  /* 0x0000002c11297223 */ /* 0x000fc80000000006 */
[----:B------:R-:W-:Y:S01]  /*12620*/  FFMA.SAT R40, -R41, R2, 0.5 ;  /* 0x3f00000029287423 */ /* 0x000fe20000002102 */
[----:B------:R-:W2:Y:S01]  /*12630*/  MUFU.EX2 R30, R30 ;  /* 0x0000001e001e7308 */ /* 0x000ea20000000800 */
[----:B-1----:R-:W-:Y:S02]  /*12640*/  FFMA R34, R34, R39, 1 ;  /* 0x3f80000022227423 */ /* 0x002fe40000000027 */
[-C--:B------:R-:W-:Y:S01]  /*12650*/  FFMA.RM R2, R40, R3.reuse, 12582913 ;  /* 0x4b40000128027423 */ /* 0x080fe20000004003 */
[----:B------:R-:W-:-:S03]  /*12660*/  FFMA.RM R3, R42, R3, 12582913 ;  /* 0x4b4000012a037423 */ /* 0x000fc60000004003 */
[C---:B------:R-:W-:Y:S01]  /*12670*/  FADD R40, R2.reuse, -12583039 ;  /* 0xcb40007f02287421 */ /* 0x040fe20000000000 */
[----:B------:R-:W-:Y:S02]  /*12680*/  SHF.L.U32 R2, R2, 0x17, RZ ;  /* 0x0000001702027819 */ /* 0x000fe400000006ff */
[----:B------:R-:W-:Y:S01]  /*12690*/  SHF.L.U32 R38, R3, 0x17, RZ ;  /* 0x0000001703267819 */ /* 0x000fe200000006ff */
[----:B------:R-:W-:-:S04]  /*126a0*/  FFMA R40, -R41, 1.4426950216293334961, -R40 ;  /* 0x3fb8aa3b29287823 */ /* 0x000fc80000000928 */
[----:B------:R-:W-:Y:S01]  /*126b0*/  FFMA R41, -R41, 1.925963033500011079e-08, R40 ;  /* 0x32a5706029297823 */ /* 0x000fe20000000128 */
[----:B------:R-:W-:Y:S01]  /*126c0*/  FADD R40, R3, -12583039 ;  /* 0xcb40007f03287421 */ /* 0x000fe20000000000 */
[----:B--2---:R-:W-:-:S03]  /*126d0*/  FFMA R33, R33, R30, 1 ;  /* 0x3f80000021217423 */ /* 0x004fc6000000001e */
[----:B------:R-:W-:-:S04]  /*126e0*/  FFMA R40, -R43, 1.4426950216293334961, -R40 ;  /* 0x3fb8aa3b2b287823 */ /* 0x000fc80000000928 */
[----:B------:R-:W-:Y:S01]  /*126f0*/  FFMA R43, -R43, 1.925963033500011079e-08, R40 ;  /* 0x32a570602b2b7823 */ /* 0x000fe20000000128 */
[----:B------:R-:W-:Y:S02]  /*12700*/  SHF.L.U32 R40, R29, 0x17, RZ ;  /* 0x000000171d287819 */ /* 0x000fe400000006ff */
[----:B------:R-:W1:Y:S03]  /*12710*/  MUFU.EX2 R29, R41 ;  /* 0x00000029001d7308 */ /* 0x000e660000000800 */
[----:B------:R-:W-:Y:S01]  /*12720*/  FFMA R37, R40, R31, 1 ;  /* 0x3f80000028257423 */ /* 0x000fe2000000001f */
[----:B------:R-:W-:-:S04]  /*12730*/  IADD3 R31, R0, 0x1800000, RZ ;  /* 0x01800000001f7810 */ /* 0x000fc80007ffe0ff */
[----:B------:R-:W-:Y:S01]  /*12740*/  LOP3.LUT R31, R31, 0x7f800000, RZ, 0xc0, !PT ;  /* 0x7f8000001f1f7812 */ /* 0x000fe200078ec0ff */
[----:B------:R-:W2:Y:S03]  /*12750*/  MUFU.EX2 R43, R43 ;  /* 0x0000002b002b7308 */ /* 0x000ea60000000800 */
[----:B------:R-:W-:Y:S01]  /*12760*/  ISETP.GT.U32.AND P2, PT, R31, 0x1ffffff, PT ;  /* 0x01ffffff1f00780c */ /* 0x000fe20003f44070 */
[----:B-1----:R-:W-:Y:S01]  /*12770*/  FFMA R31, R2, R29, 1 ;  /* 0x3f800000021f7423 */ /* 0x002fe2000000001d */
[----:B--2---:R-:W-:-:S11]  /*12780*/  FFMA R30, R38, R43, 1 ;  /* 0x3f800000261e7423 */ /* 0x004fd6000000002b */
[----:B------:R-:W-:Y:S05]  /*12790*/  @P2 BRA `(.L_x_291) ;  /* 0x0000000000102947 */ /* 0x000fea0003800000 */
[----:B------:R-:W-:-:S07]  /*127a0*/  MOV R2, 0x127c0 ;  /* 0x000127c000027802 */ /* 0x000fce0000000f00 */
[----:B------:R-:W-:Y:S05]  /*127b0*/  CALL.REL.NOINC `($__internal_0_$__cuda_sm20_rcp_rn_f32_slowpath) ;  /* 0x000001b400707944 */ /* 0x000fea0003c00000 */
[----:B------:R-:W-:Y:S01]  /*127c0*/  MOV R29, R0 ;  /* 0x00000000001d7202 */ /* 0x000fe20000000f00 */
[----:B------:R-:W-:Y:S06]  /*127d0*/  BRA `(.L_x_292) ;  /* 0x0000000000107947 */ /* 0x000fec0003800000 */
.L_x_291:
[----:B------:R-:W1:Y:S02]  /*127e0*/  MUFU.RCP R29, R0 ;  /* 0x00000000001d7308 */ /* 0x000e640000001000 */
[----:B-1----:R-:W-:-:S04]  /*127f0*/  FFMA R2, R0, R29, -1 ;  /* 0xbf80000000027423 */ /* 0x002fc8000000001d */
[----:B------:R-:W-:-:S04]  /*12800*/  FADD.FTZ R2, -R2, -RZ ;  /* 0x800000ff02027221 */ /* 0x000fc80000010100 */
[----:B------:R-:W-:-:S07]  /*12810*/  FFMA R29, R29, R2, R29 ;  /* 0x000000021d1d7223 */ /* 0x000fce000000001d */
.L_x_292:
[----:B------:R-:W-:Y:S05]  /*12820*/  BSYNC B1 ;  /* 0x0000000000017941 */ /* 0x000fea0003800000 */
.L_x_290:
        /* <DEDUP_REMOVED lines=10> */
.L_x_294:
[----:B------:R-:W1:Y:S02]  /*128d0*/  MUFU.RCP R38, R13 ;  /* 0x0000000d00267308 */ /* 0x000e640000001000 */
[----:B-1----:R-:W-:-:S04]  /*128e0*/  FFMA R0, R13, R38, -1 ;  /* 0xbf8000000d007423 */ /* 0x002fc80000000026 */
[----:B------:R-:W-:-:S04]  /*128f0*/  FADD.FTZ R3, -R0, -RZ ;  /* 0x800000ff00037221 */ /* 0x000fc80000010100 */
[----:B------:R-:W-:-:S07]  /*12900*/  FFMA R38, R38, R3, R38 ;  /* 0x0000000326267223 */ /* 0x000fce0000000026 */
.L_x_295:
[----:B------:R-:W-:Y:S05]  /*12910*/  BSYNC B1 ;  /* 0x0000000000017941 */ /* 0x000fea0003800000 */
.L_x_293:
        /* <DEDUP_REMOVED lines=10> */
.L_x_297:
[----:B------:R-:W1:Y:S02]  /*129c0*/  MUFU.RCP R13, R14 ;  /* 0x0000000e000d7308 */ /* 0x000e640000001000 */
[----:B-1----:R-:W-:-:S04]  /*129d0*/  FFMA R0, R14, R13, -1 ;  /* 0xbf8000000e007423 */ /* 0x002fc8000000000d */
[----:B------:R-:W-:-:S04]  /*129e0*/  FADD.FTZ R0, -R0, -RZ ;  /* 0x800000ff00007221 */ /* 0x000fc80000010100 */
[----:B------:R-:W-:-:S07]  /*129f0*/  FFMA R13, R13, R0, R13 ;  /* 0x000000000d0d7223 */ /* 0x000fce000000000d */
.L_x_298:
[----:B------:R-:W-:Y:S05]  /*12a00*/  BSYNC B1 ;  /* 0x0000000000017941 */ /* 0x000fea0003800000 */
.L_x_296:
        /* <DEDUP_REMOVED lines=10> */
.L_x_300:
[----:B------:R-:W1:Y:S02]  /*12ab0*/  MUFU.RCP R0, R15 ;  /* 0x0000000f00007308 */ /* 0x000e640000001000 */
[----:B-1----:R-:W-:-:S04]  /*12ac0*/  FFMA R2, R15, R0, -1 ;  /* 0xbf8000000f027423 */ /* 0x002fc80000000000 */
[----:B------:R-:W-:-:S04]  /*12ad0*/  FADD.FTZ R3, -R2, -RZ ;  /* 0x800000ff02037221 */ /* 0x000fc80000010100 */
[----:B------:R-:W-:-:S07]  /*12ae0*/  FFMA R15, R0, R3, R0 ;  /* 0x00000003000f7223 */ /* 0x000fce0000000000 */
.L_x_301:
[----:B------:R-:W-:Y:S05]  /*12af0*/  BSYNC B1 ;  /* 0x0000000000017941 */ /* 0x000fea0003800000 */
.L_x_299:
        /* <DEDUP_REMOVED lines=10> */
.L_x_303:
[----:B------:R-:W1:Y:S02]  /*12ba0*/  MUFU.RCP R3, R24 ;  /* 0x0000001800037308 */ /* 0x000e640000001000 */
[----:B-1----:R-:W-:-:S04]  /*12bb0*/  FFMA R0, R24, R3, -1 ;  /* 0xbf80000018007423 */ /* 0x002fc80000000003 */
[----:B------:R-:W-:-:S04]  /*12bc0*/  FADD.FTZ R0, -R0, -RZ ;  /* 0x800000ff00007221 */ /* 0x000fc80000010100 */
[----:B------:R-:W-:-:S07]  /*12bd0*/  FFMA R14, R3, R0, R3 ;  /* 0x00000000030e7223 */ /* 0x000fce0000000003 */
.L_x_304:
[----:B------:R-:W-:Y:S05]  /*12be0*/  BSYNC B1 ;  /* 0x0000000000017941 */ /* 0x000fea0003800000 */
.L_x_302:
        /* <DEDUP_REMOVED lines=10> */
.L_x_306:
[----:B------:R-:W1:Y:S02]  /*12c90*/  MUFU.RCP R0, R25 ;  /* 0x0000001900007308 */ /* 0x000e640000001000 */
[----:B-1----:R-:W-:-:S04]  /*12ca0*/  FFMA R2, R25, R0, -1 ;  /* 0xbf80000019027423 */ /* 0x002fc80000000000 */
[----:B------:R-:W-:-:S04]  /*12cb0*/  FADD.FTZ R3, -R2, -RZ ;  /* 0x800000ff02037221 */ /* 0x000fc80000010100 */
[----:B------:R-:W-:-:S07]  /*12cc0*/  FFMA R25, R0, R3, R0 ;  /* 0x0000000300197223 */ /* 0x000fce0000000000 */
.L_x_307:
[----:B------:R-:W-:Y:S05]  /*12cd0*/  BSYNC B1 ;  /* 0x0000000000017941 */ /* 0x000fea0003800000 */
.L_x_305:
        /* <DEDUP_REMOVED lines=10> */
.L_x_309:
[----:B------:R-:W1:Y:S02]  /*12d80*/  MUFU.RCP R3, R26 ;  /* 0x0000001a00037308 */ /* 0x000e640000001000 */
[----:B-1----:R-:W-:-:S04]  /*12d90*/  FFMA R0, R26, R3, -1 ;  /* 0xbf8000001a007423 */ /* 0x002fc80000000003 */
[----:B------:R-:W-:-:S04]  /*12da0*/  FADD.FTZ R0, -R0, -RZ ;  /* 0x800000ff00007221 */ /* 0x000fc80000010100 */
[----:B------:R-:W-:-:S07]  /*12db0*/  FFMA R24, R3, R0, R3 ;  /* 0x0000000003187223 */ /* 0x000fce0000000003 */
.L_x_310:
[----:B------:R-:W-:Y:S05]  /*12dc0*/  BSYNC B1 ;  /* 0x0000000000017941 */ /* 0x000fea0003800000 */
.L_x_308:
        /* <DEDUP_REMOVED lines=10> */
.L_x_312:
[----:B------:R-:W1:Y:S02]  /*12e70*/  MUFU.RCP R0, R27 ;  /* 0x0000001b00007308 */ /* 0x000e640000001000 */
[----:B-1----:R-:W-:-:S04]  /*12e80*/  FFMA R2, R27, R0, -1 ;  /* 0xbf8000001b027423 */ /* 0x002fc80000000000 */
[----:B------:R-:W-:-:S04]  /*12e90*/  FADD.FTZ R3, -R2, -RZ ;  /* 0x800000ff02037221 */ /* 0x000fc80000010100 */
[----:B------:R-:W-:-:S07]  /*12ea0*/  FFMA R27, R0, R3, R0 ;  /* 0x00000003001b7223 */ /* 0x000fce0000000000 */
.L_x_313:
[----:B------:R-:W-:Y:S05]  /*12eb0*/  BSYNC B1 ;  /* 0x0000000000017941 */ /* 0x000fea0003800000 */
.L_x_311:
        /* <DEDUP_REMOVED lines=10> */
.L_x_315:
[----:B------:R-:W1:Y:S02]  /*12f60*/  MUFU.RCP R3, R28 ;  /* 0x0000001c00037308 */ /* 0x000e640000001000 */
[----:B-1----:R-:W-:-:S04]  /*12f70*/  FFMA R0, R28, R3, -1 ;  /* 0xbf8000001c007423 */ /* 0x002fc80000000003 */
[----:B------:R-:W-:-:S04]  /*12f80*/  FADD.FTZ R0, -R0, -RZ ;  /* 0x800000ff00007221 */ /* 0x000fc80000010100 */
[----:B------:R-:W-:-:S07]  /*12f90*/  FFMA R26, R3, R0, R3 ;  /* 0x00000000031a7223 */ /* 0x000fce0000000003 */
.L_x_316:
[----:B------:R-:W-:Y:S05]  /*12fa0*/  BSYNC B1 ;  /* 0x0000000000017941 */ /* 0x000fea0003800000 */
.L_x_314:
        /* <DEDUP_REMOVED lines=10> */
.L_x_318:
[----:B------:R-:W1:Y:S02]  /*13050*/  MUFU.RCP R0, R37 ;  /* 0x0000002500007308 */ /* 0x000e640000001000 */
[----:B-1----:R-:W-:-:S04]  /*13060*/  FFMA R2, R37, R0, -1 ;  /* 0xbf80000025027423 */ /* 0x002fc80000000000 */
[----:B------:R-:W-:-:S04]  /*13070*/  FADD.FTZ R3, -R2, -RZ ;  /* 0x800000ff02037221 */ /* 0x000fc80000010100 */
[----:B------:R-:W-:-:S07]  /*13080*/  FFMA R37, R0, R3, R0 ;  /* 0x0000000300257223 */ /* 0x000fce0000000000 */
.L_x_319:
[----:B------:R-:W-:Y:S05]  /*13090*/  BSYNC B1 ;  /* 0x0000000000017941 */ /* 0x000fea0003800000 */
.L_x_317:
        /* <DEDUP_REMOVED lines=10> */
.L_x_321:
[----:B------:R-:W1:Y:S02]  /*13140*/  MUFU.RCP R3, R36 ;  /* 0x0000002400037308 */ /* 0x000e640000001000 */
[----:B-1----:R-:W-:-:S04]  /*13150*/  FFMA R0, R36, R3, -1 ;  /* 0xbf80000024007423 */ /* 0x002fc80000000003 */
[----:B------:R-:W-:-:S04]  /*13160*/  FADD.FTZ R0, -R0, -RZ ;  /* 0x800000ff00007221 */ /* 0x000fc80000010100 */
[----:B------:R-:W-:-:S07]  /*13170*/  FFMA R36, R3, R0, R3 ;  /* 0x0000000003247223 */ /* 0x000fce0000000003 */
.L_x_322:
[----:B------:R-:W-:Y:S05]  /*13180*/  BSYNC B1 ;  /* 0x0000000000017941 */ /* 0x000fea0003800000 */
.L_x_320:
        /* <DEDUP_REMOVED lines=10> */
.L_x_324:
[----:B------:R-:W1:Y:S02]  /*13230*/  MUFU.RCP R0, R35 ;  /* 0x0000002300007308 */ /* 0x000e640000001000 */
[----:B-1----:R-:W-:-:S04]  /*13240*/  FFMA R2, R35, R0, -1 ;  /* 0xbf80000023027423 */ /* 0x002fc80000000000 */
[----:B------:R-:W-:-:S04]  /*13250*/  FADD.FTZ R3, -R2, -RZ ;  /* 0x800000ff02037221 */ /* 0x000fc80000010100 */
[----:B------:R-:W-:-:S07]  /*13260*/  FFMA R35, R0, R3, R0 ;  /* 0x0000000300237223 */ /* 0x000fce0000000000 */
.L_x_325:
[----:B------:R-:W-:Y:S05]  /*13270*/  BSYNC B1 ;  /* 0x0000000000017941 */ /* 0x000fea0003800000 */
.L_x_323:
        /* <DEDUP_REMOVED lines=10> */
.L_x_327:
[----:B------:R-:W1:Y:S02]  /*13320*/  MUFU.RCP R3, R34 ;  /* 0x0000002200037308 */ /* 0x000e640000001000 */
[----:B-1----:R-:W-:-:S04]  /*13330*/  FFMA R0, R34, R3, -1 ;  /* 0xbf80000022007423 */ /* 0x002fc80000000003 */
[----:B------:R-:W-:-:S04]  /*13340*/  FADD.FTZ R0, -R0, -RZ ;  /* 0x800000ff00007221 */ /* 0x000fc80000010100 */
[----:B------:R-:W-:-:S07]  /*13350*/  FFMA R34, R3, R0, R3 ;  /* 0x0000000003227223 */ /* 0x000fce0000000003 */
.L_x_328:
[----:B------:R-:W-:Y:S05]  /*13360*/  BSYNC B1 ;  /* 0x0000000000017941 */ /* 0x000fea0003800000 */
.L_x_326:
        /* <DEDUP_REMOVED lines=10> */
.L_x_330:
[----:B------:R-:W1:Y:S02]  /*13410*/  MUFU.RCP R0, R33 ;  /* 0x0000002100007308 */ /* 0x000e640000001000 */
[----:B-1----:R-:W-:-:S04]  /*13420*/  FFMA R2, R33, R0, -1 ;  /* 0xbf80000021027423 */ /* 0x002fc80000000000 */
[----:B------:R-:W-:-:S04]  /*13430*/  FADD.FTZ R3, -R2, -RZ ;  /* 0x800000ff02037221 */ /* 0x000fc80000010100 */
[----:B------:R-:W-:-:S07]  /*13440*/  FFMA R33, R0, R3, R0 ;  /* 0x0000000300217223 */ /* 0x000fce0000000000 */
.L_x_331:
[----:B------:R-:W-:Y:S05]  /*13450*/  BSYNC B1 ;  /* 0x0000000000017941 */ /* 0x000fea0003800000 */
.L_x_329:
        /* <DEDUP_REMOVED lines=10> */
.L_x_333:
[----:B------:R-:W1:Y:S02]  /*13500*/  MUFU.RCP R0, R31 ;  /* 0x0000001f00007308 */ /* 0x000e640000001000 */
[----:B-1----:R-:W-:-:S04]  /*13510*/  FFMA R2, R31, R0, -1 ;  /* 0xbf8000001f027423 */ /* 0x002fc80000000000 */
[----:B------:R-:W-:-:S04]  /*13520*/  FADD.FTZ R39, -R2, -RZ ;  /* 0x800000ff02277221 */ /* 0x000fc80000010100 */
[----:B------:R-:W-:-:S07]  /*13530*/  FFMA R39, R0, R39, R0 ;  /* 0x0000002700277223 */ /* 0x000fce0000000000 */
.L_x_334:
[----:B------:R-:W-:Y:S05]  /*13540*/  BSYNC B1 ;  /* 0x0000000000017941 */ /* 0x000fea0003800000 */
.L_x_332:
        /* <DEDUP_REMOVED lines=8> */
.L_x_335:
[----:B------:R-:W1:Y:S02]  /*135d0*/  MUFU.RCP R3, R30 ;  /* 0x0000001e00037308 */ /* 0x000e640000001000 */
[----:B-1----:R-:W-:-:S04]  /*135e0*/  FFMA R0, R30, R3, -1 ;  /* 0xbf8000001e007423 */ /* 0x002fc80000000003 */
[----:B------:R-:W-:-:S04]  /*135f0*/  FADD.FTZ R0, -R0, -RZ ;  /* 0x800000ff00007221 */ /* 0x000fc80000010100 */
[----:B------:R-:W-:-:S07]  /*13600*/  FFMA R0, R3, R0, R3 ;  /* 0x0000000003007223 */ /* 0x000fce0000000003 */
.L_x_336:
        /* <DEDUP_REMOVED lines=10> */
[----:B------:R-:W-:-:S05]  /*136b0*/  F2FP.BF16.F32.PACK_AB R27, R0, R39 ;  /* 0x00000027001b723e */ /* 0x000fca00000010ff */
[----:B------:R1:W-:Y:S01]  /*136c0*/  STSM.16.M88.4 [R162], R24 ;  /* 0x00000018a2007844 */ /* 0x0003e20000000200 */
        /* <DEDUP_REMOVED lines=17> */
.L_x_338:
[----:B------:R-:W-:Y:S05]  /*137e0*/  BSYNC B0 ;  /* 0x0000000000007941 */ /* 0x000fea0003800000 */
.L_x_337:
[----:B------:R-:W-:Y:S06]  /*137f0*/  BAR.SYNC.DEFER_BLOCKING 0x1, 0x100 ;  /* 0x0044000000007b1d */ /* 0x000fec0000010000 */
[----:B------:R-:W-:Y:S04]  /*13800*/  BSSY B0, `(.L_x_339) ;  /* 0x000000a000007945 */ /* 0x000fe80003800000 */
[----:B------:R-:W-:Y:S05]  /*13810*/  @P0 BRA `(.L_x_340) ;  /* 0x0000000000200947 */ /* 0x000fea0003800000 */
[----:B------:R-:W-:-:S06]  /*13820*/  UISETP.NE.AND UP0, UPT, UR43, 0x3, UPT ;  /* 0x000000032b00788c */ /* 0x000fcc000bf05270 */
[----:B------:R-:W-:-:S13]  /*13830*/  PLOP3.LUT P2, PT, PT, PT, UP0, 0x80, 0x0 ;  /* 0x000000000000781c */ /* 0x000fda0003f4f008 */
[----:B------:R-:W-:Y:S05]  /*13840*/  @!P2 BRA `(.L_x_341) ;  /* 0x000000000004a947 */ /* 0x000fea0003800000 */
[----:B------:R-:W-:Y:S01]  /*13850*/  BPT.TRAP 0x1 ;  /* 0x000000040000795c */ /* 0x000fe20000300000 */
.L_x_341:
[----:B------:R-:W-:-:S04]  /*13860*/  ULEA UR4, UR8, UR46, 0x3 ;  /* 0x0000002e08047291 */ /* 0x000fc8000f8e183f */
[----:B------:R-:W-:-:S04]  /*13870*/  UIADD3 UR4, UR4, 0x50, URZ ;  /* 0x0000005004047890 */ /* 0x000fc8000fffe03f */
[----:B------:R-:W-:-:S09]  /*13880*/  UPRMT UR4, UR47, 0x654, UR4 ;  /* 0x000006542f047896 */ /* 0x000fd20008000004 */
[----:B------:R-:W-:Y:S03]  /*13890*/  SYNCS.ARRIVE.TRANS64.RED.A1T0 RZ, [UR4], RZ ;  /* 0x000000ffffff79a7 */ /* 0x000fe60008100404 */
.L_x_340:
[----:B------:R-:W-:Y:S05]  /*138a0*/  BSYNC B0 ;  /* 0x0000000000007941 */ /* 0x000fea0003800000 */
.L_x_339:
        /* <DEDUP_REMOVED lines=9> */
.L_x_344:
[C---:B------:R-:W-:Y:S01]  /*13940*/  LEA R3, R4.reuse, UR46, 0x3 ;  /* 0x0000002e04037c11 */ /* 0x040fe2000f8e18ff */
[----:B------:R-:W-:Y:S01]  /*13950*/  VIADD R0, R4, 0x1 ;  /* 0x0000000104007836 */ /* 0x000fe20000000000 */
[----:B------:R-:W-:Y:S01]  /*13960*/  SHF.L.U32 R14, R9, 0x1f, RZ ;  /* 0x0000001f090e7819 */ /* 0x000fe200000006ff */
[----:B------:R-:W-:Y:S03]  /*13970*/  BSSY B1, `(.L_x_345) ;  /* 0x0000005000017945 */ /* 0x000fe60003800000 */
[----:B------:R-:W2:Y:S01]  /*13980*/  SYNCS.PHASECHK.TRANS64.TRYWAIT P2, [R3+URZ+0x30], R14 ;  /* 0x0000300e030075a7 */ /* 0x000ea2000804017f */
[----:B------:R-:W-:-:S04]  /*13990*/  ISETP.NE.AND P3, PT, R0, 0x4, PT ;  /* 0x000000040000780c */ /* 0x000fc80003f65270 */
[----:B------:R-:W-:Y:S01]  /*139a0*/  SEL R2, RZ, 0x1, P3 ;  /* 0x00000001ff027807 */ /* 0x000fe20001800000 */
[----:B--2---:R-:W-:Y:S08]  /*139b0*/  @!P2 BRA `(.L_x_346) ;  /* 0x0000019400c4a947 */ /* 0x004ff00003800000 */
.L_x_1131:
[----:B------:R-:W-:Y:S05]  /*139c0*/  BSYNC B1 ;  /* 0x0000000000017941 */ /* 0x000fea0003800000 */
.L_x_345:
[----:B------:R-:W-:Y:S05]  /*139d0*/  @P1 BRA `(.L_x_347) ;  /* 0x0000000000941947 */ /* 0x000fea0003800000 */
[----:B-1----:R-:W-:Y:S01]  /*139e0*/  LEA R25, R4, R156, 0xd ;  /* 0x0000009c04197211 */ /* 0x002fe200078e68ff */
[----:B------:R-:W-:Y:S05]  /*139f0*/  WARPSYNC.ALL ;  /* 0x0000000000007948 */ /* 0x000fea0003800000 */
[----:B------:R-:W-:Y:S01]  /*13a00*/  LEA R12, R164, R25, 0x1 ;  /* 0x00000019a40c7211 */ /* 0x000fe200078e08ff */
[----:B------:R-:W1:Y:S05]  /*13a10*/  LDSM.16.M88.4 R4, [R25] ;  /* 0x000000001904783b */ /* 0x000e6a0000000200 */
[----:B--2---:R-:W2:Y:S01]  /*13a20*/  LDSM.16.M88.4 R12, [R12] ;  /* 0x000000000c0c783b */ /* 0x004ea20000000200 */
[----:B-1----:R-:W-:Y:S01]  /*13a30*/  SHF.L.U32 R23, R5, 0x10, RZ ;  /* 0x0000001005177819 */ /* 0x002fe200000006ff */
[----:B------:R-:W-:Y:S01]  /*13a40*/  IMAD.U32 R19, R7, 0x10000, RZ ;  /* 0x0001000007137824 */ /* 0x000fe200078e00ff */
[----:B------:R-:W-:-:S02]  /*13a50*/  LOP3.LUT R5, R5, 0xffff0000, RZ, 0xc0, !PT ;  /* 0xffff000005057812 */ /* 0x000fc400078ec0ff */
[----:B------:R-:W-:Y:S01]  /*13a60*/  LOP3.LUT R11, R6, 0xffff0000, RZ, 0xc0, !PT ;  /* 0xffff0000060b7812 */ /* 0x000fe200078ec0ff */
[C---:B------:R-:W-:Y:S01]  /*13a70*/  FMUL R23, R16.reuse, R23 ;  /* 0x0000001710177220 */ /* 0x040fe20000400000 */
[----:B------:R-:W-:Y:S01]  /*13a80*/  LOP3.LUT R7, R7, 0xffff0000, RZ, 0xc0, !PT ;  /* 0xffff000007077812 */ /* 0x000fe200078ec0ff */
[C---:B------:R-:W-:Y:S01]  /*13a90*/  FMUL R152, R16.reuse, R5 ;  /* 0x0000000510987220 */ /* 0x040fe20000400000 */
[----:B--2---:R-:W-:Y:S01]  /*13aa0*/  SHF.L.U32 R29, R13, 0x10, RZ ;  /* 0x000000100d1d7819 */ /* 0x004fe200000006ff */
[C---:B------:R-:W-:Y:S01]  /*13ab0*/  FMUL R22, R16.reuse, R11 ;  /* 0x0000000b10167220 */ /* 0x040fe20000400000 */
[----:B------:R-:W-:Y:S01]  /*13ac0*/  SHF.L.U32 R35, R15, 0x10, RZ ;  /* 0x000000100f237819 */ /* 0x000fe200000006ff */
[----:B------:R-:W-:Y:S01]  /*13ad0*/  FMUL R20, R16, R7 ;  /* 0x0000000710147220 */ /* 0x000fe20000400000 */
[----:B------:R-:W-:Y:S01]  /*13ae0*/  SHF.L.U32 R3, R4, 0x10, RZ ;  /* 0x0000001004037819 */ /* 0x000fe200000006ff */
[----:B------:R-:W-:Y:S01]  /*13af0*/  FMUL R19, R16, R19 ;  /* 0x0000001310137220 */ /* 0x000fe20000400000 */
[----:B------:R-:W-:Y:S01]  /*13b00*/  LOP3.LUT R153, R4, 0xffff0000, RZ, 0xc0, !PT ;  /* 0xffff000004997812 */ /* 0x000fe200078ec0ff */
[----:B------:R-:W-:Y:S01]  /*13b10*/  FMUL R11, R16, R29 ;  /* 0x0000001d100b7220 */ /* 0x000fe20000400000 */
[----:B------:R-:W-:Y:S01]  /*13b20*/  SHF.L.U32 R21, R6, 0x10, RZ ;  /* 0x0000001006157819 */ /* 0x000fe200000006ff */
[----:B------:R-:W-:Y:S01]  /*13b30*/  FMUL R154, R16, R3 ;  /* 0x00000003109a7220 */ /* 0x000fe20000400000 */
[----:B------:R-:W-:Y:S01]  /*13b40*/  SHF.L.U32 R25, R12, 0x10, RZ ;  /* 0x000000100c197819 */ /* 0x000fe200000006ff */
        /* <DEDUP_REMOVED lines=12> */
[----:B------:R-:W-:-:S02]  /*13c10*/  FMUL R7, R16, R33 ;  /* 0x0000002110077220 */ /* 0x000fc40000400000 */
[----:B------:R-:W-:-:S07]  /*13c20*/  FMUL R5, R16, R15 ;  /* 0x0000000f10057220 */ /* 0x000fce0000400000 */
.L_x_347:
[----:B------:R-:W-:Y:S02]  /*13c30*/  LOP3.LUT R9, R9, R2, RZ, 0x3c, !PT ;  /* 0x0000000209097212 */ /* 0x000fe400078e3cff */
[----:B------:R-:W-:-:S07]  /*13c40*/  SEL R4, R0, RZ, P3 ;  /* 0x000000ff00047207 */ /* 0x000fce0001800000 */
.L_x_343:
[----:B------:R-:W-:Y:S05]  /*13c50*/  BSYNC B0 ;  /* 0x0000000000007941 */ /* 0x000fea0003800000 */
.L_x_342:
[----:B-1----:R-:W-:Y:S01]  /*13c60*/  MOV R26, 0x3bbb989d ;  /* 0x3bbb989d001a7802 */ /* 0x002fe20000000f00 */
[C---:B--2---:R-:W-:Y:S01]  /*13c70*/  FFMA R3, R17.reuse, R56, R154 ;  /* 0x0000003811037223 */ /* 0x044fe2000000009a */
[----:B------:R-:W-:Y:S02]  /*13c80*/  IMAD.MOV.U32 R38, RZ, RZ, 0x437c0000 ;  /* 0x437c0000ff267424 */ /* 0x000fe400078e00ff */
[C---:B------:R-:W-:Y:S01]  /*13c90*/  FFMA R57, R17.reuse, R57, R153 ;  /* 0x0000003911397223 */ /* 0x040fe20000000099 */
[----:B------:R-:W-:Y:S01]  /*13ca0*/  FFMA R15, R17, R58, R23 ;  /* 0x0000003a110f7223 */ /* 0x000fe20000000017 */
[----:B------:R-:W-:Y:S01]  /*13cb0*/  FFMA.SAT R13, -R3, R26, 0.5 ;  /* 0x3f000000030d7423 */ /* 0x000fe2000000211a */
[C---:B------:R-:W-:Y:S01]  /*13cc0*/  FFMA R59, R17.reuse, R59, R152 ;  /* 0x0000003b113b7223 */ /* 0x040fe20000000098 */
[----:B------:R-:W-:Y:S01]  /*13cd0*/  FFMA R33, R17, R60, R21 ;  /* 0x0000003c11217223 */ /* 0x000fe20000000015 */
[----:B------:R-:W-:Y:S01]  /*13ce0*/  FFMA.SAT R25, -R15, R26, 0.5 ;  /* 0x3f0000000f197423 */ /* 0x000fe2000000211a */
[----:B------:R-:W-:Y:S01]  /*13cf0*/  FFMA.RM R2, R13, R38, 12582913 ;  /* 0x4b4000010d027423 */ /* 0x000fe20000004026 */
[-C--:B------:R-:W-:Y:S01]  /*13d00*/  FFMA.SAT R13, -R57, R26.reuse, 0.5 ;  /* 0x3f000000390d7423 */ /* 0x080fe2000000211a */
[----:B------:R-:W-:Y:S01]  /*13d10*/  FFMA.SAT R27, -R33, R26, 0.5 ;  /* 0x3f000000211b7423 */ /* 0x000fe2000000211a */
[-C--:B------:R-:W-:Y:S01]  /*13d20*/  FFMA.RM R14, R25, R38.reuse, 12582913 ;  /* 0x4b400001190e7423 */ /* 0x080fe20000004026 */
[----:B------:R-:W-:Y:S01]  /*13d30*/  FADD R0, R2, -12583039 ;  /* 0xcb40007f02007421 */ /* 0x000fe20000000000 */
[----:B------:R-:W-:Y:S01]  /*13d40*/  FFMA.RM R13, R13, R38, 12582913 ;  /* 0x4b4000010d0d7423 */ /* 0x000fe20000004026 */
[----:B------:R-:W-:Y:S01]  /*13d50*/  FFMA R61, R17, R61, R22 ;  /* 0x0000003d113d7223 */ /* 0x000fe20000000016 */
[----:B------:R-:W-:Y:S01]  /*13d60*/  FADD R24, R14, -12583039 ;  /* 0xcb40007f0e187421 */ /* 0x000fe20000000000 */
[----:B------:R-:W-:Y:S01]  /*13d70*/  FFMA R0, -R3, 1.4426950216293334961, -R0 ;  /* 0x3fb8aa3b03007823 */ /* 0x000fe20000000900 */
[C---:B------:R-:W-:Y:S01]  /*13d80*/  FFMA R63, R17.reuse, R63, R20 ;  /* 0x0000003f113f7223 */ /* 0x040fe20000000014 */
[----:B------:R-:W-:Y:S01]  /*13d90*/  FFMA R64, R17, R64, R18 ;  /* 0x0000004011407223 */ /* 0x000fe20000000012 */
[----:B------:R-:W-:Y:S01]  /*13da0*/  FFMA R28, -R15, 1.4426950216293334961, -R24 ;  /* 0x3fb8aa3b0f1c7823 */ /* 0x000fe20000000918 */
[----:B------:R-:W-:Y:S01]  /*13db0*/  FFMA R25, -R3, 1.925963033500011079e-08, R0 ;  /* 0x32a5706003197823 */ /* 0x000fe20000000100 */
[----:B------:R-:W-:Y:S01]  /*13dc0*/  FADD R0, R13, -12583039 ;  /* 0xcb40007f0d007421 */ /* 0x000fe20000000000 */
[-C--:B------:R-:W-:Y:S01]  /*13dd0*/  FFMA.SAT R3, -R59, R26.reuse, 0.5 ;  /* 0x3f0000003b037423 */ /* 0x080fe2000000211a */
[----:B------:R-:W-:Y:S01]  /*13de0*/  FFMA R28, -R15, 1.925963033500011079e-08, R28 ;  /* 0x32a570600f1c7823 */ /* 0x000fe2000000011c */
[----:B------:R-:W-:Y:S01]  /*13df0*/  FFMA.SAT R15, -R61, R26, 0.5 ;  /* 0x3f0000003d0f7423 */ /* 0x000fe2000000211a */
[----:B------:R-:W-:Y:S01]  /*13e00*/  FFMA R0, -R57, 1.4426950216293334961, -R0 ;  /* 0x3fb8aa3b39007823 */ /* 0x000fe20000000900 */
[-C--:B------:R-:W-:Y:S01]  /*13e10*/  FFMA.RM R24, R3, R38.reuse, 12582913 ;  /* 0x4b40000103187423 */ /* 0x080fe20000004026 */
[----:B------:R-:W-:Y:S01]  /*13e20*/  FFMA.RM R3, R27, R38, 12582913 ;  /* 0x4b4000011b037423 */ /* 0x000fe20000004026 */
[----:B------:R-:W-:Y:S01]  /*13e30*/  FFMA R27, R17, R62, R19 ;  /* 0x0000003e111b7223 */ /* 0x000fe20000000013 */
[----:B------:R-:W-:Y:S01]  /*13e40*/  FFMA R37, -R57, 1.925963033500011079e-08, R0 ;  /* 0x32a5706039257823 */ /* 0x000fe20000000100 */
[----:B------:R-:W-:Y:S01]  /*13e50*/  FADD R0, R24, -12583039 ;  /* 0xcb40007f18007421 */ /* 0x000fe20000000000 */
[----:B------:R-:W-:Y:S01]  /*13e60*/  FADD R30, R3, -12583039 ;  /* 0xcb40007f031e7421 */ /* 0x000fe20000000000 */
[----:B------:R-:W-:Y:S01]  /*13e70*/  FFMA.SAT R29, -R27, R26, 0.5 ;  /* 0x3f0000001b1d7423 */ /* 0x000fe2000000211a */
[----:B------:R-:W-:Y:S01]  /*13e80*/  FFMA.RM R15, R15, R38, 12582913 ;  /* 0x4b4000010f0f7423 */ /* 0x000fe20000004026 */
[----:B------:R-:W-:Y:S01]  /*13e90*/  FFMA R0, -R59, 1.4426950216293334961, -R0 ;  /* 0x3fb8aa3b3b007823 */ /* 0x000fe20000000900 */
[----:B------:R-:W-:Y:S01]  /*13ea0*/  FFMA R30, -R33, 1.4426950216293334961, -R30 ;  /* 0x3fb8aa3b211e7823 */ /* 0x000fe2000000091e */
[----:B------:R-:W-:Y:S01]  /*13eb0*/  FFMA.SAT R31, -R63, R26, 0.5 ;  /* 0x3f0000003f1f7423 */ /* 0x000fe2000000211a */
[----:B------:R-:W-:Y:S01]  /*13ec0*/  FFMA R65, R17, R65, R12 ;  /* 0x0000004111417223 */ /* 0x000fe2000000000c */
[----:B------:R-:W-:Y:S01]  /*13ed0*/  FFMA R35, -R59, 1.925963033500011079e-08, R0 ;  /* 0x32a570603b237823 */ /* 0x000fe20000000100 */
[----:B------:R-:W-:Y:S01]  /*13ee0*/  FFMA.RM R0, R29, R38, 12582913 ;  /* 0x4b4000011d007423 */ /* 0x000fe20000004026 */
[----:B------:R-:W-:Y:S01]  /*13ef0*/  FFMA R33, -R33, 1.925963033500011079e-08, R30 ;  /* 0x32a5706021217823 */ /* 0x000fe2000000011e */
[----:B------:R-:W-:Y:S01]  /*13f00*/  FADD R30, R15, -12583039 ;  /* 0xcb40007f0f1e7421 */ /* 0x000fe20000000000 */
[C---:B------:R-:W-:Y:S01]  /*13f10*/  FFMA R66, R17.reuse, R66, R11 ;  /* 0x0000004211427223 */ /* 0x040fe2000000000b */
[----:B------:R-:W-:Y:S01]  /*13f20*/  FADD R34, R0, -12583039 ;  /* 0xcb40007f00227421 */ /* 0x000fe20000000000 */
[----:B------:R-:W-:Y:S01]  /*13f30*/  FFMA R67, R17, R67, R10 ;  /* 0x0000004311437223 */ /* 0x000fe2000000000a */
[----:B------:R-:W-:Y:S01]  /*13f40*/  FFMA R30, -R61, 1.4426950216293334961, -R30 ;  /* 0x3fb8aa3b3d1e7823 */ /* 0x000fe2000000091e */
[----:B------:R-:W-:Y:S01]  /*13f50*/  FFMA R68, R17, R68, R8 ;  /* 0x0000004411447223 */ /* 0x000fe20000000008 */
[----:B------:R-:W-:Y:S01]  /*13f60*/  FFMA R36, -R27, 1.4426950216293334961, -R34 ;  /* 0x3fb8aa3b1b247823 */ /* 0x000fe20000000922 */
[C---:B------:R-:W-:Y:S01]  /*13f70*/  FFMA R69, R17.reuse, R69, R7 ;  /* 0x0000004511457223 */ /* 0x040fe20000000007 */
[C---:B------:R-:W-:Y:S01]  /*13f80*/  FFMA R70, R17.reuse, R70, R6 ;  /* 0x0000004611467223 */ /* 0x040fe20000000006 */
[----:B------:R-:W-:Y:S01]  /*13f90*/  FFMA R71, R17, R71, R5 ;  /* 0x0000004711477223 */ /* 0x000fe20000000005 */
[----:B------:R-:W-:Y:S01]  /*13fa0*/  FFMA.RM R31, R31, R38, 12582913 ;  /* 0x4b4000011f1f7423 */ /* 0x000fe20000004026 */
[----:B------:R-:W-:Y:S01]  /*13fb0*/  FFMA R34, -R61, 1.925963033500011079e-08, R30 ;  /* 0x32a570603d227823 */ /* 0x000fe2000000011e */
[----:B------:R-:W-:Y:S01]  /*13fc0*/  FFMA R30, -R27, 1.925963033500011079e-08, R36 ;  /* 0x32a570601b1e7823 */ /* 0x000fe20000000124 */
[-C--:B------:R-:W-:Y:S01]  /*13fd0*/  FFMA.SAT R39, -R64, R26.reuse, 0.5 ;  /* 0x3f00000040277423 */ /* 0x080fe2000000211a */
[-C--:B------:R-:W-:Y:S01]  /*13fe0*/  FFMA.SAT R41, -R65, R26.reuse, 0.5 ;  /* 0x3f00000041297423 */ /* 0x080fe2000000211a */
[-C--:B------:R-:W-:Y:S01]  /*13ff0*/  FFMA.SAT R47, -R66, R26.reuse, 0.5 ;  /* 0x3f000000422f7423 */ /* 0x080fe2000000211a */
[-C--:B------:R-:W-:Y:S01]  /*14000*/  FFMA.SAT R49, -R67, R26.reuse, 0.5 ;  /* 0x3f00000043317423 */ /* 0x080fe2000000211a */
[-C--:B------:R-:W-:Y:S01]  /*14010*/  FFMA.SAT R51, -R68, R26.reuse, 0.5 ;  /* 0x3f00000044337423 */ /* 0x080fe2000000211a */
[-C--:B------:R-:W-:Y:S01]  /*14020*/  FFMA.SAT R27, -R69, R26.reuse, 0.5 ;  /* 0x3f000000451b7423 */ /* 0x080fe2000000211a */
[-C--:B------:R-:W-:Y:S01]  /*14030*/  FFMA.SAT R43, -R70, R26.reuse, 0.5 ;  /* 0x3f000000462b7423 */ /* 0x080fe2000000211a */
[----:B------:R-:W-:Y:S01]  /*14040*/  FFMA.SAT R45, -R71, R26, 0.5 ;  /* 0x3f000000472d7423 */ /* 0x000fe2000000211a */
[----:B------:R-:W-:Y:S01]  /*14050*/  FADD R26, R31, -12583039 ;  /* 0xcb40007f1f1a7421 */ /* 0x000fe20000000000 */
[-C--:B------:R-:W-:Y:S01]  /*14060*/  FFMA.RM R39, R39, R38.reuse, 12582913 ;  /* 0x4b40000127277423 */ /* 0x080fe20000004026 */
[----:B------:R1:W2:Y:S01]  /*14070*/  MUFU.EX2 R29, R28 ;  /* 0x0000001c001d7308 */ /* 0x0002a20000000800 */
[-C--:B------:R-:W-:Y:S01]  /*14080*/  FFMA.RM R40, R41, R38.reuse, 12582913 ;  /* 0x4b40000129287423 */ /* 0x080fe20000004026 */
[----:B------:R-:W-:Y:S01]  /*14090*/  FFMA R42, -R63, 1.4426950216293334961, -R26 ;  /* 0x3fb8aa3b3f2a7823 */ /* 0x000fe2000000091a */
[-C--:B------:R-:W-:Y:S01]  /*140a0*/  FFMA.RM R41, R47, R38.reuse, 12582913 ;  /* 0x4b4000012f297423 */ /* 0x080fe20000004026 */
[-C--:B------:R-:W-:Y:S01]  /*140b0*/  FFMA.RM R36, R49, R38.reuse, 12582913 ;  /* 0x4b40000131247423 */ /* 0x080fe20000004026 */
[-C--:B------:R-:W-:Y:S01]  /*140c0*/  FFMA.RM R27, R27, R38.reuse, 12582913 ;  /* 0x4b4000011b1b7423 */ /* 0x080fe20000004026 */
[-C--:B------:R-:W-:Y:S01]  /*140d0*/  FFMA.RM R26, R43, R38.reuse, 12582913 ;  /* 0x4b4000012b1a7423 */ /* 0x080fe20000004026 */
[----:B------:R-:W-:Y:S01]  /*140e0*/  FADD R44, R40, -12583039 ;  /* 0xcb40007f282c7421 */ /* 0x000fe20000000000 */
[----:B------:R-:W-:Y:S01]  /*140f0*/  FFMA R43, -R63, 1.925963033500011079e-08, R42 ;  /* 0x32a570603f2b7823 */ /* 0x000fe2000000012a */
[-C--:B-1----:R-:W-:Y:S01]  /*14100*/  FFMA.RM R28, R51, R38.reuse, 12582913 ;  /* 0x4b400001331c7423 */ /* 0x082fe20000004026 */
[----:B------:R-:W-:Y:S01]  /*14110*/  FFMA.RM R38, R45, R38, 12582913 ;  /* 0x4b4000012d267423 */ /* 0x000fe20000004026 */
[----:B------:R-:W-:Y:S01]  /*14120*/  FADD R45, R39, -12583039 ;  /* 0xcb40007f272d7421 */ /* 0x000fe20000000000 */
[----:B------:R-:W-:Y:S01]  /*14130*/  FFMA R46, -R65, 1.4426950216293334961, -R44 ;  /* 0x3fb8aa3b412e7823 */ /* 0x000fe2000000092c */
[----:B------:R1:W-:Y:S01]  /*14140*/  MUFU.EX2 R42, R30 ;  /* 0x0000001e002a7308 */ /* 0x0003e20000000800 */
[----:B------:R-:W-:Y:S01]  /*14150*/  FADD R47, R41, -12583039 ;  /* 0xcb40007f292f7421 */ /* 0x000fe20000000000 */
[----:B------:R-:W-:Y:S01]  /*14160*/  FFMA R45, -R64, 1.4426950216293334961, -R45 ;  /* 0x3fb8aa3b402d7823 */ /* 0x000fe2000000092d */
[----:B------:R-:W-:Y:S01]  /*14170*/  SHF.L.U32 R2, R2, 0x17, RZ ;  /* 0x0000001702027819 */ /* 0x000fe200000006ff */
[----:B------:R-:W-:-:S02]  /*14180*/  IMAD.SHL.U32 R15, R15, 0x800000, RZ ;  /* 0x008000000f0f7824 */ /* 0x000fc400078e00ff */
[----:B------:R-:W-:Y:S01]  /*14190*/  FFMA R47, -R66, 1.4426950216293334961, -R47 ;  /* 0x3fb8aa3b422f7823 */ /* 0x000fe2000000092f */
[----:B------:R-:W-:Y:S01]  /*141a0*/  FFMA R44, -R64, 1.925963033500011079e-08, R45 ;  /* 0x32a57060402c7823 */ /* 0x000fe2000000012d */
[----:B------:R-:W-:Y:S01]  /*141b0*/  FFMA R45, -R65, 1.925963033500011079e-08, R46 ;  /* 0x32a57060412d7823 */ /* 0x000fe2000000012e */
[----:B------:R-:W-:Y:S01]  /*141c0*/  FADD R46, R36, -12583039 ;  /* 0xcb40007f242e7421 */ /* 0x000fe20000000000 */
[----:B------:R-:W-:Y:S01]  /*141d0*/  MUFU.EX2 R37, R37 ;  /* 0x0000002500257308 */ /* 0x000fe20000000800 */
[----:B------:R-:W-:Y:S01]  /*141e0*/  SHF.L.U32 R14, R14, 0x17, RZ ;  /* 0x000000170e0e7819 */ /* 0x000fe200000006ff */
[----:B------:R-:W-:Y:S01]  /*141f0*/  BSSY B1, `(.L_x_348) ;  /* 0x0000047000017945 */ /* 0x000fe20003800000 */
[C---:B-1----:R-:W-:Y:S01]  /*14200*/  FFMA R30, -R67.reuse, 1.4426950216293334961, -R46 ;  /* 0x3fb8aa3b431e7823 */ /* 0x042fe2000000092e */
[----:B------:R-:W-:Y:S01]  /*14210*/  FFMA R46, -R66, 1.925963033500011079e-08, R47 ;  /* 0x32a57060422e7823 */ /* 0x000fe2000000012f */
[----:B------:R-:W-:Y:S01]  /*14220*/  FADD R47, R28, -12583039 ;  /* 0xcb40007f1c2f7421 */ /* 0x000fe20000000000 */
[----:B--2---:R-:W-:Y:S01]  /*14230*/  FFMA R29, R14, R29, 1 ;  /* 0x3f8000000e1d7423 */ /* 0x004fe2000000001d */
[----:B------:R-:W-:Y:S01]  /*14240*/  FFMA R67, -R67, 1.925963033500011079e-08, R30 ;  /* 0x32a5706043437823 */ /* 0x000fe2000000011e */
[----:B------:R-:W-:Y:S01]  /*14250*/  FADD R30, R27, -12583039 ;  /* 0xcb40007f1b1e7421 */ /* 0x000fe20000000000 */
[----:B------:R-:W1:Y:S01]  /*14260*/  MUFU.EX2 R25, R25 ;  /* 0x0000001900197308 */ /* 0x000e620000000800 */
[----:B------:R-:W-:Y:S01]  /*14270*/  FFMA R47, -R68, 1.4426950216293334961, -R47 ;  /* 0x3fb8aa3b442f7823 */ /* 0x000fe2000000092f */
[----:B------:R-:W-:Y:S01]  /*14280*/  SHF.L.U32 R24, R24, 0x17, RZ ;  /* 0x0000001718187819 */ /* 0x000fe200000006ff */
[C---:B------:R-:W-:Y:S01]  /*14290*/  FFMA R30, -R69.reuse, 1.4426950216293334961, -R30 ;  /* 0x3fb8aa3b451e7823 */ /* 0x040fe2000000091e */
[----:B------:R-:W-:Y:S01]  /*142a0*/  SHF.L.U32 R14, R36, 0x17, RZ ;  /* 0x00000017240e7819 */ /* 0x000fe200000006ff */
[----:B------:R-:W-:Y:S01]  /*142b0*/  FFMA R68, -R68, 1.925963033500011079e-08, R47 ;  /* 0x32a5706044447823 */ /* 0x000fe2000000012f */
[----:B------:R-:W-:Y:S01]  /*142c0*/  FADD R47, R26, -12583039 ;  /* 0xcb40007f1a2f7421 */ /* 0x000fe20000000000 */
[----:B------:R-:W-:Y:S01]  /*142d0*/  FFMA R69, -R69, 1.925963033500011079e-08, R30 ;  /* 0x32a5706045457823 */ /* 0x000fe2000000011e */
[----:B------:R-:W-:Y:S01]  /*142e0*/  FADD R30, R38, -12583039 ;  /* 0xcb40007f261e7421 */ /* 0x000fe20000000000 */
[----:B------:R-:W2:Y:S01]  /*142f0*/  MUFU.EX2 R33, R33 ;  /* 0x0000002100217308 */ /* 0x000ea20000000800 */
[----:B------:R-:W-:Y:S01]  /*14300*/  FFMA R47, -R70, 1.4426950216293334961, -R47 ;  /* 0x3fb8aa3b462f7823 */ /* 0x000fe2000000092f */
[----:B------:R-:W-:Y:S01]  /*14310*/  SHF.L.U32 R39, R39, 0x17, RZ ;  /* 0x0000001727277819 */ /* 0x000fe200000006ff */
[----:B------:R-:W-:Y:S01]  /*14320*/  FFMA R30, -R71, 1.4426950216293334961, -R30 ;  /* 0x3fb8aa3b471e7823 */ /* 0x000fe2000000091e */
[----:B------:R-:W-:Y:S01]  /*14330*/  SHF.L.U32 R40, R40, 0x17, RZ ;  /* 0x0000001728287819 */ /* 0x000fe200000006ff */
[----:B------:R-:W-:-:S02]  /*14340*/  FFMA R70, -R70, 1.925963033500011079e-08, R47 ;  /* 0x32a5706046467823 */ /* 0x000fc4000000012f */
[----:B------:R-:W-:Y:S01]  /*14350*/  FFMA R71, -R71, 1.925963033500011079e-08, R30 ;  /* 0x32a5706047477823 */ /* 0x000fe2000000011e */
[----:B------:R-:W3:Y:S01]  /*14360*/  MUFU.EX2 R43, R43 ;  /* 0x0000002b002b7308 */ /* 0x000ee20000000800 */
[----:B------:R-:W-:Y:S01]  /*14370*/  SHF.L.U32 R30, R13, 0x17, RZ ;  /* 0x000000170d1e7819 */ /* 0x000fe200000006ff */
[----:B-1----:R-:W-:Y:S01]  /*14380*/  FFMA R2, R2, R25, 1 ;  /* 0x3f80000002027423 */ /* 0x002fe20000000019 */
[----:B------:R-:W-:-:S03]  /*14390*/  IMAD.SHL.U32 R25, R41, 0x800000, RZ ;  /* 0x0080000029197824 */ /* 0x000fc600078e00ff */
[----:B------:R-:W-:Y:S01]  /*143a0*/  FFMA R37, R30, R37, 1 ;  /* 0x3f8000001e257423 */ /* 0x000fe20000000025 */
[----:B------:R-:W-:Y:S01]  /*143b0*/  SHF.L.U32 R30, R3, 0x17, RZ ;  /* 0x00000017031e7819 */ /* 0x000fe200000006ff */
[----:B------:R-:W1:Y:S01]  /*143c0*/  MUFU.EX2 R35, R35 ;  /* 0x0000002300237308 */ /* 0x000e620000000800 */
[----:B------:R-:W-:Y:S02]  /*143d0*/  SHF.L.U32 R3, R0, 0x17, RZ ;  /* 0x0000001700037819 */ /* 0x000fe400000006ff */
[----:B------:R-:W-:Y:S01]  /*143e0*/  SHF.L.U32 R0, R31, 0x17, RZ ;  /* 0x000000171f007819 */ /* 0x000fe200000006ff */
[----:B--2---:R-:W-:Y:S02]  /*143f0*/  FFMA R30, R30, R33, 1 ;  /* 0x3f8000001e1e7423 */ /* 0x004fe40000000021 */
[----:B------:R-:W-:Y:S01]  /*14400*/  FFMA R31, R3, R42, 1 ;  /* 0x3f800000031f7423 */ /* 0x000fe2000000002a */
[----:B------:R-:W-:Y:S01]  /*14410*/  SHF.L.U32 R3, R28, 0x17, RZ ;  /* 0x000000171c037819 */ /* 0x000fe200000006ff */
[----:B------:R-:W2:Y:S01]  /*14420*/  MUFU.EX2 R34, R34 ;  /* 0x0000002200227308 */ /* 0x000ea20000000800 */
[----:B---3--:R-:W-:Y:S01]  /*14430*/  FFMA R33, R0, R43, 1 ;  /* 0x3f80000000217423 */ /* 0x008fe2000000002b */
[----:B------:R-:W-:-:S02]  /*14440*/  IADD3 R0, R2, 0x1800000, RZ ;  /* 0x0180000002007810 */ /* 0x000fc40007ffe0ff */
[----:B------:R-:W-:Y:S02]  /*14450*/  SHF.L.U32 R28, R38, 0x17, RZ ;  /* 0x00000017261c7819 */ /* 0x000fe400000006ff */
[----:B------:R-:W-:Y:S02]  /*14460*/  LOP3.LUT R0, R0, 0x7f800000, RZ, 0xc0, !PT ;  /* 0x7f80000000007812 */ /* 0x000fe400078ec0ff */
[----:B------:R-:W3:Y:S01]  /*14470*/  MUFU.EX2 R13, R67 ;  /* 0x00000043000d7308 */ /* 0x000ee20000000800 */
[----:B-1----:R-:W-:Y:S01]  /*14480*/  FFMA R35, R24, R35, 1 ;  /* 0x3f80000018237423 */ /* 0x002fe20000000023 */
[----:B------:R-:W-:Y:S02]  /*14490*/  ISETP.GT.U32.AND P2, PT, R0, 0x1ffffff, PT ;  /* 0x01ffffff0000780c */ /* 0x000fe40003f44070 */
[----:B------:R-:W-:Y:S02]  /*144a0*/  SHF.L.U32 R0, R27, 0x17, RZ ;  /* 0x000000171b007819 */ /* 0x000fe400000006ff */
[----:B------:R-:W-:-:S02]  /*144b0*/  SHF.L.U32 R27, R26, 0x17, RZ ;  /* 0x000000171a1b7819 */ /* 0x000fc400000006ff */
[----:B------:R-:W1:Y:S01]  /*144c0*/  MUFU.EX2 R44, R44 ;  /* 0x0000002c002c7308 */ /* 0x000e620000000800 */
[----:B--2---:R-:W-:-:S07]  /*144d0*/  FFMA R34, R15, R34, 1 ;  /* 0x3f8000000f227423 */ /* 0x004fce0000000022 */
[----:B------:R-:W2:Y:S01]  /*144e0*/  MUFU.EX2 R45, R45 ;  /* 0x0000002d002d7308 */ /* 0x000ea20000000800 */
[----:B---3--:R-:W-:-:S07]  /*144f0*/  FFMA R14, R14, R13, 1 ;  /* 0x3f8000000e0e7423 */ /* 0x008fce000000000d */
[----:B------:R-:W3:Y:S01]  /*14500*/  MUFU.EX2 R46, R46 ;  /* 0x0000002e002e7308 */ /* 0x000ee20000000800 */
[----:B-1----:R-:W-:-:S07]  /*14510*/  FFMA R24, R39, R44, 1 ;  /* 0x3f80000027187423 */ /* 0x002fce000000002c */
[----:B------:R-:W1:Y:S01]  /*14520*/  MUFU.EX2 R68, R68 ;  /* 0x0000004400447308 */ /* 0x000e620000000800 */
[----:B--2---:R-:W-:-:S07]  /*14530*/  FFMA R15, R40, R45, 1 ;  /* 0x3f800000280f7423 */ /* 0x004fce000000002d */
[----:B------:R-:W2:Y:S01]  /*14540*/  MUFU.EX2 R69, R69 ;  /* 0x0000004500457308 */ /* 0x000ea20000000800 */
[----:B---3--:R-:W-:-:S07]  /*14550*/  FFMA R25, R25, R46, 1 ;  /* 0x3f80000019197423 */ /* 0x008fce000000002e */
[----:B------:R-:W3:Y:S01]  /*14560*/  MUFU.EX2 R70, R70 ;  /* 0x0000004600467308 */ /* 0x000ee20000000800 */
[----:B-1----:R-:W-:-:S07]  /*14570*/  FFMA R26, R3, R68, 1 ;  /* 0x3f800000031a7423 */ /* 0x002fce0000000044 */
[----:B------:R-:W1:Y:S01]  /*14580*/  MUFU.EX2 R71, R71 ;  /* 0x0000004700477308 */ /* 0x000e620000000800 */
[----:B--2---:R-:W-:Y:S01]  /*14590*/  FFMA R13, R0, R69, 1 ;  /* 0x3f800000000d7423 */ /* 0x004fe20000000045 */
[----:B---3--:R-:W-:Y:S01]  /*145a0*/  FFMA R27, R27, R70, 1 ;  /* 0x3f8000001b1b7423 */ /* 0x008fe20000000046 */
[----:B-1----:R-:W-:Y:S01]  /*145b0*/  FFMA R28, R28, R71, 1 ;  /* 0x3f8000001c1c7423 */ /* 0x002fe20000000047 */
[----:B------:R-:W-:Y:S06]  /*145c0*/  @P2 BRA `(.L_x_349) ;  /* 0x0000000000142947 */ /* 0x000fec0003800000 */
[----:B------:R-:W-:Y:S01]  /*145d0*/  IMAD.MOV.U32 R0, RZ, RZ, R2 ;  /* 0x000000ffff007224 */ /* 0x000fe200078e0002 */
[----:B------:R-:W-:-:S07]  /*145e0*/  MOV R2, 0x14600 ;  /* 0x0001460000027802 */ /* 0x000fce0000000f00 */
[----:B------:R-:W-:Y:S05]  /*145f0*/  CALL.REL.NOINC `($__internal_0_$__cuda_sm20_rcp_rn_f32_slowpath) ;  /* 0x0000019400e07944 */ /* 0x000fea0003c00000 */
[----:B------:R-:W-:Y:S01]  /*14600*/  MOV R36, R0 ;  /* 0x0000000000247202 */ /* 0x000fe20000000f00 */
[----:B------:R-:W-:Y:S06]  /*14610*/  BRA `(.L_x_350) ;  /* 0x0000000000107947 */ /* 0x000fec0003800000 */
.L_x_349:
[----:B------:R-:W1:Y:S02]  /*14620*/  MUFU.RCP R3, R2 ;  /* 0x0000000200037308 */ /* 0x000e640000001000 */
[----:B-1----:R-:W-:-:S04]  /*14630*/  FFMA R0, R2, R3, -1 ;  /* 0xbf80000002007423 */ /* 0x002fc80000000003 */
[----:B------:R-:W-:-:S04]  /*14640*/  FADD.FTZ R0, -R0, -RZ ;  /* 0x800000ff00007221 */ /* 0x000fc80000010100 */
[----:B------:R-:W-:-:S07]  /*14650*/  FFMA R36, R3, R0, R3 ;  /* 0x0000000003247223 */ /* 0x000fce0000000003 */
.L_x_350:
[----:B------:R-:W-:Y:S05]  /*14660*/  BSYNC B1 ;  /* 0x0000000000017941 */ /* 0x000fea0003800000 */
.L_x_348:
        /* <DEDUP_REMOVED lines=10> */
.L_x_352:
[----:B------:R-:W1:Y:S02]  /*14710*/  MUFU.RCP R0, R37 ;  /* 0x0000002500007308 */ /* 0x000e640000001000 */
[----:B-1----:R-:W-:-:S04]  /*14720*/  FFMA R2, R37, R0, -1 ;  /* 0xbf80000025027423 */ /* 0x002fc80000000000 */
[----:B------:R-:W-:-:S04]  /*14730*/  FADD.FTZ R3, -R2, -RZ ;  /* 0x800000ff02037221 */ /* 0x000fc80000010100 */
[----:B------:R-:W-:-:S07]  /*14740*/  FFMA R37, R0, R3, R0 ;  /* 0x0000000300257223 */ /* 0x000fce0000000000 */
.L_x_353:
[----:B------:R-:W-:Y:S05]  /*14750*/  BSYNC B1 ;  /* 0x0000000000017941 */ /* 0x000fea0003800000 */
.L_x_351:
[----:B------:R-:W-:Y:S01]  /*14760*/  IADD3 R0, R29, 0x1800000, RZ ;  /* 0x018000001d007810 */ /* 0x000fe20007ffe0ff */
[----:B------:R-:W-:Y:S03]  /*14770*/  BSSY B1, `(.L_x_354) ;  /* 0x000000d000017945 */ /* 0x000fe60003800000 */
[----:B------:R-:W-:-:S04]  /*14780*/  LOP3.LUT R0, R0, 0x7f800000, RZ, 0xc0, !PT ;  /* 0x7f80000000007812 */ /* 0x000fc800078ec0ff */
[----:B------:R-:W-:-:S13]  /*14790*/  ISETP.GT.U32.AND P2, PT, R0, 0x1ffffff, PT ;  /* 0x01ffffff0000780c */ /* 0x000fda0003f44070 */
[----:B------:R-:W-:Y:S05]  /*147a0*/  @P2 BRA `(.L_x_355) ;  /* 0x0000000000142947 */ /* 0x000fea0003800000 */
[----:B------:R-:W-:Y:S01]  /*147b0*/  IMAD.MOV.U32 R0, RZ, RZ, R29 ;  /* 0x000000ffff007224 */ /* 0x000fe200078e001d */
[----:B------:R-:W-:-:S07]  /*147c0*/  MOV R2, 0x147e0 ;  /* 0x000147e000027802 */ /* 0x000fce0000000f00 */
[----:B------:R-:W-:Y:S05]  /*147d0*/  CALL.REL.NOINC `($__internal_0_$__cuda_sm20_rcp_rn_f32_slowpath) ;  /* 0x0000019400687944 */ /* 0x000fea0003c00000 */
[----:B------:R-:W-:Y:S01]  /*147e0*/  MOV R29, R0 ;  /* 0x00000000001d7202 */ /* 0x000fe20000000f00 */
[----:B------:R-:W-:Y:S06]  /*147f0*/  BRA `(.L_x_356) ;  /* 0x0000000000107947 */ /* 0x000fec0003800000 */
.L_x_355:
[----:B------:R-:W1:Y:S02]  /*14800*/  MUFU.RCP R0, R29 ;  /* 0x0000001d00007308 */ /* 0x000e640000001000 */
[----:B-1----:R-:W-:-:S04]  /*14810*/  FFMA R2, R29, R0, -1 ;  /* 0xbf8000001d027423 */ /* 0x002fc80000000000 */
[----:B------:R-:W-:-:S04]  /*14820*/  FADD.FTZ R3, -R2, -RZ ;  /* 0x800000ff02037221 */ /* 0x000fc80000010100 */
[----:B------:R-:W-:-:S07]  /*14830*/  FFMA R29, R0, R3, R0 ;  /* 0x00000003001d7223 */ /* 0x000fce0000000000 */
.L_x_356:
[----:B------:R-:W-:Y:S05]  /*14840*/  BSYNC B1 ;  /* 0x0000000000017941 */ /* 0x000fea0003800000 */
.L_x_354:
        /* <DEDUP_REMOVED lines=10> */
.L_x_358:
[----:B------:R-:W1:Y:S02]  /*148f0*/  MUFU.RCP R0, R35 ;  /* 0x0000002300007308 */ /* 0x000e640000001000 */
[----:B-1----:R-:W-:-:S04]  /*14900*/  FFMA R2, R35, R0, -1 ;  /* 0xbf80000023027423 */ /* 0x002fc80000000000 */
[----:B------:R-:W-:-:S04]  /*14910*/  FADD.FTZ R3, -R2, -RZ ;  /* 0x800000ff02037221 */ /* 0x000fc80000010100 */
[----:B------:R-:W-:-:S07]  /*14920*/  FFMA R35, R0, R3, R0 ;  /* 0x0000000300237223 */ /* 0x000fce0000000000 */
.L_x_359:
[----:B------:R-:W-:Y:S05]  /*14930*/  BSYNC B1 ;  /* 0x0000000000017941 */ /* 0x000fea0003800000 */
.L_x_357:
        /* <DEDUP_REMOVED lines=10> */
.L_x_361:
[----:B------:R-:W1:Y:S02]  /*149e0*/  MUFU.RCP R3, R30 ;  /* 0x0000001e00037308 */ /* 0x000e640000001000 */
[----:B-1----:R-:W-:-:S04]  /*149f0*/  FFMA R0, R30, R3, -1 ;  /* 0xbf8000001e007423 */ /* 0x002fc80000000003 */
[----:B------:R-:W-:-:S04]  /*14a00*/  FADD.FTZ R0, -R0, -RZ ;  /* 0x800000ff00007221 */ /* 0x000fc80000010100 */
[----:B------:R-:W-:-:S07]  /*14a10*/  FFMA R30, R3, R0, R3 ;  /* 0x00000000031e7223 */ /* 0x000fce0000000003 */
.L_x_362:
[----:B------:R-:W-:Y:S05]  /*14a20*/  BSYNC B1 ;  /* 0x0000000000017941 */ /* 0x000fea0003800000 */
.L_x_360:
        /* <DEDUP_REMOVED lines=10> */
.L_x_364:
[----:B------:R-:W1:Y:S02]  /*14ad0*/  MUFU.RCP R3, R34 ;  /* 0x0000002200037308 */ /* 0x000e640000001000 */
[----:B-1----:R-:W-:-:S04]  /*14ae0*/  FFMA R0, R34, R3, -1 ;  /* 0xbf80000022007423 */ /* 0x002fc80000000003 */
[----:B------:R-:W-:-:S04]  /*14af0*/  FADD.FTZ R0, -R0, -RZ ;  /* 0x800000ff00007221 */ /* 0x000fc80000010100 */
[----:B------:R-:W-:-:S07]  /*14b00*/  FFMA R34, R3, R0, R3 ;  /* 0x0000000003227223 */ /* 0x000fce0000000003 */
.L_x_365:
[----:B------:R-:W-:Y:S05]  /*14b10*/  BSYNC B1 ;  /* 0x0000000000017941 */ /* 0x000fea0003800000 */
.L_x_363:
        /* <DEDUP_REMOVED lines=10> */
.L_x_367:
[----:B------:R-:W1:Y:S02]  /*14bc0*/  MUFU.RCP R0, R31 ;  /* 0x0000001f00007308 */ /* 0x000e640000001000 */
[----:B-1----:R-:W-:-:S04]  /*14bd0*/  FFMA R2, R31, R0, -1 ;  /* 0xbf8000001f027423 */ /* 0x002fc80000000000 */
[----:B------:R-:W-:-:S04]  /*14be0*/  FADD.FTZ R3, -R2, -RZ ;  /* 0x800000ff02037221 */ /* 0x000fc80000010100 */
[----:B------:R-:W-:-:S07]  /*14bf0*/  FFMA R31, R0, R3, R0 ;  /* 0x00000003001f7223 */ /* 0x000fce0000000000 */
.L_x_368:
[----:B------:R-:W-:Y:S05]  /*14c00*/  BSYNC B1 ;  /* 0x0000000000017941 */ /* 0x000fea0003800000 */
.L_x_366:
        /* <DEDUP_REMOVED lines=10> */
.L_x_370:
[----:B------:R-:W1:Y:S02]  /*14cb0*/  MUFU.RCP R0, R33 ;  /* 0x0000002100007308 */ /* 0x000e640000001000 */
[----:B-1----:R-:W-:-:S04]  /*14cc0*/  FFMA R2, R33, R0, -1 ;  /* 0xbf80000021027423 */ /* 0x002fc80000000000 */
[----:B------:R-:W-:-:S04]  /*14cd0*/  FADD.FTZ R3, -R2, -RZ ;  /* 0x800000ff02037221 */ /* 0x000fc80000010100 */
[----:B------:R-:W-:-:S07]  /*14ce0*/  FFMA R33, R0, R3, R0 ;  /* 0x0000000300217223 */ /* 0x000fce0000000000 */
.L_x_371:
[----:B------:R-:W-:Y:S05]  /*14cf0*/  BSYNC B1 ;  /* 0x0000000000017941 */ /* 0x000fea0003800000 */
.L_x_369:
        /* <DEDUP_REMOVED lines=10> */
.L_x_373:
[----:B------:R-:W1:Y:S02]  /*14da0*/  MUFU.RCP R3, R24 ;  /* 0x0000001800037308 */ /* 0x000e640000001000 */
[----:B-1----:R-:W-:-:S04]  /*14db0*/  FFMA R0, R24, R3, -1 ;  /* 0xbf80000018007423 */ /* 0x002fc80000000003 */
[----:B------:R-:W-:-:S04]  /*14dc0*/  FADD.FTZ R0, -R0, -RZ ;  /* 0x800000ff00007221 */ /* 0x000fc80000010100 */
[----:B------:R-:W-:-:S07]  /*14dd0*/  FFMA R24, R3, R0, R3 ;  /* 0x0000000003187223 */ /* 0x000fce0000000003 */
.L_x_374:
[----:B------:R-:W-:Y:S05]  /*14de0*/  BSYNC B1 ;  /* 0x0000000000017941 */ /* 0x000fea0003800000 */
.L_x_372:
        /* <DEDUP_REMOVED lines=10> */
.L_x_376:
[----:B------:R-:W1:Y:S02]  /*14e90*/  MUFU.RCP R0, R15 ;  /* 0x0000000f00007308 */ /* 0x000e640000001000 */
[----:B-1----:R-:W-:-:S04]  /*14ea0*/  FFMA R2, R15, R0, -1 ;  /* 0xbf8000000f027423 */ /* 0x002fc80000000000 */
[----:B------:R-:W-:-:S04]  /*14eb0*/  FADD.FTZ R3, -R2, -RZ ;  /* 0x800000ff02037221 */ /* 0x000fc80000010100 */
[----:B------:R-:W-:-:S07]  /*14ec0*/  FFMA R15, R0, R3, R0 ;  /* 0x00000003000f7223 */ /* 0x000fce0000000000 */
.L_x_377:
[----:B------:R-:W-:Y:S05]  /*14ed0*/  BSYNC B1 ;  /* 0x0000000000017941 */ /* 0x000fea0003800000 */
.L_x_375:
        /* <DEDUP_REMOVED lines=10> */
.L_x_379:
[----:B------:R-:W1:Y:S02]  /*14f80*/  MUFU.RCP R0, R25 ;  /* 0x0000001900007308 */ /* 0x000e640000001000 */
[----:B-1----:R-:W-:-:S04]  /*14f90*/  FFMA R2, R25, R0, -1 ;  /* 0xbf80000019027423 */ /* 0x002fc80000000000 */
[----:B------:R-:W-:-:S04]  /*14fa0*/  FADD.FTZ R3, -R2, -RZ ;  /* 0x800000ff02037221 */ /* 0x000fc80000010100 */
[----:B------:R-:W-:-:S07]  /*14fb0*/  FFMA R25, R0, R3, R0 ;  /* 0x0000000300197223 */ /* 0x000fce0000000000 */
.L_x_380:
[----:B------:R-:W-:Y:S05]  /*14fc0*/  BSYNC B1 ;  /* 0x0000000000017941 */ /* 0x000fea0003800000 */
.L_x_378:
        /* <DEDUP_REMOVED lines=10> */
.L_x_382:
[----:B------:R-:W1:Y:S02]  /*15070*/  MUFU.RCP R3, R14 ;  /* 0x0000000e00037308 */ /* 0x000e640000001000 */
[----:B-1----:R-:W-:-:S04]  /*15080*/  FFMA R0, R14, R3, -1 ;  /* 0xbf8000000e007423 */ /* 0x002fc80000000003 */
[----:B------:R-:W-:-:S04]  /*15090*/  FADD.FTZ R0, -R0, -RZ ;  /* 0x800000ff00007221 */ /* 0x000fc80000010100 */
[----:B------:R-:W-:-:S07]  /*150a0*/  FFMA R14, R3, R0, R3 ;  /* 0x00000000030e7223 */ /* 0x000fce0000000003 */
.L_x_383:
[----:B------:R-:W-:Y:S05]  /*150b0*/  BSYNC B1 ;  /* 0x0000000000017941 */ /* 0x000fea0003800000 */
.L_x_381:
        /* <DEDUP_REMOVED lines=10> */
.L_x_385:
[----:B------:R-:W1:Y:S02]  /*15160*/  MUFU.RCP R3, R26 ;  /* 0x0000001a00037308 */ /* 0x000e640000001000 */
[----:B-1----:R-:W-:-:S04]  /*15170*/  FFMA R0, R26, R3, -1 ;  /* 0xbf8000001a007423 */ /* 0x002fc80000000003 */
[----:B------:R-:W-:-:S04]  /*15180*/  FADD.FTZ R0, -R0, -RZ ;  /* 0x800000ff00007221 */ /* 0x000fc80000010100 */
[----:B------:R-:W-:-:S07]  /*15190*/  FFMA R26, R3, R0, R3 ;  /* 0x00000000031a7223 */ /* 0x000fce0000000003 */
.L_x_386:
[----:B------:R-:W-:Y:S05]  /*151a0*/  BSYNC B1 ;  /* 0x0000000000017941 */ /* 0x000fea0003800000 */
.L_x_384:
        /* <DEDUP_REMOVED lines=10> */
.L_x_388:
[----:B------:R-:W1:Y:S02]  /*15250*/  MUFU.RCP R0, R13 ;  /* 0x0000000d00007308 */ /* 0x000e640000001000 */
[----:B-1----:R-:W-:-:S04]  /*15260*/  FFMA R2, R13, R0, -1 ;  /* 0xbf8000000d027423 */ /* 0x002fc80000000000 */
[----:B------:R-:W-:-:S04]  /*15270*/  FADD.FTZ R3, -R2, -RZ ;  /* 0x800000ff02037221 */ /* 0x000fc80000010100 */
[----:B------:R-:W-:-:S07]  /*15280*/  FFMA R13, R0, R3, R0 ;  /* 0x00000003000d7223 */ /* 0x000fce0000000000 */
.L_x_389:
[----:B------:R-:W-:Y:S05]  /*15290*/  BSYNC B1 ;  /* 0x0000000000017941 */ /* 0x000fea0003800000 */
.L_x_387:
        /* <DEDUP_REMOVED lines=10> */
.L_x_391:
[----:B------:R-:W1:Y:S02]  /*15340*/  MUFU.RCP R0, R27 ;  /* 0x0000001b00007308 */ /* 0x000e640000001000 */
[----:B-1----:R-:W-:-:S04]  /*15350*/  FFMA R2, R27, R0, -1 ;  /* 0xbf8000001b027423 */ /* 0x002fc80000000000 */
[----:B------:R-:W-:-:S04]  /*15360*/  FADD.FTZ R3, -R2, -RZ ;  /* 0x800000ff02037221 */ /* 0x000fc80000010100 */
[----:B------:R-:W-:-:S07]  /*15370*/  FFMA R27, R0, R3, R0 ;  /* 0x00000003001b7223 */ /* 0x000fce0000000000 */
.L_x_392:
[----:B------:R-:W-:Y:S05]  /*15380*/  BSYNC B1 ;  /* 0x0000000000017941 */ /* 0x000fea0003800000 */
.L_x_390:
        /* <DEDUP_REMOVED lines=8> */
.L_x_393:
[----:B------:R-:W1:Y:S02]  /*15410*/  MUFU.RCP R3, R28 ;  /* 0x0000001c00037308 */ /* 0x000e640000001000 */
[----:B-1----:R-:W-:-:S04]  /*15420*/  FFMA R0, R28, R3, -1 ;  /* 0xbf8000001c007423 */ /* 0x002fc80000000003 */
[----:B------:R-:W-:-:S04]  /*15430*/  FADD.FTZ R0, -R0, -RZ ;  /* 0x800000ff00007221 */ /* 0x000fc80000010100 */
[----:B------:R-:W-:-:S07]  /*15440*/  FFMA R0, R3, R0, R3 ;  /* 0x0000000003007223 */ /* 0x000fce0000000003 */
.L_x_394:
        /* <DEDUP_REMOVED lines=29> */
.L_x_396:
[----:B------:R-:W-:Y:S05]  /*15620*/  BSYNC B0 ;  /* 0x0000000000007941 */ /* 0x000fea0003800000 */
.L_x_395:
[----:B------:R-:W-:Y:S06]  /*15630*/  BAR.SYNC.DEFER_BLOCKING 0x1, 0x100 ;  /* 0x0044000000007b1d */ /* 0x000fec0000010000 */
[----:B------:R-:W-:Y:S04]  /*15640*/  BSSY B0, `(.L_x_397) ;  /* 0x000000a000007945 */ /* 0x000fe80003800000 */
[----:B------:R-:W-:Y:S05]  /*15650*/  @P0 BRA `(.L_x_398) ;  /* 0x0000000000200947 */ /* 0x000fea0003800000 */
[----:B------:R-:W-:-:S06]  /*15660*/  UISETP.NE.AND UP0, UPT, UR43, 0x3, UPT ;  /* 0x000000032b00788c */ /* 0x000fcc000bf05270 */
[----:B------:R-:W-:-:S13]  /*15670*/  PLOP3.LUT P2, PT, PT, PT, UP0, 0x80, 0x0 ;  /* 0x000000000000781c */ /* 0x000fda0003f4f008 */
[----:B------:R-:W-:Y:S05]  /*15680*/  @!P2 BRA `(.L_x_399) ;  /* 0x000000000004a947 */ /* 0x000fea0003800000 */
[----:B------:R-:W-:Y:S01]  /*15690*/  BPT.TRAP 0x1 ;  /* 0x000000040000795c */ /* 0x000fe20000300000 */
.L_x_399:
[----:B------:R-:W-:-:S04]  /*156a0*/  ULEA UR4, UR8, UR46, 0x3 ;  /* 0x0000002e08047291 */ /* 0x000fc8000f8e183f */
[----:B------:R-:W-:-:S04]  /*156b0*/  UIADD3 UR4, UR4, 0x50, URZ ;  /* 0x0000005004047890 */ /* 0x000fc8000fffe03f */
[----:B------:R-:W-:-:S09]  /*156c0*/  UPRMT UR4, UR47, 0x654, UR4 ;  /* 0x000006542f047896 */ /* 0x000fd20008000004 */
[----:B------:R-:W-:Y:S03]  /*156d0*/  SYNCS.ARRIVE.TRANS64.RED.A1T0 RZ, [UR4], RZ ;  /* 0x000000ffffff79a7 */ /* 0x000fe60008100404 */
.L_x_398:
[----:B------:R-:W-:Y:S05]  /*156e0*/  BSYNC B0 ;  /* 0x0000000000007941 */ /* 0x000fea0003800000 */
.L_x_397:
        /* <DEDUP_REMOVED lines=9> */
.L_x_402:
[C---:B------:R-:W-:Y:S01]  /*15780*/  LEA R0, R4.reuse, UR46, 0x3 ;  /* 0x0000002e04007c11 */ /* 0x040fe2000f8e18ff */
[----:B------:R-:W-:Y:S01]  /*15790*/  BSSY B1, `(.L_x_403) ;  /* 0x0000007000017945 */ /* 0x000fe20003800000 */
[----:B------:R-:W-:Y:S02]  /*157a0*/  SHF.L.U32 R3, R9, 0x1f, RZ ;  /* 0x0000001f09037819 */ /* 0x000fe400000006ff */
[----:B------:R-:W-:Y:S02]  /*157b0*/  IADD3 R2, R4, 0x1, RZ ;  /* 0x0000000104027810 */ /* 0x000fe40007ffe0ff */
[----:B------:R-:W2:Y:S02]  /*157c0*/  SYNCS.PHASECHK.TRANS64.TRYWAIT P2, [R0+URZ+0x30], R3 ;  /* 0x00003003000075a7 */ /* 0x000ea4000804017f */
[----:B------:R-:W-:-:S04]  /*157d0*/  ISETP.NE.AND P3, PT, R2, 0x4, PT ;  /* 0x000000040200780c */ /* 0x000fc80003f65270 */
[----:B-1----:R-:W-:Y:S01]  /*157e0*/  SEL R24, RZ, 0x1, P3 ;  /* 0x00000001ff187807 */ /* 0x002fe20001800000 */
[----:B--2---:R-:W-:Y:S08]  /*157f0*/  @!P2 BRA `(.L_x_404) ;  /* 0x000001780048a947 */ /* 0x004ff00003800000 */
.L_x_1132:
[----:B------:R-:W-:Y:S05]  /*15800*/  BSYNC B1 ;  /* 0x0000000000017941 */ /* 0x000fea0003800000 */
.L_x_403:
[----:B------:R-:W-:Y:S05]  /*15810*/  @P1 BRA `(.L_x_405) ;  /* 0x0000000000941947 */ /* 0x000fea0003800000 */
[----:B------:R-:W-:Y:S01]  /*15820*/  LEA R25, R4, R156, 0xd ;  /* 0x0000009c04197211 */ /* 0x000fe200078e68ff */
[----:B------:R-:W-:Y:S05]  /*15830*/  WARPSYNC.ALL ;  /* 0x0000000000007948 */ /* 0x000fea0003800000 */
[----:B------:R-:W-:Y:S01]  /*15840*/  IMAD R12, R164, 0x2, R25 ;  /* 0x00000002a40c7824 */ /* 0x000fe200078e0219 */
[----:B------:R-:W2:Y:S05]  /*15850*/  LDSM.16.M88.4 R4, [R25] ;  /* 0x000000001904783b */ /* 0x000eaa0000000200 */
[----:B------:R-:W3:Y:S01]  /*15860*/  LDSM.16.M88.4 R12, [R12] ;  /* 0x000000000c0c783b */ /* 0x000ee20000000200 */
[----:B--2---:R-:W-:-:S02]  /*15870*/  SHF.L.U32 R23, R5, 0x10, RZ ;  /* 0x0000001005177819 */ /* 0x004fc400000006ff */
[----:B------:R-:W-:Y:S02]  /*15880*/  SHF.L.U32 R19, R7, 0x10, RZ ;  /* 0x0000001007137819 */ /* 0x000fe400000006ff */
[----:B------:R-:W-:Y:S01]  /*15890*/  LOP3.LUT R5, R5, 0xffff0000, RZ, 0xc0, !PT ;  /* 0xffff000005057812 */ /* 0x000fe200078ec0ff */
[----:B---3--:R-:W-:Y:S01]  /*158a0*/  IMAD.U32 R29, R13, 0x10000, RZ ;  /* 0x000100000d1d7824 */ /* 0x008fe200078e00ff */
[----:B------:R-:W-:Y:S01]  /*158b0*/  LOP3.LUT R11, R6, 0xffff0000, RZ, 0xc0, !PT ;  /* 0xffff0000060b7812 */ /* 0x000fe200078ec0ff */
[C---:B------:R-:W-:Y:S01]  /*158c0*/  FMUL R23, R16.reuse, R23 ;  /* 0x0000001710177220 */ /* 0x040fe20000400000 */
[----:B------:R-:W-:Y:S01]  /*158d0*/  LOP3.LUT R7, R7, 0xffff0000, RZ, 0xc0, !PT ;  /* 0xffff000007077812 */ /* 0x000fe200078ec0ff */
[C---:B------:R-:W-:Y:S01]  /*158e0*/  FMUL R152, R16.reuse, R5 ;  /* 0x0000000510987220 */ /* 0x040fe20000400000 */
[----:B------:R-:W-:Y:S01]  /*158f0*/  SHF.L.U32 R35, R15, 0x10, RZ ;  /* 0x000000100f237819 */ /* 0x000fe200000006ff */
[----:B------:R-:W-:Y:S01]  /*15900*/  FMUL R22, R16, R11 ;  /* 0x0000000b10167220 */ /* 0x000fe20000400000 */
[----:B-1----:R-:W-:Y:S01]  /*15910*/  SHF.L.U32 R3, R4, 0x10, RZ ;  /* 0x0000001004037819 */ /* 0x002fe200000006ff */
        /* <DEDUP_REMOVED lines=20> */
[----:B------:R-:W-:-:S07]  /*15a60*/  FMUL R5, R16, R15 ;  /* 0x0000000f10057220 */ /* 0x000fce0000400000 */
.L_x_405:
[----:B------:R-:W-:Y:S02]  /*15a70*/  LOP3.LUT R9, R9, R24, RZ, 0x3c, !PT ;  /* 0x0000001809097212 */ /* 0x000fe400078e3cff */
[----:B------:R-:W-:-:S07]  /*15a80*/  SEL R4, R2, RZ, P3 ;  /* 0x000000ff02047207 */ /* 0x000fce0001800000 */
.L_x_401:
[----:B------:R-:W-:Y:S05]  /*15a90*/  BSYNC B0 ;  /* 0x0000000000007941 */ /* 0x000fea0003800000 */
.L_x_400:
        /* <DEDUP_REMOVED lines=22> */
[-C--:B------:R-:W-:Y:S01]  /*15c00*/  FFMA.RM R0, R0, R3.reuse, 12582913 ;  /* 0x4b40000100007423 */ /* 0x080fe20000004003 */
[----:B------:R-:W-:Y:S01]  /*15c10*/  FFMA.SAT R2, -R25, R14, 0.5 ;  /* 0x3f00000019027423 */ /* 0x000fe2000000210e */
[C---:B----4-:R-:W-:Y:S02]  /*15c20*/  FFMA R27, R17.reuse, R26, R23 ;  /* 0x0000001a111b7223 */ /* 0x050fe40000000017 */
[----:B------:R-:W-:Y:S01]  /*15c30*/  FADD R24, R0, -12583039 ;  /* 0xcb40007f00187421 */ /* 0x000fe20000000000 */
[----:B------:R-:W-:Y:S01]  /*15c40*/  FFMA.RM R2, R2, R3, 12582913 ;  /* 0x4b40000102027423 */ /* 0x000fe20000004003 */
[----:B-----5:R-:W-:Y:S01]  /*15c50*/  FFMA R29, R17, R15, R152 ;  /* 0x0000000f111d7223 */ /* 0x020fe20000000098 */
[-C--:B------:R-:W-:Y:S01]  /*15c60*/  FFMA.SAT R28, -R27, R14.reuse, 0.5 ;  /* 0x3f0000001b1c7423 */ /* 0x080fe2000000210e */
[----:B------:R-:W-:Y:S01]  /*15c70*/  FFMA R24, -R13, 1.4426950216293334961, -R24 ;  /* 0x3fb8aa3b0d187823 */ /* 0x000fe20000000918 */
[----:B------:R-:W-:Y:S01]  /*15c80*/  FADD R26, R2, -12583039 ;  /* 0xcb40007f021a7421 */ /* 0x000fe20000000000 */
[-C--:B------:R-:W-:Y:S01]  /*15c90*/  FFMA.SAT R34, -R29, R14.reuse, 0.5 ;  /* 0x3f0000001d227423 */ /* 0x080fe2000000210e */
[----:B------:R-:W-:Y:S01]  /*15ca0*/  FFMA.RM R15, R28, R3, 12582913 ;  /* 0x4b4000011c0f7423 */ /* 0x000fe20000004003 */
[----:B------:R-:W-:Y:S01]  /*15cb0*/  FFMA R24, -R13, 1.925963033500011079e-08, R24 ;  /* 0x32a570600d187823 */ /* 0x000fe20000000118 */
[----:B------:R-:W-:Y:S01]  /*15cc0*/  FFMA R28, -R25, 1.4426950216293334961, -R26 ;  /* 0x3fb8aa3b191c7823 */ /* 0x000fe2000000091a */
[----:B------:R-:W-:Y:S01]  /*15cd0*/  FFMA R31, R17, R31, R21 ;  /* 0x0000001f111f7223 */ /* 0x000fe20000000015 */
[----:B------:R-:W-:Y:S01]  /*15ce0*/  FFMA.RM R13, R34, R3, 12582913 ;  /* 0x4b400001220d7423 */ /* 0x000fe20000004003 */
[----:B------:R-:W-:Y:S01]  /*15cf0*/  FADD R30, R15, -12583039 ;  /* 0xcb40007f0f1e7421 */ /* 0x000fe20000000000 */
[----:B------:R-:W-:Y:S01]  /*15d00*/  FFMA R25, -R25, 1.925963033500011079e-08, R28 ;  /* 0x32a5706019197823 */ /* 0x000fe2000000011c */
[----:B------:R-:W-:Y:S01]  /*15d10*/  FFMA.SAT R34, -R31, R14, 0.5 ;  /* 0x3f0000001f227423 */ /* 0x000fe2000000210e */
[----:B------:R-:W-:Y:S01]  /*15d20*/  FADD R28, R13, -12583039 ;  /* 0xcb40007f0d1c7421 */ /* 0x000fe20000000000 */
[----:B------:R-:W-:Y:S01]  /*15d30*/  FFMA R35, R17, R35, R22 ;  /* 0x0000002311237223 */ /* 0x000fe20000000016 */
[----:B------:R1:W2:Y:S01]  /*15d40*/  MUFU.EX2 R26, R24 ;  /* 0x00000018001a7308 */ /* 0x0002a20000000800 */
[----:B------:R-:W-:Y:S01]  /*15d50*/  FFMA R30, -R27, 1.4426950216293334961, -R30 ;  /* 0x3fb8aa3b1b1e7823 */ /* 0x000fe2000000091e */
[----:B------:R-:W-:Y:S01]  /*15d60*/  FFMA R28, -R29, 1.4426950216293334961, -R28 ;  /* 0x3fb8aa3b1d1c7823 */ /* 0x000fe2000000091c */
[C---:B------:R-:W-:Y:S01]  /*15d70*/  FFMA R37, R17.reuse, R36, R19 ;  /* 0x0000002411257223 */ /* 0x040fe20000000013 */
[----:B------:R-:W-:Y:S01]  /*15d80*/  FFMA R41, R17, R33, R20 ;  /* 0x0000002111297223 */ /* 0x000fe20000000014 */
[----:B------:R-:W-:Y:S01]  /*15d90*/  FFMA R27, -R27, 1.925963033500011079e-08, R30 ;  /* 0x32a570601b1b7823 */ /* 0x000fe2000000011e */
[----:B------:R-:W-:Y:S01]  /*15da0*/  FFMA R39, -R29, 1.925963033500011079e-08, R28 ;  /* 0x32a570601d277823 */ /* 0x000fe2000000011c */
[----:B------:R-:W-:Y:S01]  /*15db0*/  FFMA R43, R17, R43, R12 ;  /* 0x0000002b112b7223 */ /* 0x000fe2000000000c */
[-C--:B------:R-:W-:Y:S01]  /*15dc0*/  FFMA.SAT R36, -R41, R14.reuse, 0.5 ;  /* 0x3f00000029247423 */ /* 0x080fe2000000210e */
[-C--:B-1----:R-:W-:Y:S01]  /*15dd0*/  FFMA.RM R24, R34, R3.reuse, 12582913 ;  /* 0x4b40000122187423 */ /* 0x082fe20000004003 */
[----:B------:R-:W-:Y:S01]  /*15de0*/  FFMA.SAT R34, -R35, R14, 0.5 ;  /* 0x3f00000023227423 */ /* 0x000fe2000000210e */
[----:B------:R-:W-:Y:S01]  /*15df0*/  FFMA R45, R17, R44, R11 ;  /* 0x0000002c112d7223 */ /* 0x000fe2000000000b */
[----:B------:R-:W1:Y:S01]  /*15e00*/  MUFU.EX2 R25, R25 ;  /* 0x0000001900197308 */ /* 0x000e620000000800 */
[----:B------:R-:W-:Y:S01]  /*15e10*/  FADD R30, R24, -12583039 ;  /* 0xcb40007f181e7421 */ /* 0x000fe20000000000 */
[-C--:B------:R-:W-:Y:S01]  /*15e20*/  FFMA.RM R29, R34, R3.reuse, 12582913 ;  /* 0x4b400001221d7423 */ /* 0x080fe20000004003 */
[----:B------:R-:W-:Y:S01]  /*15e30*/  FFMA.SAT R34, -R37, R14, 0.5 ;  /* 0x3f00000025227423 */ /* 0x000fe2000000210e */
[----:B------:R-:W-:Y:S01]  /*15e40*/  FFMA R47, R17, R42, R10 ;  /* 0x0000002a112f7223 */ /* 0x000fe2000000000a */
[----:B------:R-:W-:Y:S01]  /*15e50*/  FFMA R30, -R31, 1.4426950216293334961, -R30 ;  /* 0x3fb8aa3b1f1e7823 */ /* 0x000fe2000000091e */
[----:B------:R-:W-:Y:S01]  /*15e60*/  FADD R28, R29, -12583039 ;  /* 0xcb40007f1d1c7421 */ /* 0x000fe20000000000 */
[-C--:B------:R-:W-:Y:S01]  /*15e70*/  FFMA.SAT R42, -R45, R14.reuse, 0.5 ;  /* 0x3f0000002d2a7423 */ /* 0x080fe2000000210e */
[----:B------:R-:W-:Y:S01]  /*15e80*/  FFMA.SAT R44, -R47, R14, 0.5 ;  /* 0x3f0000002f2c7423 */ /* 0x000fe2000000210e */
[----:B------:R-:W-:Y:S01]  /*15e90*/  FFMA R33, -R31, 1.925963033500011079e-08, R30 ;  /* 0x32a570601f217823 */ /* 0x000fe2000000011e */
[-C--:B------:R-:W-:Y:S01]  /*15ea0*/  FFMA.RM R30, R34, R3.reuse, 12582913 ;  /* 0x4b400001221e7423 */ /* 0x080fe20000004003 */
[----:B------:R-:W-:Y:S01]  /*15eb0*/  FFMA R34, -R35, 1.4426950216293334961, -R28 ;  /* 0x3fb8aa3b23227823 */ /* 0x000fe2000000091c */
[----:B------:R-:W-:Y:S01]  /*15ec0*/  FFMA.RM R28, R36, R3, 12582913 ;  /* 0x4b400001241c7423 */ /* 0x000fe20000004003 */
[----:B------:R-:W-:Y:S01]  /*15ed0*/  FFMA R49, R17, R49, R8 ;  /* 0x0000003111317223 */ /* 0x000fe20000000008 */
[----:B------:R-:W-:Y:S01]  /*15ee0*/  FADD R36, R30, -12583039 ;  /* 0xcb40007f1e247421 */ /* 0x000fe20000000000 */
[----:B------:R-:W-:Y:S01]  /*15ef0*/  FFMA R31, -R35, 1.925963033500011079e-08, R34 ;  /* 0x32a57060231f7823 */ /* 0x000fe20000000122 */
[----:B------:R-:W-:Y:S01]  /*15f00*/  FFMA R35, R17, R38, R18 ;  /* 0x0000002611237223 */ /* 0x000fe20000000012 */
[----:B------:R-:W-:Y:S01]  /*15f10*/  FADD R34, R28, -12583039 ;  /* 0xcb40007f1c227421 */ /* 0x000fe20000000000 */
[----:B------:R-:W-:Y:S01]  /*15f20*/  FFMA R36, -R37, 1.4426950216293334961, -R36 ;  /* 0x3fb8aa3b25247823 */ /* 0x000fe20000000924 */
[----:B------:R-:W-:Y:S01]  /*15f30*/  FFMA R51, R17, R51, R7 ;  /* 0x0000003311337223 */ /* 0x000fe20000000007 */
[----:B------:R-:W-:Y:S01]  /*15f40*/  FFMA.SAT R40, -R35, R14, 0.5 ;  /* 0x3f00000023287423 */ /* 0x000fe2000000210e */
[----:B------:R-:W-:Y:S01]  /*15f50*/  FFMA R38, -R41, 1.4426950216293334961, -R34 ;  /* 0x3fb8aa3b29267823 */ /* 0x000fe20000000922 */
[----:B------:R-:W-:Y:S01]  /*15f60*/  FFMA R34, -R37, 1.925963033500011079e-08, R36 ;  /* 0x32a5706025227823 */ /* 0x000fe20000000124 */
[----:B------:R-:W-:Y:S01]  /*15f70*/  FFMA R53, R17, R52, R6 ;  /* 0x0000003411357223 */ /* 0x000fe20000000006 */
[-C--:B------:R-:W-:Y:S01]  /*15f80*/  FFMA.RM R36, R40, R3.reuse, 12582913 ;  /* 0x4b40000128247423 */ /* 0x080fe20000004003 */
[----:B------:R-:W-:Y:S01]  /*15f90*/  FFMA R41, -R41, 1.925963033500011079e-08, R38 ;  /* 0x32a5706029297823 */ /* 0x000fe20000000126 */
[----:B------:R-:W-:Y:S01]  /*15fa0*/  FFMA.SAT R40, -R43, R14, 0.5 ;  /* 0x3f0000002b287423 */ /* 0x000fe2000000210e */
[----:B------:R-:W-:Y:S01]  /*15fb0*/  FFMA R55, R17, R50, R5 ;  /* 0x0000003211377223 */ /* 0x000fe20000000005 */
[----:B------:R-:W-:Y:S01]  /*15fc0*/  FADD R38, R36, -12583039 ;  /* 0xcb40007f24267421 */ /* 0x000fe20000000000 */
[-C--:B------:R-:W-:Y:S01]  /*15fd0*/  FFMA.SAT R50, -R53, R14.reuse, 0.5 ;  /* 0x3f00000035327423 */ /* 0x080fe2000000210e */
[-C--:B------:R-:W-:Y:S01]  /*15fe0*/  FFMA.RM R37, R40, R3.reuse, 12582913 ;  /* 0x4b40000128257423 */ /* 0x080fe20000004003 */
[-C--:B------:R-:W-:Y:S01]  /*15ff0*/  FFMA.RM R40, R42, R3.reuse, 12582913 ;  /* 0x4b4000012a287423 */ /* 0x080fe20000004003 */
[----:B------:R-:W-:Y:S01]  /*16000*/  FFMA R38, -R35, 1.4426950216293334961, -R38 ;  /* 0x3fb8aa3b23267823 */ /* 0x000fe20000000926 */
[-C--:B------:R-:W-:Y:S01]  /*16010*/  FFMA.SAT R52, -R55, R14.reuse, 0.5 ;  /* 0x3f00000037347423 */ /* 0x080fe2000000210e */
[----:B------:R-:W-:Y:S01]  /*16020*/  FADD R42, R37, -12583039 ;  /* 0xcb40007f252a7421 */ /* 0x000fe20000000000 */
[----:B------:R-:W-:Y:S01]  /*16030*/  MUFU.EX2 R39, R39 ;  /* 0x0000002700277308 */ /* 0x000fe20000000800 */
[----:B------:R-:W-:Y:S01]  /*16040*/  FFMA R38, -R35, 1.925963033500011079e-08, R38 ;  /* 0x32a5706023267823 */ /* 0x000fe20000000126 */
[-C--:B------:R-:W-:Y:S01]  /*16050*/  FFMA.RM R35, R44, R3.reuse, 12582913 ;  /* 0x4b4000012c237423 */ /* 0x080fe20000004003 */
[----:B------:R-:W-:Y:S01]  /*16060*/  FADD R44, R40, -12583039 ;  /* 0xcb40007f282c7421 */ /* 0x000fe20000000000 */
[----:B------:R-:W-:Y:S01]  /*16070*/  FFMA R42, -R43, 1.4426950216293334961, -R42 ;  /* 0x3fb8aa3b2b2a7823 */ /* 0x000fe2000000092a */
[----:B------:R-:W-:Y:S01]  /*16080*/  SHF.L.U32 R24, R24, 0x17, RZ ;  /* 0x0000001718187819 */ /* 0x000fe200000006ff */
[----:B------:R-:W-:Y:S01]  /*16090*/  FADD R46, R35, -12583039 ;  /* 0xcb40007f232e7421 */ /* 0x000fe20000000000 */
[----:B------:R-:W-:Y:S01]  /*160a0*/  FFMA R44, -R45, 1.4426950216293334961, -R44 ;  /* 0x3fb8aa3b2d2c7823 */ /* 0x000fe2000000092c */
[----:B------:R-:W-:Y:S01]  /*160b0*/  FFMA R42, -R43, 1.925963033500011079e-08, R42 ;  /* 0x32a570602b2a7823 */ /* 0x000fe2000000012a */
[----:B------:R-:W3:Y:S01]  /*160c0*/  MUFU.EX2 R33, R33 ;  /* 0x0000002100217308 */ /* 0x000ee20000000800 */
[----:B------:R-:W-:Y:S01]  /*160d0*/  FFMA R48, -R47, 1.4426950216293334961, -R46 ;  /* 0x3fb8aa3b2f307823 */ /* 0x000fe2000000092e */
[----:B------:R-:W-:Y:S01]  /*160e0*/  FFMA R46, -R45, 1.925963033500011079e-08, R44 ;  /* 0x32a570602d2e7823 */ /* 0x000fe2000000012c */
[-C--:B------:R-:W-:Y:S01]  /*160f0*/  FFMA.SAT R44, -R49, R14.reuse, 0.5 ;  /* 0x3f000000312c7423 */ /* 0x080fe2000000210e */
[-C--:B------:R-:W-:Y:S01]  /*16100*/  FFMA.RM R45, R50, R3.reuse, 12582913 ;  /* 0x4b400001322d7423 */ /* 0x080fe20000004003 */
[----:B------:R-:W-:Y:S01]  /*16110*/  FFMA R47, -R47, 1.925963033500011079e-08, R48 ;  /* 0x32a570602f2f7823 */ /* 0x000fe20000000130 */
[----:B------:R-:W-:Y:S01]  /*16120*/  FFMA.SAT R48, -R51, R14, 0.5 ;  /* 0x3f00000033307423 */ /* 0x000fe2000000210e */
[-C--:B------:R-:W-:Y:S01]  /*16130*/  FFMA.RM R43, R44, R3.reuse, 12582913 ;  /* 0x4b4000012c2b7423 */ /* 0x080fe20000004003 */
[----:B------:R-:W4:Y:S01]  /*16140*/  MUFU.EX2 R27, R27 ;  /* 0x0000001b001b7308 */ /* 0x000f220000000800 */
[----:B------:R-:W-:Y:S01]  /*16150*/  FADD R50, R45, -12583039 ;  /* 0xcb40007f2d327421 */ /* 0x000fe20000000000 */
[-C--:B------:R-:W-:Y:S01]  /*16160*/  FFMA.RM R44, R48, R3.reuse, 12582913 ;  /* 0x4b400001302c7423 */ /* 0x080fe20000004003 */
[----:B------:R-:W-:Y:S01]  /*16170*/  FADD R48, R43, -12583039 ;  /* 0xcb40007f2b307421 */ /* 0x000fe20000000000 */
[----:B------:R-:W-:Y:S01]  /*16180*/  FFMA.RM R3, R52, R3, 12582913 ;  /* 0x4b40000134037423 */ /* 0x000fe20000004003 */
[----:B------:R-:W-:Y:S01]  /*16190*/  FFMA R50, -R53, 1.4426950216293334961, -R50 ;  /* 0x3fb8aa3b35327823 */ /* 0x000fe20000000932 */
[----:B------:R-:W-:Y:S01]  /*161a0*/  FADD R14, R44, -12583039 ;  /* 0xcb40007f2c0e7421 */ /* 0x000fe20000000000 */
[----:B------:R-:W-:Y:S01]  /*161b0*/  FFMA R48, -R49, 1.4426950216293334961, -R48 ;  /* 0x3fb8aa3b31307823 */ /* 0x000fe20000000930 */
[----:B------:R-:W-:Y:S01]  /*161c0*/  FADD R52, R3, -12583039 ;  /* 0xcb40007f03347421 */ /* 0x000fe20000000000 */
[----:B------:R-:W5:Y:S01]  /*161d0*/  MUFU.EX2 R34, R34 ;  /* 0x0000002200227308 */ /* 0x000f620000000800 */
[----:B------:R-:W-:Y:S01]  /*161e0*/  FFMA R14, -R51, 1.4426950216293334961, -R14 ;  /* 0x3fb8aa3b330e7823 */ /* 0x000fe2000000090e */
[----:B------:R-:W-:Y:S01]  /*161f0*/  FFMA R48, -R49, 1.925963033500011079e-08, R48 ;  /* 0x32a5706031307823 */ /* 0x000fe20000000130 */
[----:B------:R-:W-:Y:S01]  /*16200*/  SHF.L.U32 R49, R0, 0x17, RZ ;  /* 0x0000001700317819 */ /* 0x000fe200000006ff */
[----:B------:R-:W-:Y:S01]  /*16210*/  FFMA R52, -R55, 1.4426950216293334961, -R52 ;  /* 0x3fb8aa3b37347823 */ /* 0x000fe20000000934 */
[----:B------:R-:W-:Y:S01]  /*16220*/  FFMA R51, -R51, 1.925963033500011079e-08, R14 ;  /* 0x32a5706033337823 */ /* 0x000fe2000000010e */
[----:B------:R-:W-:-:S02]  /*16230*/  IMAD.SHL.U32 R14, R2, 0x800000, RZ ;  /* 0x00800000020e7824 */ /* 0x000fc400078e00ff */
[----:B------:R-:W-:Y:S01]  /*16240*/  FFMA R53, -R53, 1.925963033500011079e-08, R50 ;  /* 0x32a5706035357823 */ /* 0x000fe20000000132 */
[----:B--2---:R-:W-:Y:S01]  /*16250*/  FFMA R0, R49, R26, 1 ;  /* 0x3f80000031007423 */ /* 0x004fe2000000001a */
[----:B------:R-:W2:Y:S01]  /*16260*/  MUFU.EX2 R31, R31 ;  /* 0x0000001f001f7308 */ /* 0x000ea20000000800 */
[----:B-1----:R-:W-:Y:S01]  /*16270*/  FFMA R25, R14, R25, 1 ;  /* 0x3f8000000e197423 */ /* 0x002fe20000000019 */
[----:B------:R-:W-:Y:S01]  /*16280*/  SHF.L.U32 R14, R13, 0x17, RZ ;  /* 0x000000170d0e7819 */ /* 0x000fe200000006ff */
[----:B------:R-:W-:Y:S01]  /*16290*/  FFMA R55, -R55, 1.925963033500011079e-08, R52 ;  /* 0x32a5706037377823 */ /* 0x000fe20000000134 */
[----:B---3--:R-:W-:Y:S01]  /*162a0*/  FFMA R33, R24, R33, 1 ;  /* 0x3f80000018217423 */ /* 0x008fe20000000021 */
[----:B------:R-:W-:Y:S01]  /*162b0*/  SHF.L.U32 R50, R15, 0x17, RZ ;  /* 0x000000170f327819 */ /* 0x000fe200000006ff */
[----:B------:R-:W-:Y:S02]  /*162c0*/  IMAD.SHL.U32 R28, R28, 0x800000, RZ ;  /* 0x008000001c1c7824 */ /* 0x000fe400078e00ff */
[----:B------:R-:W-:Y:S01]  /*162d0*/  FFMA R39, R14, R39, 1 ;  /* 0x3f8000000e277423 */ /* 0x000fe20000000027 */
[----:B------:R-:W-:Y:S01]  /*162e0*/  IADD3 R14, R0, 0x1800000, RZ ;  /* 0x01800000000e7810 */ /* 0x000fe20007ffe0ff */
[----:B------:R-:W1:Y:S01]  /*162f0*/  MUFU.EX2 R46, R46 ;  /* 0x0000002e002e7308 */ /* 0x000e620000000800 */
[----:B------:R-:W-:Y:S01]  /*16300*/  SHF.L.U32 R13, R30, 0x17, RZ ;  /* 0x000000171e0d7819 */ /* 0x000fe200000006ff */
[----:B----4-:R-:W-:Y:S01]  /*16310*/  FFMA R26, R50, R27, 1 ;  /* 0x3f800000321a7423 */ /* 0x010fe2000000001b */
[----:B------:R-:W-:-:S02]  /*16320*/  LOP3.LUT R24, R14, 0x7f800000, RZ, 0xc0, !PT ;  /* 0x7f8000000e187812 */ /* 0x000fc400078ec0ff */
[----:B------:R-:W-:Y:S01]  /*16330*/  SHF.L.U32 R50, R29, 0x17, RZ ;  /* 0x000000171d327819 */ /* 0x000fe200000006ff */
[----:B-----5:R-:W-:Y:S01]  /*16340*/  FFMA R34, R13, R34, 1 ;  /* 0x3f8000000d227423 */ /* 0x020fe20000000022 */
[----:B------:R-:W-:Y:S01]  /*16350*/  ISETP.GT.U32.AND P2, PT, R24, 0x1ffffff, PT ;  /* 0x01ffffff1800780c */ /* 0x000fe20003f44070 */
[----:B------:R-:W3:Y:S01]  /*16360*/  MUFU.EX2 R41, R41 ;  /* 0x0000002900297308 */ /* 0x000ee20000000800 */
[----:B------:R-:W-:Y:S01]  /*16370*/  SHF.L.U32 R13, R40, 0x17, RZ ;  /* 0x00000017280d7819 */ /* 0x000fe200000006ff */
[----:B--2---:R-:W-:Y:S01]  /*16380*/  FFMA R27, R50, R31, 1 ;  /* 0x3f800000321b7423 */ /* 0x004fe2000000001f */
[----:B------:R-:W-:Y:S02]  /*16390*/  SHF.L.U32 R29, R37, 0x17, RZ ;  /* 0x00000017251d7819 */ /* 0x000fe400000006ff */
[----:B------:R-:W-:Y:S02]  /*163a0*/  SHF.L.U32 R15, R36, 0x17, RZ ;  /* 0x00000017240f7819 */ /* 0x000fe400000006ff */
[----:B------:R-:W-:Y:S01]  /*163b0*/  SHF.L.U32 R30, R35, 0x17, RZ ;  /* 0x00000017231e7819 */ /* 0x000fe200000006ff */
[----:B------:R-:W2:Y:S01]  /*163c0*/  MUFU.EX2 R38, R38 ;  /* 0x0000002600267308 */ /* 0x000ea20000000800 */
[----:B-1----:R-:W-:Y:S01]  /*163d0*/  FFMA R14, R13, R46, 1 ;  /* 0x3f8000000d0e7423 */ /* 0x002fe2000000002e */
[----:B------:R-:W-:Y:S01]  /*163e0*/  SHF.L.U32 R31, R44, 0x17, RZ ;  /* 0x000000172c1f7819 */ /* 0x000fe200000006ff */
[----:B------:R-:W-:Y:S01]  /*163f0*/  IMAD.SHL.U32 R13, R43, 0x800000, RZ ;  /* 0x008000002b0d7824 */ /* 0x000fe200078e00ff */
[----:B------:R-:W-:-:S02]  /*16400*/  SHF.L.U32 R37, R45, 0x17, RZ ;  /* 0x000000172d257819 */ /* 0x000fc400000006ff */
[----:B------:R-:W-:Y:S02]  /*16410*/  SHF.L.U32 R24, R3, 0x17, RZ ;  /* 0x0000001703187819 */ /* 0x000fe400000006ff */
[----:B------:R-:W1:Y:S01]  /*16420*/  MUFU.EX2 R42, R42 ;  /* 0x0000002a002a7308 */ /* 0x000e620000000800 */
[----:B---3--:R-:W-:-:S07]  /*16430*/  FFMA R28, R28, R41, 1 ;  /* 0x3f8000001c1c7423 */ /* 0x008fce0000000029 */
[----:B------:R-:W3:Y:S01]  /*16440*/  MUFU.EX2 R47, R47 ;  /* 0x0000002f002f7308 */ /* 0x000ee20000000800 */
[----:B--2---:R-:W-:-:S07]  /*16450*/  FFMA R15, R15, R38, 1 ;  /* 0x3f8000000f0f7423 */ /* 0x004fce0000000026 */
[----:B------:R-:W2:Y:S01]  /*16460*/  MUFU.EX2 R48, R48 ;  /* 0x0000003000307308 */ /* 0x000ea20000000800 */
[----:B-1----:R-:W-:-:S07]  /*16470*/  FFMA R29, R29, R42, 1 ;  /* 0x3f8000001d1d7423 */ /* 0x002fce000000002a */
[----:B------:R-:W1:Y:S01]  /*16480*/  MUFU.EX2 R2, R51 ;  /* 0x0000003300027308 */ /* 0x000e620000000800 */
[----:B---3--:R-:W-:-:S07]  /*16490*/  FFMA R30, R30, R47, 1 ;  /* 0x3f8000001e1e7423 */ /* 0x008fce000000002f */
[----:B------:R-:W3:Y:S01]  /*164a0*/  MUFU.EX2 R52, R53 ;  /* 0x0000003500347308 */ /* 0x000ee20000000800 */
[----:B--2---:R-:W-:-:S07]  /*164b0*/  FFMA R13, R13, R48, 1 ;  /* 0x3f8000000d0d7423 */ /* 0x004fce0000000030 */
[----:B------:R-:W2:Y:S01]  /*164c0*/  MUFU.EX2 R55, R55 ;  /* 0x0000003700377308 */ /* 0x000ea20000000800 */
[----:B-1----:R-:W-:Y:S01]  /*164d0*/  FFMA R31, R31, R2, 1 ;  /* 0x3f8000001f1f7423 */ /* 0x002fe20000000002 */
[----:B---3--:R-:W-:Y:S01]  /*164e0*/  FFMA R37, R37, R52, 1 ;  /* 0x3f80000025257423 */ /* 0x008fe20000000034 */
[----:B--2---:R-:W-:Y:S01]  /*164f0*/  FFMA R24, R24, R55, 1 ;  /* 0x3f80000018187423 */ /* 0x004fe20000000037 */
[----:B------:R-:W-:Y:S06]  /*16500*/  @P2 BRA `(.L_x_407) ;  /* 0x0000000000102947 */ /* 0x000fec0003800000 */
[----:B------:R-:W-:-:S07]  /*16510*/  MOV R2, 0x16530 ;  /* 0x0001653000027802 */ /* 0x000fce0000000f00 */
[----:B------:R-:W-:Y:S05]  /*16520*/  CALL.REL.NOINC `($__internal_0_$__cuda_sm20_rcp_rn_f32_slowpath) ;  /* 0x0000017800147944 */ /* 0x000fea0003c00000 */
[----:B------:R-:W-:Y:S01]  /*16530*/  MOV R35, R0 ;  /* 0x0000000000237202 */ /* 0x000fe20000000f00 */
[----:B------:R-:W-:Y:S06]  /*16540*/  BRA `(.L_x_408) ;  /* 0x0000000000107947 */ /* 0x000fec0003800000 */
.L_x_407:
[----:B------:R-:W1:Y:S02]  /*16550*/  MUFU.RCP R35, R0 ;  /* 0x0000000000237308 */ /* 0x000e640000001000 */
[----:B-1----:R-:W-:-:S04]  /*16560*/  FFMA R2, R0, R35, -1 ;  /* 0xbf80000000027423 */ /* 0x002fc80000000023 */
[----:B------:R-:W-:-:S04]  /*16570*/  FADD.FTZ R2, -R2, -RZ ;  /* 0x800000ff02027221 */ /* 0x000fc80000010100 */
[----:B------:R-:W-:-:S07]  /*16580*/  FFMA R35, R35, R2, R35 ;  /* 0x0000000223237223 */ /* 0x000fce0000000023 */
.L_x_408:
[----:B------:R-:W-:Y:S05]  /*16590*/  BSYNC B1 ;  /* 0x0000000000017941 */ /* 0x000fea0003800000 */
.L_x_406:
        /* <DEDUP_REMOVED lines=10> */
.L_x_410:
[----:B------:R-:W1:Y:S02]  /*16640*/  MUFU.RCP R38, R25 ;  /* 0x0000001900267308 */ /* 0x000e640000001000 */
[----:B-1----:R-:W-:-:S04]  /*16650*/  FFMA R0, R25, R38, -1 ;  /* 0xbf80000019007423 */ /* 0x002fc80000000026 */
[----:B------:R-:W-:-:S04]  /*16660*/  FADD.FTZ R3, -R0, -RZ ;  /* 0x800000ff00037221 */ /* 0x000fc80000010100 */
[----:B------:R-:W-:-:S07]  /*16670*/  FFMA R38, R38, R3, R38 ;  /* 0x0000000326267223 */ /* 0x000fce0000000026 */
.L_x_411:
[----:B------:R-:W-:Y:S05]  /*16680*/  BSYNC B1 ;  /* 0x0000000000017941 */ /* 0x000fea0003800000 */
.L_x_409:
        /* <DEDUP_REMOVED lines=10> */
.L_x_413:
[----:B------:R-:W1:Y:S02]  /*16730*/  MUFU.RCP R25, R26 ;  /* 0x0000001a00197308 */ /* 0x000e640000001000 */
[----:B-1----:R-:W-:-:S04]  /*16740*/  FFMA R0, R26, R25, -1 ;  /* 0xbf8000001a007423 */ /* 0x002fc80000000019 */
[----:B------:R-:W-:-:S04]  /*16750*/  FADD.FTZ R0, -R0, -RZ ;  /* 0x800000ff00007221 */ /* 0x000fc80000010100 */
[----:B------:R-:W-:-:S07]  /*16760*/  FFMA R25, R25, R0, R25 ;  /* 0x0000000019197223 */ /* 0x000fce0000000019 */
.L_x_414:
[----:B------:R-:W-:Y:S05]  /*16770*/  BSYNC B1 ;  /* 0x0000000000017941 */ /* 0x000fea0003800000 */
.L_x_412:
        /* <DEDUP_REMOVED lines=10> */
.L_x_416:
[----:B------:R-:W1:Y:S02]  /*16820*/  MUFU.RCP R36, R39 ;  /* 0x0000002700247308 */ /* 0x000e640000001000 */
[----:B-1----:R-:W-:-:S04]  /*16830*/  FFMA R0, R39, R36, -1 ;  /* 0xbf80000027007423 */ /* 0x002fc80000000024 */
[----:B------:R-:W-:-:S04]  /*16840*/  FADD.FTZ R3, -R0, -RZ ;  /* 0x800000ff00037221 */ /* 0x000fc80000010100 */
[----:B------:R-:W-:-:S07]  /*16850*/  FFMA R36, R36, R3, R36 ;  /* 0x0000000324247223 */ /* 0x000fce0000000024 */
.L_x_417:
[----:B------:R-:W-:Y:S05]  /*16860*/  BSYNC B1 ;  /* 0x0000000000017941 */ /* 0x000fea0003800000 */
.L_x_415:
        /* <DEDUP_REMOVED lines=10> */
.L_x_419:
[----:B------:R-:W1:Y:S02]  /*16910*/  MUFU.RCP R26, R33 ;  /* 0x00000021001a7308 */ /* 0x000e640000001000 */
[----:B-1----:R-:W-:-:S04]  /*16920*/  FFMA R0, R33, R26, -1 ;  /* 0xbf80000021007423 */ /* 0x002fc8000000001a */
[----:B------:R-:W-:-:S04]  /*16930*/  FADD.FTZ R3, -R0, -RZ ;  /* 0x800000ff00037221 */ /* 0x000fc80000010100 */
[----:B------:R-:W-:-:S07]  /*16940*/  FFMA R26, R26, R3, R26 ;  /* 0x000000031a1a7223 */ /* 0x000fce000000001a */
.L_x_420:
[----:B------:R-:W-:Y:S05]  /*16950*/  BSYNC B1 ;  /* 0x0000000000017941 */ /* 0x000fea0003800000 */
.L_x_418:
        /* <DEDUP_REMOVED lines=10> */
.L_x_422:
[----:B------:R-:W1:Y:S02]  /*16a00*/  MUFU.RCP R0, R27 ;  /* 0x0000001b00007308 */ /* 0x000e640000001000 */
[----:B-1----:R-:W-:-:S04]  /*16a10*/  FFMA R2, R27, R0, -1 ;  /* 0xbf8000001b027423 */ /* 0x002fc80000000000 */
[----:B------:R-:W-:-:S04]  /*16a20*/  FADD.FTZ R33, -R2, -RZ ;  /* 0x800000ff02217221 */ /* 0x000fc80000010100 */
[----:B------:R-:W-:-:S07]  /*16a30*/  FFMA R33, R0, R33, R0 ;  /* 0x0000002100217223 */ /* 0x000fce0000000000 */
.L_x_423:
[----:B------:R-:W-:Y:S05]  /*16a40*/  BSYNC B1 ;  /* 0x0000000000017941 */ /* 0x000fea0003800000 */
.L_x_421:
        /* <DEDUP_REMOVED lines=10> */
.L_x_425:
[----:B------:R-:W1:Y:S02]  /*16af0*/  MUFU.RCP R27, R34 ;  /* 0x00000022001b7308 */ /* 0x000e640000001000 */
[----:B-1----:R-:W-:-:S04]  /*16b00*/  FFMA R0, R34, R27, -1 ;  /* 0xbf80000022007423 */ /* 0x002fc8000000001b */
[----:B------:R-:W-:-:S04]  /*16b10*/  FADD.FTZ R0, -R0, -RZ ;  /* 0x800000ff00007221 */ /* 0x000fc80000010100 */
[----:B------:R-:W-:-:S07]  /*16b20*/  FFMA R27, R27, R0, R27 ;  /* 0x000000001b1b7223 */ /* 0x000fce000000001b */
.L_x_426:
[----:B------:R-:W-:Y:S05]  /*16b30*/  BSYNC B1 ;  /* 0x0000000000017941 */ /* 0x000fea0003800000 */
.L_x_424:
        /* <DEDUP_REMOVED lines=10> */
.L_x_428:
[----:B------:R-:W1:Y:S02]  /*16be0*/  MUFU.RCP R3, R28 ;  /* 0x0000001c00037308 */ /* 0x000e640000001000 */
[----:B-1----:R-:W-:-:S04]  /*16bf0*/  FFMA R0, R28, R3, -1 ;  /* 0xbf8000001c007423 */ /* 0x002fc80000000003 */
[----:B------:R-:W-:-:S04]  /*16c00*/  FADD.FTZ R0, -R0, -RZ ;  /* 0x800000ff00007221 */ /* 0x000fc80000010100 */
[----:B------:R-:W-:-:S07]  /*16c10*/  FFMA R34, R3, R0, R3 ;  /* 0x0000000003227223 */ /* 0x000fce0000000003 */
.L_x_429:
[----:B------:R-:W-:Y:S05]  /*16c20*/  BSYNC B1 ;  /* 0x0000000000017941 */ /* 0x000fea0003800000 */
.L_x_427:
        /* <DEDUP_REMOVED lines=10> */
.L_x_431:
[----:B------:R-:W1:Y:S02]  /*16cd0*/  MUFU.RCP R28, R15 ;  /* 0x0000000f001c7308 */ /* 0x000e640000001000 */
[----:B-1----:R-:W-:-:S04]  /*16ce0*/  FFMA R0, R15, R28, -1 ;  /* 0xbf8000000f007423 */ /* 0x002fc8000000001c */
[----:B------:R-:W-:-:S04]  /*16cf0*/  FADD.FTZ R3, -R0, -RZ ;  /* 0x800000ff00037221 */ /* 0x000fc80000010100 */
[----:B------:R-:W-:-:S07]  /*16d00*/  FFMA R28, R28, R3, R28 ;  /* 0x000000031c1c7223 */ /* 0x000fce000000001c */
.L_x_432:
[----:B------:R-:W-:Y:S05]  /*16d10*/  BSYNC B1 ;  /* 0x0000000000017941 */ /* 0x000fea0003800000 */
.L_x_430:
        /* <DEDUP_REMOVED lines=10> */
.L_x_434:
[----:B------:R-:W1:Y:S02]  /*16dc0*/  MUFU.RCP R0, R29 ;  /* 0x0000001d00007308 */ /* 0x000e640000001000 */
[----:B-1----:R-:W-:-:S04]  /*16dd0*/  FFMA R2, R29, R0, -1 ;  /* 0xbf8000001d027423 */ /* 0x002fc80000000000 */
[----:B------:R-:W-:-:S04]  /*16de0*/  FADD.FTZ R15, -R2, -RZ ;  /* 0x800000ff020f7221 */ /* 0x000fc80000010100 */
[----:B------:R-:W-:-:S07]  /*16df0*/  FFMA R15, R0, R15, R0 ;  /* 0x0000000f000f7223 */ /* 0x000fce0000000000 */
.L_x_435:
[----:B------:R-:W-:Y:S05]  /*16e00*/  BSYNC B1 ;  /* 0x0000000000017941 */ /* 0x000fea0003800000 */
.L_x_433:
        /* <DEDUP_REMOVED lines=10> */
.L_x_437:
[----:B------:R-:W1:Y:S02]  /*16eb0*/  MUFU.RCP R29, R14 ;  /* 0x0000000e001d7308 */ /* 0x000e640000001000 */
[----:B-1----:R-:W-:-:S04]  /*16ec0*/  FFMA R0, R14, R29, -1 ;  /* 0xbf8000000e007423 */ /* 0x002fc8000000001d */
[----:B------:R-:W-:-:S04]  /*16ed0*/  FADD.FTZ R0, -R0, -RZ ;  /* 0x800000ff00007221 */ /* 0x000fc80000010100 */
[----:B------:R-:W-:-:S07]  /*16ee0*/  FFMA R29, R29, R0, R29 ;  /* 0x000000001d1d7223 */ /* 0x000fce000000001d */
.L_x_438:
[----:B------:R-:W-:Y:S05]  /*16ef0*/  BSYNC B1 ;  /* 0x0000000000017941 */ /* 0x000fea0003800000 */
.L_x_436:
        /* <DEDUP_REMOVED lines=10> */
.L_x_440:
[----:B------:R-:W1:Y:S02]  /*16fa0*/  MUFU.RCP R3, R30 ;  /* 0x0000001e00037308 */ /* 0x000e640000001000 */
[----:B-1----:R-:W-:-:S04]  /*16fb0*/  FFMA R0, R30, R3, -1 ;  /* 0xbf8000001e007423 */ /* 0x002fc80000000003 */
[----:B------:R-:W-:-:S04]  /*16fc0*/  FADD.FTZ R0, -R0, -RZ ;  /* 0x800000ff00007221 */ /* 0x000fc80000010100 */
[----:B------:R-:W-:-:S07]  /*16fd0*/  FFMA R14, R3, R0, R3 ;  /* 0x00000000030e7223 */ /* 0x000fce0000000003 */
.L_x_441:
[----:B------:R-:W-:Y:S05]  /*16fe0*/  BSYNC B1 ;  /* 0x0000000000017941 */ /* 0x000fea0003800000 */
.L_x_439:
        /* <DEDUP_REMOVED lines=10> */
.L_x_443:
[----:B------:R-:W1:Y:S02]  /*17090*/  MUFU.RCP R30, R13 ;  /* 0x0000000d001e7308 */ /* 0x000e640000001000 */
[----:B-1----:R-:W-:-:S04]  /*170a0*/  FFMA R0, R13, R30, -1 ;  /* 0xbf8000000d007423 */ /* 0x002fc8000000001e */
[----:B------:R-:W-:-:S04]  /*170b0*/  FADD.FTZ R3, -R0, -RZ ;  /* 0x800000ff00037221 */ /* 0x000fc80000010100 */
[----:B------:R-:W-:-:S07]  /*170c0*/  FFMA R30, R30, R3, R30 ;  /* 0x000000031e1e7223 */ /* 0x000fce000000001e */
.L_x_444:
[----:B------:R-:W-:Y:S05]  /*170d0*/  BSYNC B1 ;  /* 0x0000000000017941 */ /* 0x000fea0003800000 */
.L_x_442:
        /* <DEDUP_REMOVED lines=10> */
.L_x_446:
[----:B------:R-:W1:Y:S02]  /*17180*/  MUFU.RCP R0, R31 ;  /* 0x0000001f00007308 */ /* 0x000e640000001000 */
[----:B-1----:R-:W-:-:S04]  /*17190*/  FFMA R2, R31, R0, -1 ;  /* 0xbf8000001f027423 */ /* 0x002fc80000000000 */
[----:B------:R-:W-:-:S04]  /*171a0*/  FADD.FTZ R13, -R2, -RZ ;  /* 0x800000ff020d7221 */ /* 0x000fc80000010100 */
[----:B------:R-:W-:-:S07]  /*171b0*/  FFMA R13, R0, R13, R0 ;  /* 0x0000000d000d7223 */ /* 0x000fce0000000000 */
.L_x_447:
[----:B------:R-:W-:Y:S05]  /*171c0*/  BSYNC B1 ;  /* 0x0000000000017941 */ /* 0x000fea0003800000 */
.L_x_445:
        /* <DEDUP_REMOVED lines=10> */
.L_x_449:
[----:B------:R-:W1:Y:S02]  /*17270*/  MUFU.RCP R0, R37 ;  /* 0x0000002500007308 */ /* 0x000e640000001000 */
[----:B-1----:R-:W-:-:S04]  /*17280*/  FFMA R2, R37, R0, -1 ;  /* 0xbf80000025027423 */ /* 0x002fc80000000000 */
[----:B------:R-:W-:-:S04]  /*17290*/  FADD.FTZ R31, -R2, -RZ ;  /* 0x800000ff021f7221 */ /* 0x000fc80000010100 */
[----:B------:R-:W-:-:S07]  /*172a0*/  FFMA R31, R0, R31, R0 ;  /* 0x0000001f001f7223 */ /* 0x000fce0000000000 */
.L_x_450:
[----:B------:R-:W-:Y:S05]  /*172b0*/  BSYNC B1 ;  /* 0x0000000000017941 */ /* 0x000fea0003800000 */
.L_x_448:
[----:B------:R-:W-:-:S04]  /*172c0*/  IADD3 R0, R24, 0x1800000, RZ ;  /* 0x0180000018007810 */ /* 0x000fc80007ffe0ff */
[----:B------:R-:W-:-:S04]  /*172d0*/  LOP3.LUT R0, R0, 0x7f800000, RZ, 0xc0, !PT ;  /* 0x7f80000000007812 */ /* 0x000fc800078ec0ff */
[----:B------:R-:W-:-:S13]  /*172e0*/  ISETP.GT.U32.AND P2, PT, R0, 0x1ffffff, PT ;  /* 0x01ffffff0000780c */ /* 0x000fda0003f44070 */
[----:B------:R-:W-:Y:S05]  /*172f0*/  @P2 BRA `(.L_x_451) ;  /* 0x0000000000102947 */ /* 0x000fea0003800000 */
[----:B------:R-:W-:Y:S01]  /*17300*/  IMAD.MOV.U32 R0, RZ, RZ, R24 ;  /* 0x000000ffff007224 */ /* 0x000fe200078e0018 */
[----:B------:R-:W-:-:S07]  /*17310*/  MOV R2, 0x17330 ;  /* 0x0001733000027802 */ /* 0x000fce0000000f00 */
[----:B------:R-:W-:Y:S05]  /*17320*/  CALL.REL.NOINC `($__internal_0_$__cuda_sm20_rcp_rn_f32_slowpath) ;  /* 0x0000016800947944 */ /* 0x000fea0003c00000 */
[----:B------:R-:W-:Y:S05]  /*17330*/  BRA `(.L_x_452) ;  /* 0x0000000000107947 */ /* 0x000fea0003800000 */
.L_x_451:
[----:B------:R-:W1:Y:S02]  /*17340*/  MUFU.RCP R3, R24 ;  /* 0x0000001800037308 */ /* 0x000e640000001000 */
[----:B-1----:R-:W-:-:S04]  /*17350*/  FFMA R0, R24, R3, -1 ;  /* 0xbf80000018007423 */ /* 0x002fc80000000003 */
[----:B------:R-:W-:-:S04]  /*17360*/  FADD.FTZ R0, -R0, -RZ ;  /* 0x800000ff00007221 */ /* 0x000fc80000010100 */
[----:B------:R-:W-:-:S07]  /*17370*/  FFMA R0, R3, R0, R3 ;  /* 0x0000000003007223 */ /* 0x000fce0000000003 */
.L_x_452:
        /* <DEDUP_REMOVED lines=29> */
.L_x_454:
[----:B------:R-:W-:Y:S05]  /*17550*/  BSYNC B0 ;  /* 0x0000000000007941 */ /* 0x000fea0003800000 */
.L_x_453:
[----:B------:R-:W-:Y:S06]  /*17560*/  BAR.SYNC.DEFER_BLOCKING 0x1, 0x100 ;  /* 0x0044000000007b1d */ /* 0x000fec0000010000 */
[----:B------:R-:W-:Y:S04]  /*17570*/  BSSY B0, `(.L_x_455) ;  /* 0x000000a000007945 */ /* 0x000fe80003800000 */
[----:B------:R-:W-:Y:S05]  /*17580*/  @P0 BRA `(.L_x_456) ;  /* 0x0000000000200947 */ /* 0x000fea0003800000 */
[----:B------:R-:W-:-:S06]  /*17590*/  UISETP.NE.AND UP0, UPT, UR43, 0x3, UPT ;  /* 0x000000032b00788c */ /* 0x000fcc000bf05270 */
[----:B------:R-:W-:-:S13]  /*175a0*/  PLOP3.LUT P2, PT, PT, PT, UP0, 0x80, 0x0 ;  /* 0x000000000000781c */ /* 0x000fda0003f4f008 */
[----:B------:R-:W-:Y:S05]  /*175b0*/  @!P2 BRA `(.L_x_457) ;  /* 0x000000000004a947 */ /* 0x000fea0003800000 */
[----:B------:R-:W-:Y:S01]  /*175c0*/  BPT.TRAP 0x1 ;  /* 0x000000040000795c */ /* 0x000fe20000300000 */
.L_x_457:
[----:B------:R-:W-:-:S04]  /*175d0*/  ULEA UR4, UR8, UR46, 0x3 ;  /* 0x0000002e08047291 */ /* 0x000fc8000f8e183f */
[----:B------:R-:W-:-:S04]  /*175e0*/  UIADD3 UR4, UR4, 0x50, URZ ;  /* 0x0000005004047890 */ /* 0x000fc8000fffe03f */
[----:B------:R-:W-:-:S09]  /*175f0*/  UPRMT UR4, UR47, 0x654, UR4 ;  /* 0x000006542f047896 */ /* 0x000fd20008000004 */
[----:B------:R-:W-:Y:S03]  /*17600*/  SYNCS.ARRIVE.TRANS64.RED.A1T0 RZ, [UR4], RZ ;  /* 0x000000ffffff79a7 */ /* 0x000fe60008100404 */
.L_x_456:
[----:B------:R-:W-:Y:S05]  /*17610*/  BSYNC B0 ;  /* 0x0000000000007941 */ /* 0x000fea0003800000 */
.L_x_455:
        /* <DEDUP_REMOVED lines=9> */
.L_x_460:
        /* <DEDUP_REMOVED lines=8> */
.L_x_1133:
[----:B------:R-:W-:Y:S05]  /*17730*/  BSYNC B1 ;  /* 0x0000000000017941 */ /* 0x000fea0003800000 */
.L_x_461:
[----:B------:R-:W-:Y:S05]  /*17740*/  @P1 BRA `(.L_x_463) ;  /* 0x0000000000941947 */ /* 0x000fea0003800000 */
[----:B------:R-:W-:Y:S01]  /*17750*/  LEA R25, R4, R156, 0xd ;  /* 0x0000009c04197211 */ /* 0x000fe200078e68ff */
[----:B------:R-:W-:Y:S05]  /*17760*/  WARPSYNC.ALL ;  /* 0x0000000000007948 */ /* 0x000fea0003800000 */
[----:B------:R-:W-:Y:S01]  /*17770*/  LEA R4, R164, R25, 0x1 ;  /* 0x00000019a4047211 */ /* 0x000fe200078e08ff */
[----:B------:R-:W2:Y:S05]  /*17780*/  LDSM.16.M88.4 R12, [R25] ;  /* 0x00000000190c783b */ /* 0x000eaa0000000200 */
[----:B------:R-:W3:Y:S01]  /*17790*/  LDSM.16.M88.4 R4, [R4] ;  /* 0x000000000404783b */ /* 0x000ee20000000200 */
[----:B--2---:R-:W-:Y:S01]  /*177a0*/  SHF.L.U32 R23, R13, 0x10, RZ ;  /* 0x000000100d177819 */ /* 0x004fe200000006ff */
[C---:B------:R-:W-:Y:S01]  /*177b0*/  IMAD.U32 R21, R14.reuse, 0x10000, RZ ;  /* 0x000100000e157824 */ /* 0x040fe200078e00ff */
[----:B------:R-:W-:-:S02]  /*177c0*/  LOP3.LUT R11, R14, 0xffff0000, RZ, 0xc0, !PT ;  /* 0xffff00000e0b7812 */ /* 0x000fc400078ec0ff */
[----:B------:R-:W-:Y:S01]  /*177d0*/  SHF.L.U32 R19, R15, 0x10, RZ ;  /* 0x000000100f137819 */ /* 0x000fe200000006ff */
[C---:B------:R-:W-:Y:S01]  /*177e0*/  FMUL R23, R16.reuse, R23 ;  /* 0x0000001710177220 */ /* 0x040fe20000400000 */
[C---:B---3--:R-:W-:Y:S01]  /*177f0*/  SHF.L.U32 R29, R5.reuse, 0x10, RZ ;  /* 0x00000010051d7819 */ /* 0x048fe200000006ff */
[C---:B------:R-:W-:Y:S01]  /*17800*/  FMUL R22, R16.reuse, R11 ;  /* 0x0000000b10167220 */ /* 0x040fe20000400000 */
[----:B------:R-:W-:Y:S01]  /*17810*/  LOP3.LUT R5, R5, 0xffff0000, RZ, 0xc0, !PT ;  /* 0xffff000005057812 */ /* 0x000fe200078ec0ff */
[----:B------:R-:W-:Y:S01]  /*17820*/  FMUL R21, R16, R21 ;  /* 0x0000001510157220 */ /* 0x000fe20000400000 */
[----:B-1----:R-:W-:Y:S01]  /*17830*/  SHF.L.U32 R3, R12, 0x10, RZ ;  /* 0x000000100c037819 */ /* 0x002fe200000006ff */
        /* <DEDUP_REMOVED lines=22> */
.L_x_463:
[----:B------:R-:W-:Y:S02]  /*179a0*/  LOP3.LUT R9, R9, R24, RZ, 0x3c, !PT ;  /* 0x0000001809097212 */ /* 0x000fe400078e3cff */
[----:B------:R-:W-:-:S07]  /*179b0*/  SEL R4, R2, RZ, P3 ;  /* 0x000000ff02047207 */ /* 0x000fce0001800000 */
.L_x_459:
[----:B------:R-:W-:Y:S05]  /*179c0*/  BSYNC B0 ;  /* 0x0000000000007941 */ /* 0x000fea0003800000 */
.L_x_458:
[----:B-1----:R-:W-:Y:S02]  /*179d0*/  IMAD.MOV.U32 R3, RZ, RZ, 0x3bbb989d ;  /* 0x3bbb989dff037424 */ /* 0x002fe400078e00ff */
[C---:B------:R-:W-:Y:S01]  /*179e0*/  FFMA R72, R17.reuse, R72, R154 ;  /* 0x0000004811487223 */ /* 0x040fe2000000009a */
[----:B------:R-:W-:Y:S01]  /*179f0*/  MOV R0, 0x437c0000 ;  /* 0x437c000000007802 */ /* 0x000fe20000000f00 */
[C---:B------:R-:W-:Y:S01]  /*17a00*/  FFMA R24, R17.reuse, R73, R153 ;  /* 0x0000004911187223 */ /* 0x040fe20000000099 */
[C---:B------:R-:W-:Y:S01]  /*17a10*/  FFMA R28, R17.reuse, R75, R152 ;  /* 0x0000004b111c7223 */ /* 0x040fe20000000098 */
[----:B------:R-:W-:Y:S01]  /*17a20*/  FFMA.SAT R13, -R72, R3, 0.5 ;  /* 0x3f000000480d7423 */ /* 0x000fe20000002103 */
[C---:B------:R-:W-:Y:S01]  /*17a30*/  FFMA R34, R17.reuse, R77, R22 ;  /* 0x0000004d11227223 */ /* 0x040fe20000000016 */
[----:B------:R-:W-:Y:S01]  /*17a40*/  FFMA R36, R17, R79, R20 ;  /* 0x0000004f11247223 */ /* 0x000fe20000000014 */
[-C--:B------:R-:W-:Y:S01]  /*17a50*/  FFMA.SAT R29, -R28, R3.reuse, 0.5 ;  /* 0x3f0000001c1d7423 */ /* 0x080fe20000002103 */
[----:B------:R-:W-:Y:S01]  /*17a60*/  FFMA.RM R2, R13, R0, 12582913 ;  /* 0x4b4000010d027423 */ /* 0x000fe20000004000 */
[-C--:B------:R-:W-:Y:S01]  /*17a70*/  FFMA.SAT R13, -R24, R3.reuse, 0.5 ;  /* 0x3f000000180d7423 */ /* 0x080fe20000002103 */
[-C--:B------:R-:W-:Y:S01]  /*17a80*/  FFMA.SAT R33, -R34, R3.reuse, 0.5 ;  /* 0x3f00000022217423 */ /* 0x080fe20000002103 */
[----:B------:R-:W-:Y:S01]  /*17a90*/  FFMA R78, R17, R78, R19 ;  /* 0x0000004e114e7223 */ /* 0x000fe20000000013 */
[-C--:B------:R-:W-:Y:S01]  /*17aa0*/  FFMA.SAT R37, -R36, R3.reuse, 0.5 ;  /* 0x3f00000024257423 */ /* 0x080fe20000002103 */
[----:B------:R-:W-:Y:S01]  /*17ab0*/  FFMA.RM R13, R13, R0, 12582913 ;  /* 0x4b4000010d0d7423 */ /* 0x000fe20000004000 */
[C---:B------:R-:W-:Y:S01]  /*17ac0*/  FFMA R80, R17.reuse, R80, R18 ;  /* 0x0000005011507223 */ /* 0x040fe20000000012 */
[----:B------:R-:W-:Y:S01]  /*17ad0*/  FFMA R74, R17, R74, R23 ;  /* 0x0000004a114a7223 */ /* 0x000fe20000000017 */
[----:B------:R-:W-:Y:S01]  /*17ae0*/  FFMA.RM R30, R37, R0, 12582913 ;  /* 0x4b400001251e7423 */ /* 0x000fe20000004000 */
[----:B------:R-:W-:Y:S01]  /*17af0*/  FADD R25, R13, -12583039 ;  /* 0xcb40007f0d197421 */ /* 0x000fe20000000000 */
[----:B------:R-:W-:Y:S01]  /*17b00*/  FADD R15, R2, -12583039 ;  /* 0xcb40007f020f7421 */ /* 0x000fe20000000000 */
[----:B------:R-:W-:Y:S01]  /*17b10*/  FFMA.SAT R39, -R80, R3, 0.5 ;  /* 0x3f00000050277423 */ /* 0x000fe20000002103 */
[C---:B------:R-:W-:Y:S01]  /*17b20*/  FFMA R82, R17.reuse, R82, R11 ;  /* 0x0000005211527223 */ /* 0x040fe2000000000b */
[----:B------:R-:W-:Y:S01]  /*17b30*/  FFMA R25, -R24, 1.4426950216293334961, -R25 ;  /* 0x3fb8aa3b18197823 */ /* 0x000fe20000000919 */
[C---:B------:R-:W-:Y:S01]  /*17b40*/  FFMA R42, R17.reuse, R81, R12 ;  /* 0x00000051112a7223 */ /* 0x040fe2000000000c */
[----:B------:R-:W-:Y:S01]  /*17b50*/  FFMA.SAT R27, -R74, R3, 0.5 ;  /* 0x3f0000004a1b7423 */ /* 0x000fe20000002103 */
[----:B------:R-:W-:Y:S01]  /*17b60*/  FFMA R44, R17, R83, R10 ;  /* 0x00000053112c7223 */ /* 0x000fe2000000000a */
[----:B------:R-:W-:Y:S01]  /*17b70*/  FFMA R25, -R24, 1.925963033500011079e-08, R25 ;  /* 0x32a5706018197823 */ /* 0x000fe20000000119 */
[-C--:B------:R-:W-:Y:S01]  /*17b80*/  FFMA.RM R24, R29, R0.reuse, 12582913 ;  /* 0x4b4000011d187423 */ /* 0x080fe20000004000 */
[----:B------:R-:W-:Y:S01]  /*17b90*/  FFMA R15, -R72, 1.4426950216293334961, -R15 ;  /* 0x3fb8aa3b480f7823 */ /* 0x000fe2000000090f */
[-C--:B------:R-:W-:Y:S01]  /*17ba0*/  FFMA.SAT R43, -R82, R3.reuse, 0.5 ;  /* 0x3f000000522b7423 */ /* 0x080fe20000002103 */
[-C--:B------:R-:W-:Y:S01]  /*17bb0*/  FFMA.RM R14, R27, R0.reuse, 12582913 ;  /* 0x4b4000011b0e7423 */ /* 0x080fe20000004000 */
[----:B------:R-:W-:Y:S01]  /*17bc0*/  FADD R29, R24, -12583039 ;  /* 0xcb40007f181d7421 */ /* 0x000fe20000000000 */
[----:B------:R-:W-:Y:S01]  /*17bd0*/  FFMA.SAT R45, -R44, R3, 0.5 ;  /* 0x3f0000002c2d7423 */ /* 0x000fe20000002103 */
[----:B------:R-:W-:Y:S01]  /*17be0*/  FFMA R15, -R72, 1.925963033500011079e-08, R15 ;  /* 0x32a57060480f7823 */ /* 0x000fe2000000010f */
[----:B------:R-:W-:Y:S01]  /*17bf0*/  FFMA.RM R40, R43, R0, 12582913 ;  /* 0x4b4000012b287423 */ /* 0x000fe20000004000 */
[----:B------:R-:W-:Y:S01]  /*17c00*/  FFMA R29, -R28, 1.4426950216293334961, -R29 ;  /* 0x3fb8aa3b1c1d7823 */ /* 0x000fe2000000091d */
[----:B------:R-:W-:Y:S01]  /*17c10*/  FADD R27, R14, -12583039 ;  /* 0xcb40007f0e1b7421 */ /* 0x000fe20000000000 */
[C---:B------:R-:W-:Y:S01]  /*17c20*/  FFMA R76, R17.reuse, R76, R21 ;  /* 0x0000004c114c7223 */ /* 0x040fe20000000015 */
[----:B------:R-:W-:Y:S01]  /*17c30*/  FFMA R48, R17, R85, R7 ;  /* 0x0000005511307223 */ /* 0x000fe20000000007 */
[----:B------:R-:W-:Y:S01]  /*17c40*/  FFMA R28, -R28, 1.925963033500011079e-08, R29 ;  /* 0x32a570601c1c7823 */ /* 0x000fe2000000011d */
[-C--:B------:R-:W-:Y:S01]  /*17c50*/  FFMA.RM R29, R33, R0.reuse, 12582913 ;  /* 0x4b400001211d7423 */ /* 0x080fe20000004000 */
[-C--:B------:R-:W-:Y:S01]  /*17c60*/  FFMA.SAT R33, -R78, R3.reuse, 0.5 ;  /* 0x3f0000004e217423 */ /* 0x080fe20000002103 */
[----:B------:R-:W1:Y:S01]  /*17c70*/  MUFU.EX2 R15, R15 ;  /* 0x0000000f000f7308 */ /* 0x000e620000000800 */
[----:B------:R-:W-:Y:S01]  /*17c80*/  FFMA R27, -R74, 1.4426950216293334961, -R27 ;  /* 0x3fb8aa3b4a1b7823 */ /* 0x000fe2000000091b */
[----:B------:R-:W-:Y:S01]  /*17c90*/  FADD R35, R29, -12583039 ;  /* 0xcb40007f1d237421 */ /* 0x000fe20000000000 */
[----:B------:R-:W-:Y:S01]  /*17ca0*/  FFMA.RM R33, R33, R0, 12582913 ;  /* 0x4b40000121217423 */ /* 0x000fe20000004000 */
[----:B------:R-:W-:Y:S01]  /*17cb0*/  FFMA.SAT R31, -R76, R3, 0.5 ;  /* 0x3f0000004c1f7423 */ /* 0x000fe20000002103 */
[----:B------:R-:W-:Y:S01]  /*17cc0*/  FFMA R27, -R74, 1.925963033500011079e-08, R27 ;  /* 0x32a570604a1b7823 */ /* 0x000fe2000000011b */
[C---:B------:R-:W-:Y:S01]  /*17cd0*/  FFMA R35, -R34.reuse, 1.4426950216293334961, -R35 ;  /* 0x3fb8aa3b22237823 */ /* 0x040fe20000000923 */
[----:B------:R-:W-:Y:S01]  /*17ce0*/  FADD R37, R33, -12583039 ;  /* 0xcb40007f21257421 */ /* 0x000fe20000000000 */
[C---:B------:R-:W-:Y:S01]  /*17cf0*/  FFMA R84, R17.reuse, R84, R8 ;  /* 0x0000005411547223 */ /* 0x040fe20000000008 */
[C---:B------:R-:W-:Y:S01]  /*17d00*/  FFMA R86, R17.reuse, R86, R6 ;  /* 0x0000005611567223 */ /* 0x040fe20000000006 */
[----:B------:R-:W-:Y:S01]  /*17d10*/  FFMA R34, -R34, 1.925963033500011079e-08, R35 ;  /* 0x32a5706022227823 */ /* 0x000fe20000000123 */
[----:B------:R-:W-:Y:S01]  /*17d20*/  FADD R35, R30, -12583039 ;  /* 0xcb40007f1e237421 */ /* 0x000fe20000000000 */
[----:B------:R-:W-:Y:S01]  /*17d30*/  FFMA R37, -R78, 1.4426950216293334961, -R37 ;  /* 0x3fb8aa3b4e257823 */ /* 0x000fe20000000925 */
[----:B------:R-:W-:Y:S01]  /*17d40*/  FFMA R50, R17, R87, R5 ;  /* 0x0000005711327223 */ /* 0x000fe20000000005 */
[----:B------:R-:W2:Y:S01]  /*17d50*/  MUFU.EX2 R28, R28 ;  /* 0x0000001c001c7308 */ /* 0x000ea20000000800 */
[----:B------:R-:W-:Y:S01]  /*17d60*/  FFMA R35, -R36, 1.4426950216293334961, -R35 ;  /* 0x3fb8aa3b24237823 */ /* 0x000fe20000000923 */
[----:B------:R-:W-:Y:S01]  /*17d70*/  FFMA R37, -R78, 1.925963033500011079e-08, R37 ;  /* 0x32a570604e257823 */ /* 0x000fe20000000125 */
[-C--:B------:R-:W-:Y:S01]  /*17d80*/  FFMA.RM R26, R31, R0.reuse, 12582913 ;  /* 0x4b4000011f1a7423 */ /* 0x080fe20000004000 */
[-C--:B------:R-:W-:Y:S01]  /*17d90*/  FFMA.SAT R51, -R86, R3.reuse, 0.5 ;  /* 0x3f00000056337423 */ /* 0x080fe20000002103 */
[----:B------:R-:W-:Y:S01]  /*17da0*/  FFMA R38, -R36, 1.925963033500011079e-08, R35 ;  /* 0x32a5706024267823 */ /* 0x000fe20000000123 */
[-C--:B------:R-:W-:Y:S01]  /*17db0*/  FFMA.RM R35, R39, R0.reuse, 12582913 ;  /* 0x4b40000127237423 */ /* 0x080fe20000004000 */
[-C--:B------:R-:W-:Y:S01]  /*17dc0*/  FFMA.SAT R39, -R42, R3.reuse, 0.5 ;  /* 0x3f0000002a277423 */ /* 0x080fe20000002103 */
[----:B------:R3:W-:Y:S01]  /*17dd0*/  MUFU.EX2 R36, R37 ;  /* 0x0000002500247308 */ /* 0x0007e20000000800 */
[-C--:B------:R-:W-:Y:S01]  /*17de0*/  FFMA.SAT R53, -R50, R3.reuse, 0.5 ;  /* 0x3f00000032357423 */ /* 0x080fe20000002103 */
[----:B------:R-:W-:Y:S01]  /*17df0*/  FADD R31, R26, -12583039 ;  /* 0xcb40007f1a1f7421 */ /* 0x000fe20000000000 */
[-C--:B------:R-:W-:Y:S01]  /*17e00*/  FFMA.RM R39, R39, R0.reuse, 12582913 ;  /* 0x4b40000127277423 */ /* 0x080fe20000004000 */
[----:B------:R-:W-:Y:S01]  /*17e10*/  FADD R41, R35, -12583039 ;  /* 0xcb40007f23297421 */ /* 0x000fe20000000000 */
[----:B------:R-:W-:Y:S01]  /*17e20*/  SHF.L.U32 R2, R2, 0x17, RZ ;  /* 0x0000001702027819 */ /* 0x000fe200000006ff */
[----:B------:R-:W-:Y:S01]  /*17e30*/  FFMA R31, -R76, 1.4426950216293334961, -R31 ;  /* 0x3fb8aa3b4c1f7823 */ /* 0x000fe2000000091f */
[----:B------:R-:W-:Y:S01]  /*17e40*/  FADD R43, R39, -12583039 ;  /* 0xcb40007f272b7421 */ /* 0x000fe20000000000 */
[----:B------:R-:W4:Y:S01]  /*17e50*/  MUFU.EX2 R27, R27 ;  /* 0x0000001b001b7308 */ /* 0x000f220000000800 */
[-C--:B---3--:R-:W-:Y:S01]  /*17e60*/  FFMA.RM R37, R45, R0.reuse, 12582913 ;  /* 0x4b4000012d257423 */ /* 0x088fe20000004000 */
[----:B------:R-:W-:Y:S01]  /*17e70*/  FADD R45, R40, -12583039 ;  /* 0xcb40007f282d7421 */ /* 0x000fe20000000000 */
[----:B------:R-:W-:Y:S01]  /*17e80*/  FFMA R43, -R42, 1.4426950216293334961, -R43 ;  /* 0x3fb8aa3b2a2b7823 */ /* 0x000fe2000000092b */
[----:B------:R-:W-:Y:S01]  /*17e90*/  FFMA R41, -R80, 1.4426950216293334961, -R41 ;  /* 0x3fb8aa3b50297823 */ /* 0x000fe20000000929 */
[----:B------:R-:W-:Y:S01]  /*17ea0*/  FADD R47, R37, -12583039 ;  /* 0xcb40007f252f7421 */ /* 0x000fe20000000000 */
[----:B------:R-:W-:Y:S01]  /*17eb0*/  FFMA R45, -R82, 1.4426950216293334961, -R45 ;  /* 0x3fb8aa3b522d7823 */ /* 0x000fe2000000092d */
[----:B------:R-:W-:Y:S01]  /*17ec0*/  FFMA R42, -R42, 1.925963033500011079e-08, R43 ;  /* 0x32a570602a2a7823 */ /* 0x000fe2000000012b */
[-C--:B------:R-:W-:Y:S01]  /*17ed0*/  FFMA.SAT R43, -R84, R3.reuse, 0.5 ;  /* 0x3f000000542b7423 */ /* 0x080fe20000002103 */
[----:B------:R-:W-:Y:S01]  /*17ee0*/  FFMA R47, -R44, 1.4426950216293334961, -R47 ;  /* 0x3fb8aa3b2c2f7823 */ /* 0x000fe2000000092f */
[----:B------:R-:W-:Y:S01]  /*17ef0*/  FFMA R46, -R82, 1.925963033500011079e-08, R45 ;  /* 0x32a57060522e7823 */ /* 0x000fe2000000012d */
[----:B------:R-:W-:Y:S01]  /*17f00*/  FFMA.SAT R45, -R48, R3, 0.5 ;  /* 0x3f000000302d7423 */ /* 0x000fe20000002103 */
[-C--:B------:R-:W-:Y:S01]  /*17f10*/  FFMA.RM R43, R43, R0.reuse, 12582913 ;  /* 0x4b4000012b2b7423 */ /* 0x080fe20000004000 */
[----:B------:R-:W-:Y:S01]  /*17f20*/  FFMA R47, -R44, 1.925963033500011079e-08, R47 ;  /* 0x32a570602c2f7823 */ /* 0x000fe2000000012f */
[----:B------:R-:W3:Y:S01]  /*17f30*/  MUFU.EX2 R25, R25 ;  /* 0x0000001900197308 */ /* 0x000ee20000000800 */
[-C--:B------:R-:W-:Y:S01]  /*17f40*/  FFMA.RM R44, R45, R0.reuse, 12582913 ;  /* 0x4b4000012d2c7423 */ /* 0x080fe20000004000 */
[-C--:B------:R-:W-:Y:S01]  /*17f50*/  FFMA.RM R45, R51, R0.reuse, 12582913 ;  /* 0x4b400001332d7423 */ /* 0x080fe20000004000 */
[----:B------:R-:W-:Y:S01]  /*17f60*/  FFMA.RM R0, R53, R0, 12582913 ;  /* 0x4b40000135007423 */ /* 0x000fe20000004000 */
[----:B------:R-:W-:Y:S01]  /*17f70*/  FADD R49, R43, -12583039 ;  /* 0xcb40007f2b317421 */ /* 0x000fe20000000000 */
[----:B------:R-:W-:Y:S01]  /*17f80*/  FADD R51, R44, -12583039 ;  /* 0xcb40007f2c337421 */ /* 0x000fe20000000000 */
[----:B-1----:R-:W-:Y:S01]  /*17f90*/  FFMA R52, R2, R15, 1 ;  /* 0x3f80000002347423 */ /* 0x002fe2000000000f */
[----:B------:R-:W-:Y:S01]  /*17fa0*/  FADD R55, R0, -12583039 ;  /* 0xcb40007f00377421 */ /* 0x000fe20000000000 */
[----:B------:R-:W-:Y:S01]  /*17fb0*/  SHF.L.U32 R15, R24, 0x17, RZ ;  /* 0x00000017180f7819 */ /* 0x000fe200000006ff */
[----:B------:R-:W-:Y:S01]  /*17fc0*/  FFMA R31, -R76, 1.925963033500011079e-08, R31 ;  /* 0x32a570604c1f7823 */ /* 0x000fe2000000011f */
[----:B------:R-:W-:Y:S01]  /*17fd0*/  FFMA R41, -R80, 1.925963033500011079e-08, R41 ;  /* 0x32a5706050297823 */ /* 0x000fe20000000129 */
[----:B------:R-:W-:Y:S01]  /*17fe0*/  FADD R53, R45, -12583039 ;  /* 0xcb40007f2d357421 */ /* 0x000fe20000000000 */
[----:B------:R-:W-:Y:S01]  /*17ff0*/  FFMA R51, -R48, 1.4426950216293334961, -R51 ;  /* 0x3fb8aa3b30337823 */ /* 0x000fe20000000933 */
[----:B------:R-:W-:Y:S01]  /*18000*/  FFMA R49, -R84, 1.4426950216293334961, -R49 ;  /* 0x3fb8aa3b54317823 */ /* 0x000fe20000000931 */
[----:B------:R-:W-:Y:S01]  /*18010*/  FFMA R55, -R50, 1.4426950216293334961, -R55 ;  /* 0x3fb8aa3b32377823 */ /* 0x000fe20000000937 */
[----:B------:R-:W-:Y:S01]  /*18020*/  SHF.L.U32 R14, R14, 0x17, RZ ;  /* 0x000000170e0e7819 */ /* 0x000fe200000006ff */
[----:B------:R-:W-:Y:S01]  /*18030*/  FFMA R53, -R86, 1.4426950216293334961, -R53 ;  /* 0x3fb8aa3b56357823 */ /* 0x000fe20000000935 */
[----:B--2---:R-:W-:Y:S01]  /*18040*/  FFMA R15, R15, R28, 1 ;  /* 0x3f8000000f0f7423 */ /* 0x004fe2000000001c */
[----:B------:R-:W-:Y:S01]  /*18050*/  FFMA R51, -R48, 1.925963033500011079e-08, R51 ;  /* 0x32a5706030337823 */ /* 0x000fe20000000133 */
[----:B------:R-:W-:Y:S01]  /*18060*/  VIADD R28, R52, 0x1800000 ;  /* 0x01800000341c7836 */ /* 0x000fe20000000000 */
[----:B------:R-:W1:Y:S01]  /*18070*/  MUFU.EX2 R31, R31 ;  /* 0x0000001f001f7308 */ /* 0x000e620000000800 */
[----:B------:R-:W-:Y:S01]  /*18080*/  FFMA R49, -R84, 1.925963033500011079e-08, R49 ;  /* 0x32a5706054317823 */ /* 0x000fe20000000131 */
[----:B------:R-:W-:Y:S01]  /*18090*/  SHF.L.U32 R48, R13, 0x17, RZ ;  /* 0x000000170d307819 */ /* 0x000fe200000006ff */
[----:B------:R-:W-:Y:S01]  /*180a0*/  FFMA R55, -R50, 1.925963033500011079e-08, R55 ;  /* 0x32a5706032377823 */ /* 0x000fe20000000137 */
[----:B------:R-:W-:Y:S01]  /*180b0*/  FFMA R53, -R86, 1.925963033500011079e-08, R53 ;  /* 0x32a5706056357823 */ /* 0x000fe20000000135 */
[----:B----4-:R-:W-:Y:S01]  /*180c0*/  FFMA R14, R14, R27, 1 ;  /* 0x3f8000000e0e7423 */ /* 0x010fe2000000001b */
[----:B------:R-:W-:Y:S01]  /*180d0*/  SHF.L.U32 R27, R30, 0x17, RZ ;  /* 0x000000171e1b7819 */ /* 0x000fe200000006ff */
[----:B---3--:R-:W-:Y:S01]  /*180e0*/  FFMA R13, R48, R25, 1 ;  /* 0x3f800000300d7423 */ /* 0x008fe20000000019 */
[----:B------:R-:W2:Y:S01]  /*180f0*/  MUFU.EX2 R41, R41 ;  /* 0x0000002900297308 */ /* 0x000ea20000000800 */
[----:B------:R-:W-:Y:S01]  /*18100*/  LOP3.LUT R30, R28, 0x7f800000, RZ, 0xc0, !PT ;  /* 0x7f8000001c1e7812 */ /* 0x000fe200078ec0ff */
[----:B------:R-:W-:Y:S01]  /*18110*/  IMAD.SHL.U32 R24, R26, 0x800000, RZ ;  /* 0x008000001a187824 */ /* 0x000fe200078e00ff */
[----:B------:R-:W-:Y:S01]  /*18120*/  SHF.L.U32 R33, R33, 0x17, RZ ;  /* 0x0000001721217819 */ /* 0x000fe200000006ff */
[----:B------:R-:W-:Y:S01]  /*18130*/  BSSY B1, `(.L_x_464) ;  /* 0x000002a000017945 */ /* 0x000fe20003800000 */
[----:B------:R-:W-:-:S02]  /*18140*/  ISETP.GT.U32.AND P2, PT, R30, 0x1ffffff, PT ;  /* 0x01ffffff1e00780c */ /* 0x000fc40003f44070 */
[----:B------:R-:W-:Y:S01]  /*18150*/  SHF.L.U32 R2, R35, 0x17, RZ ;  /* 0x0000001723027819 */ /* 0x000fe200000006ff */
[----:B------:R-:W3:Y:S01]  /*18160*/  MUFU.EX2 R34, R34 ;  /* 0x0000002200227308 */ /* 0x000ee20000000800 */
[----:B------:R-:W-:Y:S01]  /*18170*/  SHF.L.U32 R25, R29, 0x17, RZ ;  /* 0x000000171d197819 */ /* 0x000fe200000006ff */
[----:B-1----:R-:W-:Y:S01]  /*18180*/  FFMA R24, R24, R31, 1 ;  /* 0x3f80000018187423 */ /* 0x002fe2000000001f */
[----:B------:R-:W-:Y:S01]  /*18190*/  FFMA R26, R33, R36, 1 ;  /* 0x3f800000211a7423 */ /* 0x000fe20000000024 */
[----:B------:R-:W-:Y:S02]  /*181a0*/  SHF.L.U32 R29, R40, 0x17, RZ ;  /* 0x00000017281d7819 */ /* 0x000fe400000006ff */
[----:B------:R-:W-:Y:S02]  /*181b0*/  SHF.L.U32 R39, R39, 0x17, RZ ;  /* 0x0000001727277819 */ /* 0x000fe400000006ff */
[----:B------:R-:W1:Y:S01]  /*181c0*/  MUFU.EX2 R38, R38 ;  /* 0x0000002600267308 */ /* 0x000e620000000800 */
[----:B--2---:R-:W-:Y:S01]  /*181d0*/  FFMA R41, R2, R41, 1 ;  /* 0x3f80000002297423 */ /* 0x004fe20000000029 */
[----:B------:R-:W-:-:S02]  /*181e0*/  SHF.L.U32 R2, R37, 0x17, RZ ;  /* 0x0000001725027819 */ /* 0x000fc400000006ff */
[----:B------:R-:W-:Y:S02]  /*181f0*/  SHF.L.U32 R30, R43, 0x17, RZ ;  /* 0x000000172b1e7819 */ /* 0x000fe400000006ff */
[----:B------:R-:W-:Y:S02]  /*18200*/  SHF.L.U32 R31, R44, 0x17, RZ ;  /* 0x000000172c1f7819 */ /* 0x000fe400000006ff */
[----:B------:R-:W2:Y:S01]  /*18210*/  MUFU.EX2 R46, R46 ;  /* 0x0000002e002e7308 */ /* 0x000ea20000000800 */
[----:B---3--:R-:W-:Y:S01]  /*18220*/  FFMA R25, R25, R34, 1 ;  /* 0x3f80000019197423 */ /* 0x008fe20000000022 */
[----:B------:R-:W-:Y:S01]  /*18230*/  SHF.L.U32 R33, R45, 0x17, RZ ;  /* 0x000000172d217819 */ /* 0x000fe200000006ff */
[----:B------:R-:W-:-:S05]  /*18240*/  IMAD.SHL.U32 R34, R0, 0x800000, RZ ;  /* 0x0080000000227824 */ /* 0x000fca00078e00ff */
        /* <DEDUP_REMOVED lines=11> */
[----:B---3--:R-:W-:Y:S01]  /*18300*/  FFMA R31, R31, R50, 1 ;  /* 0x3f8000001f1f7423 */ /* 0x008fe20000000032 */
[----:B-1----:R-:W-:Y:S01]  /*18310*/  FFMA R33, R33, R48, 1 ;  /* 0x3f80000021217423 */ /* 0x002fe20000000030 */
[----:B--2---:R-:W-:Y:S01]  /*18320*/  FFMA R34, R34, R55, 1 ;  /* 0x3f80000022227423 */ /* 0x004fe20000000037 */
[----:B------:R-:W-:Y:S06]  /*18330*/  @P2 BRA `(.L_x_465) ;  /* 0x0000000000142947 */ /* 0x000fec0003800000 */
[----:B------:R-:W-:Y:S02]  /*18340*/  MOV R0, R52 ;  /* 0x0000003400007202 */ /* 0x000fe40000000f00 */
[----:B------:R-:W-:-:S07]  /*18350*/  MOV R2, 0x18370 ;  /* 0x0001837000027802 */ /* 0x000fce0000000f00 */
[----:B------:R-:W-:Y:S05]  /*18360*/  CALL.REL.NOINC `($__internal_0_$__cuda_sm20_rcp_rn_f32_slowpath) ;  /* 0x0000015800847944 */ /* 0x000fea0003c00000 */
[----:B------:R-:W-:Y:S01]  /*18370*/  MOV R35, R0 ;  /* 0x0000000000237202 */ /* 0x000fe20000000f00 */
[----:B------:R-:W-:Y:S06]  /*18380*/  BRA `(.L_x_466) ;  /* 0x0000000000107947 */ /* 0x000fec0003800000 */
.L_x_465:
[----:B------:R-:W1:Y:S02]  /*18390*/  MUFU.RCP R35, R52 ;  /* 0x0000003400237308 */ /* 0x000e640000001000 */
[----:B-1----:R-:W-:-:S04]  /*183a0*/  FFMA R0, R52, R35, -1 ;  /* 0xbf80000034007423 */ /* 0x002fc80000000023 */
[----:B------:R-:W-:-:S04]  /*183b0*/  FADD.FTZ R0, -R0, -RZ ;  /* 0x800000ff00007221 */ /* 0x000fc80000010100 */
[----:B------:R-:W-:-:S07]  /*183c0*/  FFMA R35, R35, R0, R35 ;  /* 0x0000000023237223 */ /* 0x000fce0000000023 */
.L_x_466:
[----:B------:R-:W-:Y:S05]  /*183d0*/  BSYNC B1 ;  /* 0x0000000000017941 */ /* 0x000fea0003800000 */
.L_x_464:
        /* <DEDUP_REMOVED lines=10> */
.L_x_468:
[----:B------:R-:W1:Y:S02]  /*18480*/  MUFU.RCP R36, R13 ;  /* 0x0000000d00247308 */ /* 0x000e640000001000 */
[----:B-1----:R-:W-:-:S04]  /*18490*/  FFMA R0, R13, R36, -1 ;  /* 0xbf8000000d007423 */ /* 0x002fc80000000024 */
[----:B------:R-:W-:-:S04]  /*184a0*/  FADD.FTZ R3, -R0, -RZ ;  /* 0x800000ff00037221 */ /* 0x000fc80000010100 */
[----:B------:R-:W-:-:S07]  /*184b0*/  FFMA R36, R36, R3, R36 ;  /* 0x0000000324247223 */ /* 0x000fce0000000024 */
.L_x_469:
[----:B------:R-:W-:Y:S05]  /*184c0*/  BSYNC B1 ;  /* 0x0000000000017941 */ /* 0x000fea0003800000 */
.L_x_467:
        /* <DEDUP_REMOVED lines=10> */
.L_x_471:
[----:B------:R-:W1:Y:S02]  /*18570*/  MUFU.RCP R13, R14 ;  /* 0x0000000e000d7308 */ /* 0x000e640000001000 */
[----:B-1----:R-:W-:-:S04]  /*18580*/  FFMA R0, R14, R13, -1 ;  /* 0xbf8000000e007423 */ /* 0x002fc8000000000d */
[----:B------:R-:W-:-:S04]  /*18590*/  FADD.FTZ R0, -R0, -RZ ;  /* 0x800000ff00007221 */ /* 0x000fc80000010100 */
[----:B------:R-:W-:-:S07]  /*185a0*/  FFMA R13, R13, R0, R13 ;  /* 0x000000000d0d7223 */ /* 0x000fce000000000d */
.L_x_472:
[----:B------:R-:W-:Y:S05]  /*185b0*/  BSYNC B1 ;  /* 0x0000000000017941 */ /* 0x000fea0003800000 */
.L_x_470:
        /* <DEDUP_REMOVED lines=10> */
.L_x_474:
[----:B------:R-:W1:Y:S02]  /*18660*/  MUFU.RCP R14, R15 ;  /* 0x0000000f000e7308 */ /* 0x000e640000001000 */
[----:B-1----:R-:W-:-:S04]  /*18670*/  FFMA R0, R15, R14, -1 ;  /* 0xbf8000000f007423 */ /* 0x002fc8000000000e */
[----:B------:R-:W-:-:S04]  /*18680*/  FADD.FTZ R3, -R0, -RZ ;  /* 0x800000ff00037221 */ /* 0x000fc80000010100 */
[----:B------:R-:W-:-:S07]  /*18690*/  FFMA R14, R14, R3, R14 ;  /* 0x000000030e0e7223 */ /* 0x000fce000000000e */
.L_x_475:
[----:B------:R-:W-:Y:S05]  /*186a0*/  BSYNC B1 ;  /* 0x0000000000017941 */ /* 0x000fea0003800000 */
.L_x_473:
        /* <DEDUP_REMOVED lines=10> */
.L_x_477:
[----:B------:R-:W1:Y:S02]  /*18750*/  MUFU.RCP R15, R24 ;  /* 0x00000018000f7308 */ /* 0x000e640000001000 */
[----:B-1----:R-:W-:-:S04]  /*18760*/  FFMA R0, R24, R15, -1 ;  /* 0xbf80000018007423 */ /* 0x002fc8000000000f */
[----:B------:R-:W-:-:S04]  /*18770*/  FADD.FTZ R0, -R0, -RZ ;  /* 0x800000ff00007221 */ /* 0x000fc80000010100 */
[----:B------:R-:W-:-:S07]  /*18780*/  FFMA R15, R15, R0, R15 ;  /* 0x000000000f0f7223 */ /* 0x000fce000000000f */
.L_x_478:
[----:B------:R-:W-:Y:S05]  /*18790*/  BSYNC B1 ;  /* 0x0000000000017941 */ /* 0x000fea0003800000 */
.L_x_476:
        /* <DEDUP_REMOVED lines=10> */
.L_x_480:
[----:B------:R-:W1:Y:S02]  /*18840*/  MUFU.RCP R40, R25 ;  /* 0x0000001900287308 */ /* 0x000e640000001000 */
[----:B-1----:R-:W-:-:S04]  /*18850*/  FFMA R0, R25, R40, -1 ;  /* 0xbf80000019007423 */ /* 0x002fc80000000028 */
[----:B------:R-:W-:-:S04]  /*18860*/  FADD.FTZ R3, -R0, -RZ ;  /* 0x800000ff00037221 */ /* 0x000fc80000010100 */
[----:B------:R-:W-:-:S07]  /*18870*/  FFMA R40, R40, R3, R40 ;  /* 0x0000000328287223 */ /* 0x000fce0000000028 */
.L_x_481:
[----:B------:R-:W-:Y:S05]  /*18880*/  BSYNC B1 ;  /* 0x0000000000017941 */ /* 0x000fea0003800000 */
.L_x_479:
        /* <DEDUP_REMOVED lines=10> */
.L_x_483:
[----:B------:R-:W1:Y:S02]  /*18930*/  MUFU.RCP R37, R26 ;  /* 0x0000001a00257308 */ /* 0x000e640000001000 */
[----:B-1----:R-:W-:-:S04]  /*18940*/  FFMA R0, R26, R37, -1 ;  /* 0xbf8000001a007423 */ /* 0x002fc80000000025 */
[----:B------:R-:W-:-:S04]  /*18950*/  FADD.FTZ R0, -R0, -RZ ;  /* 0x800000ff00007221 */ /* 0x000fc80000010100 */
[----:B------:R-:W-:-:S07]  /*18960*/  FFMA R37, R37, R0, R37 ;  /* 0x0000000025257223 */ /* 0x000fce0000000025 */
.L_x_484:
[----:B------:R-:W-:Y:S05]  /*18970*/  BSYNC B1 ;  /* 0x0000000000017941 */ /* 0x000fea0003800000 */
.L_x_482:
        /* <DEDUP_REMOVED lines=10> */
.L_x_486:
[----:B------:R-:W1:Y:S02]  /*18a20*/  MUFU.RCP R3, R38 ;  /* 0x0000002600037308 */ /* 0x000e640000001000 */
[----:B-1----:R-:W-:-:S04]  /*18a30*/  FFMA R0, R38, R3, -1 ;  /* 0xbf80000026007423 */ /* 0x002fc80000000003 */
[----:B------:R-:W-:-:S04]  /*18a40*/  FADD.FTZ R0, -R0, -RZ ;  /* 0x800000ff00007221 */ /* 0x000fc80000010100 */
[----:B------:R-:W-:-:S07]  /*18a50*/  FFMA R42, R3, R0, R3 ;  /* 0x00000000032a7223 */ /* 0x000fce0000000003 */
.L_x_487:
[----:B------:R-:W-:Y:S05]  /*18a60*/  BSYNC B1 ;  /* 0x0000000000017941 */ /* 0x000fea0003800000 */
.L_x_485:
        /* <DEDUP_REMOVED lines=10> */
.L_x_489:
[----:B------:R-:W1:Y:S02]  /*18b10*/  MUFU.RCP R38, R41 ;  /* 0x0000002900267308 */ /* 0x000e640000001000 */
[----:B-1----:R-:W-:-:S04]  /*18b20*/  FFMA R0, R41, R38, -1 ;  /* 0xbf80000029007423 */ /* 0x002fc80000000026 */
[----:B------:R-:W-:-:S04]  /*18b30*/  FADD.FTZ R3, -R0, -RZ ;  /* 0x800000ff00037221 */ /* 0x000fc80000010100 */
[----:B------:R-:W-:-:S07]  /*18b40*/  FFMA R38, R38, R3, R38 ;  /* 0x0000000326267223 */ /* 0x000fce0000000026 */
.L_x_490:
[----:B------:R-:W-:Y:S05]  /*18b50*/  BSYNC B1 ;  /* 0x0000000000017941 */ /* 0x000fea0003800000 */
.L_x_488:
        /* <DEDUP_REMOVED lines=10> */
.L_x_492:
[----:B------:R-:W1:Y:S02]  /*18c00*/  MUFU.RCP R0, R27 ;  /* 0x0000001b00007308 */ /* 0x000e640000001000 */
[----:B-1----:R-:W-:-:S04]  /*18c10*/  FFMA R2, R27, R0, -1 ;  /* 0xbf8000001b027423 */ /* 0x002fc80000000000 */
[----:B------:R-:W-:-:S04]  /*18c20*/  FADD.FTZ R39, -R2, -RZ ;  /* 0x800000ff02277221 */ /* 0x000fc80000010100 */
[----:B------:R-:W-:-:S07]  /*18c30*/  FFMA R39, R0, R39, R0 ;  /* 0x0000002700277223 */ /* 0x000fce0000000000 */
.L_x_493:
[----:B------:R-:W-:Y:S05]  /*18c40*/  BSYNC B1 ;  /* 0x0000000000017941 */ /* 0x000fea0003800000 */
.L_x_491:
        /* <DEDUP_REMOVED lines=10> */
.L_x_495:
[----:B------:R-:W1:Y:S02]  /*18cf0*/  MUFU.RCP R41, R28 ;  /* 0x0000001c00297308 */ /* 0x000e640000001000 */
[----:B-1----:R-:W-:-:S04]  /*18d00*/  FFMA R0, R28, R41, -1 ;  /* 0xbf8000001c007423 */ /* 0x002fc80000000029 */
[----:B------:R-:W-:-:S04]  /*18d10*/  FADD.FTZ R0, -R0, -RZ ;  /* 0x800000ff00007221 */ /* 0x000fc80000010100 */
[----:B------:R-:W-:-:S07]  /*18d20*/  FFMA R41, R41, R0, R41 ;  /* 0x0000000029297223 */ /* 0x000fce0000000029 */
.L_x_496:
[----:B------:R-:W-:Y:S05]  /*18d30*/  BSYNC B1 ;  /* 0x0000000000017941 */ /* 0x000fea0003800000 */
.L_x_494:
        /* <DEDUP_REMOVED lines=10> */
.L_x_498:
[----:B------:R-:W1:Y:S02]  /*18de0*/  MUFU.RCP R44, R29 ;  /* 0x0000001d002c7308 */ /* 0x000e640000001000 */
[----:B-1----:R-:W-:-:S04]  /*18df0*/  FFMA R0, R29, R44, -1 ;  /* 0xbf8000001d007423 */ /* 0x002fc8000000002c */
[----:B------:R-:W-:-:S04]  /*18e00*/  FADD.FTZ R3, -R0, -RZ ;  /* 0x800000ff00037221 */ /* 0x000fc80000010100 */
[----:B------:R-:W-:-:S07]  /*18e10*/  FFMA R44, R44, R3, R44 ;  /* 0x000000032c2c7223 */ /* 0x000fce000000002c */
.L_x_499:
[----:B------:R-:W-:Y:S05]  /*18e20*/  BSYNC B1 ;  /* 0x0000000000017941 */ /* 0x000fea0003800000 */
.L_x_497:
        /* <DEDUP_REMOVED lines=10> */
.L_x_501:
[----:B------:R-:W1:Y:S02]  /*18ed0*/  MUFU.RCP R43, R30 ;  /* 0x0000001e002b7308 */ /* 0x000e640000001000 */
[----:B-1----:R-:W-:-:S04]  /*18ee0*/  FFMA R0, R30, R43, -1 ;  /* 0xbf8000001e007423 */ /* 0x002fc8000000002b */
[----:B------:R-:W-:-:S04]  /*18ef0*/  FADD.FTZ R0, -R0, -RZ ;  /* 0x800000ff00007221 */ /* 0x000fc80000010100 */
[----:B------:R-:W-:-:S07]  /*18f00*/  FFMA R43, R43, R0, R43 ;  /* 0x000000002b2b7223 */ /* 0x000fce000000002b */
.L_x_502:
[----:B------:R-:W-:Y:S05]  /*18f10*/  BSYNC B1 ;  /* 0x0000000000017941 */ /* 0x000fea0003800000 */
.L_x_500:
        /* <DEDUP_REMOVED lines=10> */
.L_x_504:
[----:B------:R-:W1:Y:S02]  /*18fc0*/  MUFU.RCP R30, R31 ;  /* 0x0000001f001e7308 */ /* 0x000e640000001000 */
[----:B-1----:R-:W-:-:S04]  /*18fd0*/  FFMA R0, R31, R30, -1 ;  /* 0xbf8000001f007423 */ /* 0x002fc8000000001e */
[----:B------:R-:W-:-:S04]  /*18fe0*/  FADD.FTZ R3, -R0, -RZ ;  /* 0x800000ff00037221 */ /* 0x000fc80000010100 */
[----:B------:R-:W-:-:S07]  /*18ff0*/  FFMA R30, R30, R3, R30 ;  /* 0x000000031e1e7223 */ /* 0x000fce000000001e */
.L_x_505:
[----:B------:R-:W-:Y:S05]  /*19000*/  BSYNC B1 ;  /* 0x0000000000017941 */ /* 0x000fea0003800000 */
.L_x_503:
        /* <DEDUP_REMOVED lines=10> */
.L_x_507:
[----:B------:R-:W1:Y:S02]  /*190b0*/  MUFU.RCP R0, R33 ;  /* 0x0000002100007308 */ /* 0x000e640000001000 */
[----:B-1----:R-:W-:-:S04]  /*190c0*/  FFMA R2, R33, R0, -1 ;  /* 0xbf80000021027423 */ /* 0x002fc80000000000 */
[----:B------:R-:W-:-:S04]  /*190d0*/  FADD.FTZ R31, -R2, -RZ ;  /* 0x800000ff021f7221 */ /* 0x000fc80000010100 */
[----:B------:R-:W-:-:S07]  /*190e0*/  FFMA R31, R0, R31, R0 ;  /* 0x0000001f001f7223 */ /* 0x000fce0000000000 */
.L_x_508:
[----:B------:R-:W-:Y:S05]  /*190f0*/  BSYNC B1 ;  /* 0x0000000000017941 */ /* 0x000fea0003800000 */
.L_x_506:
        /* <DEDUP_REMOVED lines=8> */
.L_x_509:
[----:B------:R-:W1:Y:S02]  /*19180*/  MUFU.RCP R3, R34 ;  /* 0x0000002200037308 */ /* 0x000e640000001000 */
[----:B-1----:R-:W-:-:S04]  /*19190*/  FFMA R0, R34, R3, -1 ;  /* 0xbf80000022007423 */ /* 0x002fc80000000003 */
[----:B------:R-:W-:-:S04]  /*191a0*/  FADD.FTZ R0, -R0, -RZ ;  /* 0x800000ff00007221 */ /* 0x000fc80000010100 */
[----:B------:R-:W-:-:S07]  /*191b0*/  FFMA R0, R3, R0, R3 ;  /* 0x0000000003007223 */ /* 0x000fce0000000003 */
.L_x_510:
        /* <DEDUP_REMOVED lines=29> */
.L_x_512:
[----:B------:R-:W-:Y:S05]  /*19390*/  BSYNC B0 ;  /* 0x0000000000007941 */ /* 0x000fea0003800000 */
.L_x_511:
[----:B------:R-:W-:Y:S06]  /*193a0*/  BAR.SYNC.DEFER_BLOCKING 0x1, 0x100 ;  /* 0x0044000000007b1d */ /* 0x000fec0000010000 */
[----:B------:R-:W-:Y:S04]  /*193b0*/  BSSY B0, `(.L_x_513) ;  /* 0x000000a000007945 */ /* 0x000fe80003800000 */
[----:B------:R-:W-:Y:S05]  /*193c0*/  @P0 BRA `(.L_x_514) ;  /* 0x0000000000200947 */ /* 0x000fea0003800000 */
[----:B------:R-:W-:-:S06]  /*193d0*/  UISETP.NE.AND UP0, UPT, UR43, 0x3, UPT ;  /* 0x000000032b00788c */ /* 0x000fcc000bf05270 */
[----:B------:R-:W-:-:S13]  /*193e0*/  PLOP3.LUT P2, PT, PT, PT, UP0, 0x80, 0x0 ;  /* 0x000000000000781c */ /* 0x000fda0003f4f008 */
[----:B------:R-:W-:Y:S05]  /*193f0*/  @!P2 BRA `(.L_x_515) ;  /* 0x000000000004a947 */ /* 0x000fea0003800000 */
[----:B------:R-:W-:Y:S01]  /*19400*/  BPT.TRAP 0x1 ;  /* 0x000000040000795c */ /* 0x000fe20000300000 */
.L_x_515:
[----:B------:R-:W-:-:S04]  /*19410*/  ULEA UR4, UR8, UR46, 0x3 ;  /* 0x0000002e08047291 */ /* 0x000fc8000f8e183f */
[----:B------:R-:W-:-:S04]  /*19420*/  UIADD3 UR4, UR4, 0x50, URZ ;  /* 0x0000005004047890 */ /* 0x000fc8000fffe03f */
[----:B------:R-:W-:-:S09]  /*19430*/  UPRMT UR4, UR47, 0x654, UR4 ;  /* 0x000006542f047896 */ /* 0x000fd20008000004 */
[----:B------:R-:W-:Y:S03]  /*19440*/  SYNCS.ARRIVE.TRANS64.RED.A1T0 RZ, [UR4], RZ ;  /* 0x000000ffffff79a7 */ /* 0x000fe60008100404 */
.L_x_514:
[----:B------:R-:W-:Y:S05]  /*19450*/  BSYNC B0 ;  /* 0x0000000000007941 */ /* 0x000fea0003800000 */
.L_x_513:
        /* <DEDUP_REMOVED lines=9> */
.L_x_518:
        /* <DEDUP_REMOVED lines=8> */
.L_x_1134:
[----:B------:R-:W-:Y:S05]  /*19570*/  BSYNC B1 ;  /* 0x0000000000017941 */ /* 0x000fea0003800000 */
.L_x_519:
[----:B------:R-:W-:Y:S05]  /*19580*/  @P1 BRA `(.L_x_521) ;  /* 0x0000000000941947 */ /* 0x000fea0003800000 */
[----:B------:R-:W-:Y:S01]  /*19590*/  IMAD R25, R4, 0x2000, R156 ;  /* 0x0000200004197824 */ /* 0x000fe200078e029c */
[----:B------:R-:W-:Y:S05]  /*195a0*/  WARPSYNC.ALL ;  /* 0x0000000000007948 */ /* 0x000fea0003800000 */
[----:B------:R-:W-:Y:S01]  /*195b0*/  LEA R4, R164, R25, 0x1 ;  /* 0x00000019a4047211 */ /* 0x000fe200078e08ff */
[----:B------:R-:W2:Y:S05]  /*195c0*/  LDSM.16.M88.4 R12, [R25] ;  /* 0x00000000190c783b */ /* 0x000eaa0000000200 */
[----:B------:R-:W3:Y:S01]  /*195d0*/  LDSM.16.M88.4 R4, [R4] ;  /* 0x000000000404783b */ /* 0x000ee20000000200 */
[----:B--2---:R-:W-:-:S02]  /*195e0*/  SHF.L.U32 R23, R13, 0x10, RZ ;  /* 0x000000100d177819 */ /* 0x004fc400000006ff */
[----:B------:R-:W-:Y:S02]  /*195f0*/  LOP3.LUT R11, R14, 0xffff0000, RZ, 0xc0, !PT ;  /* 0xffff00000e0b7812 */ /* 0x000fe400078ec0ff */
[----:B------:R-:W-:Y:S01]  /*19600*/  SHF.L.U32 R19, R15, 0x10, RZ ;  /* 0x000000100f137819 */ /* 0x000fe200000006ff */
[----:B---3--:R-:W-:Y:S01]  /*19610*/  IMAD.U32 R25, R4, 0x10000, RZ ;  /* 0x0001000004197824 */ /* 0x008fe200078e00ff */
[C---:B------:R-:W-:Y:S01]  /*19620*/  SHF.L.U32 R29, R5.reuse, 0x10, RZ ;  /* 0x00000010051d7819 */ /* 0x040fe200000006ff */
        /* <DEDUP_REMOVED lines=8> */
[----:B------:R-:W-:Y:S01]  /*196b0*/  FMUL R154, R16, R3 ;  /* 0x00000003109a7220 */ /* 0x000fe20000400000 */
[----:B------:R-:W-:Y:S01]  /*196c0*/  SHF.L.U32 R21, R14, 0x10, RZ ;  /* 0x000000100e157819 */ /* 0x000fe200000006ff */
        /* <DEDUP_REMOVED lines=16> */
[----:B------:R-:W-:-:S07]  /*197d0*/  FMUL R5, R16, R37 ;  /* 0x0000002510057220 */ /* 0x000fce0000400000 */
.L_x_521:
[----:B------:R-:W-:Y:S02]  /*197e0*/  LOP3.LUT R9, R9, R24, RZ, 0x3c, !PT ;  /* 0x0000001809097212 */ /* 0x000fe400078e3cff */
[----:B------:R-:W-:-:S07]  /*197f0*/  SEL R4, R2, RZ, P3 ;  /* 0x000000ff02047207 */ /* 0x000fce0001800000 */
.L_x_517:
[----:B------:R-:W-:Y:S05]  /*19800*/  BSYNC B0 ;  /* 0x0000000000007941 */ /* 0x000fea0003800000 */
.L_x_516:
[----:B------:R-:W2:Y:S04]  /*19810*/  LDL.LU R2, [R1+0x100] ;  /* 0x0001000001027983 */ /* 0x000ea80000300800 */
[----:B------:R-:W3:Y:S04]  /*19820*/  LDL.LU R13, [R1+0x104] ;  /* 0x00010400010d7983 */ /* 0x000ee80000300800 */
[----:B-1----:R-:W4:Y:S04]  /*19830*/  LDL.LU R24, [R1+0x108] ;  /* 0x0001080001187983 */ /* 0x002f280000300800 */
        /* <DEDUP_REMOVED lines=15> */
[----:B--2---:R-:W-:Y:S01]  /*19930*/  FFMA R15, R17, R2, R154 ;  /* 0x00000002110f7223 */ /* 0x004fe2000000009a */
[----:B------:R-:W-:-:S03]  /*19940*/  MOV R2, 0x437c0000 ;  /* 0x437c000000027802 */ /* 0x000fc60000000f00 */
[----:B------:R-:W-:Y:S01]  /*19950*/  FFMA.SAT R3, -R15, R0, 0.5 ;  /* 0x3f0000000f037423 */ /* 0x000fe20000002100 */
[----:B---3--:R-:W-:-:S03]  /*19960*/  FFMA R25, R17, R13, R153 ;  /* 0x0000000d11197223 */ /* 0x008fc60000000099 */
[----:B------:R-:W-:Y:S01]  /*19970*/  FFMA.RM R3, R3, R2, 12582913 ;  /* 0x4b40000103037423 */ /* 0x000fe20000004002 */
[----:B------:R-:W-:Y:S01]  /*19980*/  FFMA.SAT R13, -R25, R0, 0.5 ;  /* 0x3f000000190d7423 */ /* 0x000fe20000002100 */
[----:B----4-:R-:W-:Y:S02]  /*19990*/  FFMA R27, R17, R24, R23 ;  /* 0x00000018111b7223 */ /* 0x010fe40000000017 */
[----:B------:R-:W-:Y:S01]  /*199a0*/  FADD R14, R3, -12583039 ;  /* 0xcb40007f030e7421 */ /* 0x000fe20000000000 */
[----:B------:R-:W-:Y:S01]  /*199b0*/  FFMA.RM R13, R13, R2, 12582913 ;  /* 0x4b4000010d0d7423 */ /* 0x000fe20000004002 */
[----:B------:R-:W-:Y:S01]  /*199c0*/  FFMA.SAT R31, -R27, R0, 0.5 ;  /* 0x3f0000001b1f7423 */ /* 0x000fe20000002100 */
[----:B-----5:R-:W-:Y:S01]  /*199d0*/  FFMA R29, R17, R26, R152 ;  /* 0x0000001a111d7223 */ /* 0x020fe20000000098 */
[----:B------:R-:W-:Y:S01]  /*199e0*/  FFMA R14, -R15, 1.4426950216293334961, -R14 ;  /* 0x3fb8aa3b0f0e7823 */ /* 0x000fe2000000090e */
[----:B------:R-:W-:Y:S02]  /*199f0*/  FADD R24, R13, -12583039 ;  /* 0xcb40007f0d187421 */ /* 0x000fe40000000000 */
[----:B------:R-:W-:Y:S01]  /*19a00*/  FFMA.SAT R33, -R29, R0, 0.5 ;  /* 0x3f0000001d217423 */ /* 0x000fe20000002100 */
[----:B------:R-:W-:Y:S01]  /*19a10*/  FFMA R15, -R15, 1.925963033500011079e-08, R14 ;  /* 0x32a570600f0f7823 */ /* 0x000fe2000000010e */
[----:B------:R-:W-:Y:S01]  /*19a20*/  FFMA.RM R14, R31, R2, 12582913 ;  /* 0x4b4000011f0e7423 */ /* 0x000fe20000004002 */
[----:B------:R-:W-:Y:S01]  /*19a30*/  FFMA R24, -R25, 1.4426950216293334961, -R24 ;  /* 0x3fb8aa3b19187823 */ /* 0x000fe20000000918 */
[C---:B------:R-:W-:Y:S01]  /*19a40*/  FFMA R31, R17.reuse, R28, R21 ;  /* 0x0000001c111f7223 */ /* 0x040fe20000000015 */
[----:B------:R-:W-:Y:S01]  /*19a50*/  FFMA R35, R17, R30, R22 ;  /* 0x0000001e11237223 */ /* 0x000fe20000000016 */
[----:B------:R-:W-:Y:S01]  /*19a60*/  FADD R26, R14, -12583039 ;  /* 0xcb40007f0e1a7421 */ /* 0x000fe20000000000 */
[----:B------:R-:W-:Y:S01]  /*19a70*/  FFMA R25, -R25, 1.925963033500011079e-08, R24 ;  /* 0x32a5706019197823 */ /* 0x000fe20000000118 */
[----:B------:R-:W-:Y:S01]  /*19a80*/  FFMA.RM R24, R33, R2, 12582913 ;  /* 0x4b40000121187423 */ /* 0x000fe20000004002 */
[----:B------:R-:W-:Y:S01]  /*19a90*/  FFMA.SAT R33, -R31, R0, 0.5 ;  /* 0x3f0000001f217423 */ /* 0x000fe20000002100 */
[----:B------:R-:W-:Y:S01]  /*19aa0*/  FFMA R26, -R27, 1.4426950216293334961, -R26 ;  /* 0x3fb8aa3b1b1a7823 */ /* 0x000fe2000000091a */
[C---:B------:R-:W-:Y:S01]  /*19ab0*/  FFMA R39, R17.reuse, R34, R20 ;  /* 0x0000002211277223 */ /* 0x040fe20000000014 */
[----:B------:R-:W-:Y:S01]  /*19ac0*/  FADD R28, R24, -12583039 ;  /* 0xcb40007f181c7421 */ /* 0x000fe20000000000 */
[----:B------:R-:W-:Y:S01]  /*19ad0*/  FFMA R37, R17, R36, R19 ;  /* 0x0000002411257223 */ /* 0x000fe20000000013 */
[----:B------:R-:W-:Y:S01]  /*19ae0*/  FFMA R27, -R27, 1.925963033500011079e-08, R26 ;  /* 0x32a570601b1b7823 */ /* 0x000fe2000000011a */
[----:B------:R-:W-:Y:S01]  /*19af0*/  FFMA.RM R26, R33, R2, 12582913 ;  /* 0x4b400001211a7423 */ /* 0x000fe20000004002 */
[----:B------:R-:W-:Y:S01]  /*19b00*/  FFMA R28, -R29, 1.4426950216293334961, -R28 ;  /* 0x3fb8aa3b1d1c7823 */ /* 0x000fe2000000091c */
[-C--:B------:R-:W-:Y:S01]  /*19b10*/  FFMA.SAT R33, -R35, R0.reuse, 0.5 ;  /* 0x3f00000023217423 */ /* 0x080fe20000002100 */
[----:B------:R-:W-:Y:S01]  /*19b20*/  FFMA.SAT R41, -R39, R0, 0.5 ;  /* 0x3f00000027297423 */ /* 0x000fe20000002100 */
[----:B------:R-:W-:Y:S01]  /*19b30*/  FADD R30, R26, -12583039 ;  /* 0xcb40007f1a1e7421 */ /* 0x000fe20000000000 */
[----:B------:R-:W-:Y:S01]  /*19b40*/  FFMA R28, -R29, 1.925963033500011079e-08, R28 ;  /* 0x32a570601d1c7823 */ /* 0x000fe2000000011c */
[----:B------:R-:W-:Y:S01]  /*19b50*/  FFMA.RM R29, R33, R2, 12582913 ;  /* 0x4b400001211d7423 */ /* 0x000fe20000004002 */
[----:B------:R-:W-:Y:S01]  /*19b60*/  FFMA.SAT R33, -R37, R0, 0.5 ;  /* 0x3f00000025217423 */ /* 0x000fe20000002100 */
[----:B------:R-:W-:Y:S01]  /*19b70*/  FFMA R30, -R31, 1.4426950216293334961, -R30 ;  /* 0x3fb8aa3b1f1e7823 */ /* 0x000fe2000000091e */
[----:B------:R-:W-:Y:S01]  /*19b80*/  FFMA R43, R17, R43, R12 ;  /* 0x0000002b112b7223 */ /* 0x000fe2000000000c */
[----:B------:R-:W-:Y:S01]  /*19b90*/  FADD R34, R29, -12583039 ;  /* 0xcb40007f1d227421 */ /* 0x000fe20000000000 */
[-C--:B------:R-:W-:Y:S01]  /*19ba0*/  FFMA.RM R33, R33, R2.reuse, 12582913 ;  /* 0x4b40000121217423 */ /* 0x080fe20000004002 */
[----:B------:R-:W-:Y:S01]  /*19bb0*/  FFMA R31, -R31, 1.925963033500011079e-08, R30 ;  /* 0x32a570601f1f7823 */ /* 0x000fe2000000011e */
[----:B------:R-:W-:Y:S01]  /*19bc0*/  FFMA.RM R30, R41, R2, 12582913 ;  /* 0x4b400001291e7423 */ /* 0x000fe20000004002 */
[----:B------:R-:W-:Y:S01]  /*19bd0*/  FFMA R34, -R35, 1.4426950216293334961, -R34 ;  /* 0x3fb8aa3b23227823 */ /* 0x000fe20000000922 */
[----:B------:R-:W-:Y:S01]  /*19be0*/  FFMA R41, R17, R44, R18 ;  /* 0x0000002c11297223 */ /* 0x000fe20000000012 */
[----:B------:R-:W-:Y:S01]  /*19bf0*/  FADD R36, R33, -12583039 ;  /* 0xcb40007f21247421 */ /* 0x000fe20000000000 */
[----:B------:R-:W-:Y:S01]  /*19c00*/  FADD R38, R30, -12583039 ;  /* 0xcb40007f1e267421 */ /* 0x000fe20000000000 */
[----:B------:R-:W-:Y:S01]  /*19c10*/  FFMA R34, -R35, 1.925963033500011079e-08, R34 ;  /* 0x32a5706023227823 */ /* 0x000fe20000000122 */
[----:B------:R-:W-:Y:S01]  /*19c20*/  FFMA.SAT R35, -R41, R0, 0.5 ;  /* 0x3f00000029237423 */ /* 0x000fe20000002100 */
[----:B------:R-:W-:Y:S01]  /*19c30*/  FFMA R36, -R37, 1.4426950216293334961, -R36 ;  /* 0x3fb8aa3b25247823 */ /* 0x000fe20000000924 */
[----:B------:R-:W-:Y:S01]  /*19c40*/  FFMA R38, -R39, 1.4426950216293334961, -R38 ;  /* 0x3fb8aa3b27267823 */ /* 0x000fe20000000926 */
[----:B------:R-:W-:Y:S01]  /*19c50*/  FFMA R45, R17, R40, R11 ;  /* 0x00000028112d7223 */ /* 0x000fe2000000000b */
[----:B------:R-:W-:Y:S01]  /*19c60*/  FFMA.RM R35, R35, R2, 12582913 ;  /* 0x4b40000123237423 */ /* 0x000fe20000004002 */
[----:B------:R-:W-:Y:S01]  /*19c70*/  FFMA R47, R17, R42, R10 ;  /* 0x0000002a112f7223 */ /* 0x000fe2000000000a */
[----:B------:R-:W-:Y:S01]  /*19c80*/  FFMA R38, -R39, 1.925963033500011079e-08, R38 ;  /* 0x32a5706027267823 */ /* 0x000fe20000000126 */
[-C--:B------:R-:W-:Y:S01]  /*19c90*/  FFMA.SAT R39, -R43, R0.reuse, 0.5 ;  /* 0x3f0000002b277423 */ /* 0x080fe20000002100 */
[----:B------:R-:W-:Y:S01]  /*19ca0*/  FFMA R36, -R37, 1.925963033500011079e-08, R36 ;  /* 0x32a5706025247823 */ /* 0x000fe20000000124 */
[----:B------:R-:W-:Y:S01]  /*19cb0*/  FADD R40, R35, -12583039 ;  /* 0xcb40007f23287421 */ /* 0x000fe20000000000 */
[----:B------:R-:W-:Y:S01]  /*19cc0*/  FFMA.SAT R37, -R45, R0, 0.5 ;  /* 0x3f0000002d257423 */ /* 0x000fe20000002100 */
[----:B------:R-:W-:Y:S01]  /*19cd0*/  FFMA.RM R39, R39, R2, 12582913 ;  /* 0x4b40000127277423 */ /* 0x000fe20000004002 */
[----:B------:R-:W-:Y:S01]  /*19ce0*/  FFMA.SAT R49, -R47, R0, 0.5 ;  /* 0x3f0000002f317423 */ /* 0x000fe20000002100 */
[----:B------:R-:W-:Y:S01]  /*19cf0*/  FFMA R42, -R41, 1.4426950216293334961, -R40 ;  /* 0x3fb8aa3b292a7823 */ /* 0x000fe20000000928 */
[-C--:B------:R-:W-:Y:S01]  /*19d00*/  FFMA.RM R40, R37, R2.reuse, 12582913 ;  /* 0x4b40000125287423 */ /* 0x080fe20000004002 */
[----:B------:R-:W-:Y:S01]  /*19d10*/  FADD R44, R39, -12583039 ;  /* 0xcb40007f272c7421 */ /* 0x000fe20000000000 */
[----:B------:R-:W-:Y:S01]  /*19d20*/  FFMA.RM R37, R49, R2, 12582913 ;  /* 0x4b40000131257423 */ /* 0x000fe20000004002 */
[----:B------:R-:W-:Y:S01]  /*19d30*/  FFMA R42, -R41, 1.925963033500011079e-08, R42 ;  /* 0x32a57060292a7823 */ /* 0x000fe2000000012a */
[----:B------:R-:W-:Y:S01]  /*19d40*/  FADD R46, R40, -12583039 ;  /* 0xcb40007f282e7421 */ /* 0x000fe20000000000 */
[----:B------:R-:W-:Y:S01]  /*19d50*/  FFMA R44, -R43, 1.4426950216293334961, -R44 ;  /* 0x3fb8aa3b2b2c7823 */ /* 0x000fe2000000092c */
[----:B------:R-:W-:Y:S01]  /*19d60*/  FADD R48, R37, -12583039 ;  /* 0xcb40007f25307421 */ /* 0x000fe20000000000 */
[----:B------:R-:W-:Y:S01]  /*19d70*/  FFMA R41, R17, R53, R8 ;  /* 0x0000003511297223 */ /* 0x000fe20000000008 */
[----:B------:R-:W-:Y:S01]  /*19d80*/  FFMA R46, -R45, 1.4426950216293334961, -R46 ;  /* 0x3fb8aa3b2d2e7823 */ /* 0x000fe2000000092e */
[----:B------:R-:W-:Y:S01]  /*19d90*/  FFMA R44, -R43, 1.925963033500011079e-08, R44 ;  /* 0x32a570602b2c7823 */ /* 0x000fe2000000012c */
[----:B------:R-:W-:Y:S01]  /*19da0*/  FFMA R48, -R47, 1.4426950216293334961, -R48 ;  /* 0x3fb8aa3b2f307823 */ /* 0x000fe20000000930 */
[----:B------:R-:W-:Y:S01]  /*19db0*/  FFMA R43, R17, R51, R7 ;  /* 0x00000033112b7223 */ /* 0x000fe20000000007 */
[----:B------:R-:W-:Y:S01]  /*19dc0*/  FFMA R46, -R45, 1.925963033500011079e-08, R46 ;  /* 0x32a570602d2e7823 */ /* 0x000fe2000000012e */
[----:B------:R-:W-:Y:S01]  /*19dd0*/  FFMA.SAT R51, -R41, R0, 0.5 ;  /* 0x3f00000029337423 */ /* 0x000fe20000002100 */
[----:B------:R-:W-:Y:S01]  /*19de0*/  FFMA R45, R17, R52, R6 ;  /* 0x00000034112d7223 */ /* 0x000fe20000000006 */
[----:B------:R-:W-:Y:S01]  /*19df0*/  FFMA R48, -R47, 1.925963033500011079e-08, R48 ;  /* 0x32a570602f307823 */ /* 0x000fe20000000130 */
[----:B------:R-:W-:Y:S01]  /*19e00*/  FFMA.SAT R53, -R43, R0, 0.5 ;  /* 0x3f0000002b357423 */ /* 0x000fe20000002100 */
[----:B------:R-:W-:Y:S01]  /*19e10*/  FFMA R47, R17, R50, R5 ;  /* 0x00000032112f7223 */ /* 0x000fe20000000005 */
[----:B------:R-:W-:Y:S01]  /*19e20*/  FFMA.RM R50, R51, R2, 12582913 ;  /* 0x4b40000133327423 */ /* 0x000fe20000004002 */
[----:B------:R-:W-:Y:S01]  /*19e30*/  FFMA.SAT R51, -R45, R0, 0.5 ;  /* 0x3f0000002d337423 */ /* 0x000fe20000002100 */
[----:B------:R-:W-:Y:S01]  /*19e40*/  MUFU.EX2 R15, R15 ;  /* 0x0000000f000f7308 */ /* 0x000fe20000000800 */
[----:B------:R-:W-:Y:S01]  /*19e50*/  FFMA.RM R53, R53, R2, 12582913 ;  /* 0x4b40000135357423 */ /* 0x000fe20000004002 */
[----:B------:R-:W-:Y:S01]  /*19e60*/  FFMA.SAT R55, -R47, R0, 0.5 ;  /* 0x3f0000002f377423 */ /* 0x000fe20000002100 */
[-C--:B------:R-:W-:Y:S01]  /*19e70*/  FFMA.RM R52, R51, R2.reuse, 12582913 ;  /* 0x4b40000133347423 */ /* 0x080fe20000004002 */
[----:B------:R-:W-:Y:S01]  /*19e80*/  SHF.L.U32 R14, R14, 0x17, RZ ;  /* 0x000000170e0e7819 */ /* 0x000fe200000006ff */
[----:B------:R-:W-:Y:S01]  /*19e90*/  FADD R0, R53, -12583039 ;  /* 0xcb40007f35007421 */ /* 0x000fe20000000000 */
[----:B------:R-:W-:Y:S01]  /*19ea0*/  FFMA.RM R55, R55, R2, 12582913 ;  /* 0x4b40000137377423 */ /* 0x000fe20000004002 */
[----:B------:R-:W-:Y:S01]  /*19eb0*/  FADD R2, R52, -12583039 ;  /* 0xcb40007f34027421 */ /* 0x000fe20000000000 */
[----:B------:R-:W1:Y:S01]  /*19ec0*/  MUFU.EX2 R25, R25 ;  /* 0x0000001900197308 */ /* 0x000e620000000800 */
[----:B------:R-:W-:Y:S01]  /*19ed0*/  FFMA R0, -R43, 1.4426950216293334961, -R0 ;  /* 0x3fb8aa3b2b007823 */ /* 0x000fe20000000900 */
[----:B------:R-:W-:Y:S01]  /*19ee0*/  FADD R54, R55, -12583039 ;  /* 0xcb40007f37367421 */ /* 0x000fe20000000000 */
[----:B------:R-:W-:Y:S01]  /*19ef0*/  FFMA R2, -R45, 1.4426950216293334961, -R2 ;  /* 0x3fb8aa3b2d027823 */ /* 0x000fe20000000902 */
[----:B------:R-:W-:Y:S01]  /*19f00*/  SHF.L.U32 R26, R26, 0x17, RZ ;  /* 0x000000171a1a7819 */ /* 0x000fe200000006ff */
[----:B------:R-:W-:Y:S01]  /*19f10*/  FFMA R43, -R43, 1.925963033500011079e-08, R0 ;  /* 0x32a570602b2b7823 */ /* 0x000fe20000000100 */
[----:B------:R-:W-:-:S02]  /*19f20*/  IMAD.SHL.U32 R0, R3, 0x800000, RZ ;  /* 0x0080000003007824 */ /* 0x000fc400078e00ff */
[----:B------:R-:W-:Y:S01]  /*19f30*/  FFMA R45, -R45, 1.925963033500011079e-08, R2 ;  /* 0x32a570602d2d7823 */ /* 0x000fe20000000102 */
[----:B------:R2:W-:Y:S01]  /*19f40*/  MUFU.EX2 R49, R44 ;  /* 0x0000002c00317308 */ /* 0x0005e20000000800 */
[----:B------:R-:W-:Y:S01]  /*19f50*/  SHF.L.U32 R2, R13, 0x17, RZ ;  /* 0x000000170d027819 */ /* 0x000fe200000006ff */
[----:B------:R-:W-:Y:S01]  /*19f60*/  FFMA R54, -R47, 1.4426950216293334961, -R54 ;  /* 0x3fb8aa3b2f367823 */ /* 0x000fe20000000936 */
[----:B------:R-:W-:Y:S01]  /*19f70*/  SHF.L.U32 R3, R24, 0x17, RZ ;  /* 0x0000001718037819 */ /* 0x000fe200000006ff */
[----:B------:R-:W-:Y:S01]  /*19f80*/  IMAD.SHL.U32 R33, R33, 0x800000, RZ ;  /* 0x0080000021217824 */ /* 0x000fe200078e00ff */
[----:B------:R-:W-:Y:S01]  /*19f90*/  SHF.L.U32 R29, R29, 0x17, RZ ;  /* 0x000000171d1d7819 */ /* 0x000fe200000006ff */
[----:B------:R-:W-:Y:S01]  /*19fa0*/  FFMA R54, -R47, 1.925963033500011079e-08, R54 ;  /* 0x32a570602f367823 */ /* 0x000fe20000000136 */
[----:B------:R-:W-:Y:S01]  /*19fb0*/  SHF.L.U32 R13, R35, 0x17, RZ ;  /* 0x00000017230d7819 */ /* 0x000fe200000006ff */
[----:B------:R3:W4:Y:S01]  /*19fc0*/  MUFU.EX2 R51, R48 ;  /* 0x0000003000337308 */ /* 0x0007220000000800 */
[----:B--2---:R-:W-:Y:S01]  /*19fd0*/  FADD R44, R50, -12583039 ;  /* 0xcb40007f322c7421 */ /* 0x004fe20000000000 */
[----:B-1----:R-:W-:Y:S01]  /*19fe0*/  FFMA R25, R2, R25, 1 ;  /* 0x3f80000002197423 */ /* 0x002fe20000000019 */
[----:B------:R-:W-:-:S02]  /*19ff0*/  IMAD.SHL.U32 R24, R37, 0x800000, RZ ;  /* 0x0080000025187824 */ /* 0x000fc400078e00ff */
[----:B------:R-:W-:-:S03]  /*1a000*/  FFMA R44, -R41, 1.4426950216293334961, -R44 ;  /* 0x3fb8aa3b292c7823 */ /* 0x000fc6000000092c */
[----:B------:R-:W1:Y:S01]  /*1a010*/  MUFU.EX2 R28, R28 ;  /* 0x0000001c001c7308 */ /* 0x000e620000000800 */
[----:B---3--:R-:W-:Y:S01]  /*1a020*/  FFMA R48, R0, R15, 1 ;  /* 0x3f80000000307423 */ /* 0x008fe2000000000f */
[----:B------:R-:W-:Y:S01]  /*1a030*/  FFMA R44, -R41, 1.925963033500011079e-08, R44 ;  /* 0x32a57060292c7823 */ /* 0x000fe2000000012c */
[----:B------:R-:W-:-:S03]  /*1a040*/  SHF.L.U32 R15, R40, 0x17, RZ ;  /* 0x00000017280f7819 */ /* 0x000fc600000006ff */
[----:B------:R-:W-:Y:S02]  /*1a050*/  IADD3 R2, R48, 0x1800000, RZ ;  /* 0x0180000030027810 */ /* 0x000fe40007ffe0ff */
[----:B------:R-:W2:Y:S01]  /*1a060*/  MUFU.EX2 R27, R27 ;  /* 0x0000001b001b7308 */ /* 0x000ea20000000800 */
[----:B----4-:R-:W-:Y:S01]  /*1a070*/  FFMA R24, R24, R51, 1 ;  /* 0x3f80000018187423 */ /* 0x010fe20000000033 */
[----:B------:R-:W-:-:S04]  /*1a080*/  LOP3.LUT R2, R2, 0x7f800000, RZ, 0xc0, !PT ;  /* 0x7f80000002027812 */ /* 0x000fc800078ec0ff */
[----:B------:R-:W-:Y:S02]  /*1a090*/  ISETP.GT.U32.AND P2, PT, R2, 0x1ffffff, PT ;  /* 0x01ffffff0200780c */ /* 0x000fe40003f44070 */
[----:B------:R-:W3:Y:S01]  /*1a0a0*/  MUFU.EX2 R31, R31 ;  /* 0x0000001f001f7308 */ /* 0x000ee20000000800 */
[----:B-1----:R-:W-:Y:S01]  /*1a0b0*/  FFMA R28, R3, R28, 1 ;  /* 0x3f800000031c7423 */ /* 0x002fe2000000001c */
[----:B------:R-:W-:Y:S02]  /*1a0c0*/  SHF.L.U32 R3, R30, 0x17, RZ ;  /* 0x000000171e037819 */ /* 0x000fe400000006ff */
[----:B------:R-:W-:-:S04]  /*1a0d0*/  SHF.L.U32 R30, R52, 0x17, RZ ;  /* 0x00000017341e7819 */ /* 0x000fc800000006ff */
[----:B------:R-:W1:Y:S01]  /*1a0e0*/  MUFU.EX2 R34, R34 ;  /* 0x0000002200227308 */ /* 0x000e620000000800 */
[----:B--2---:R-:W-:Y:S01]  /*1a0f0*/  FFMA R27, R14, R27, 1 ;  /* 0x3f8000000e1b7423 */ /* 0x004fe2000000001b */
[----:B------:R-:W-:-:S05]  /*1a100*/  SHF.L.U32 R14, R39, 0x17, RZ ;  /* 0x00000017270e7819 */ /* 0x000fca00000006ff */
[----:B------:R-:W-:Y:S01]  /*1a110*/  FFMA R14, R14, R49, 1 ;  /* 0x3f8000000e0e7423 */ /* 0x000fe20000000031 */
[----:B------:R-:W2:Y:S01]  /*1a120*/  MUFU.EX2 R36, R36 ;  /* 0x0000002400247308 */ /* 0x000ea20000000800 */
[----:B---3--:R-:W-:Y:S01]  /*1a130*/  FFMA R31, R26, R31, 1 ;  /* 0x3f8000001a1f7423 */ /* 0x008fe2000000001f */
[----:B------:R-:W-:-:S06]  /*1a140*/  SHF.L.U32 R26, R50, 0x17, RZ ;  /* 0x00000017321a7819 */ /* 0x000fcc00000006ff */
[----:B------:R-:W3:Y:S01]  /*1a150*/  MUFU.EX2 R38, R38 ;  /* 0x0000002600267308 */ /* 0x000ee20000000800 */
[----:B-1----:R-:W-:Y:S01]  /*1a160*/  FFMA R34, R29, R34, 1 ;  /* 0x3f8000001d227423 */ /* 0x002fe20000000022 */
[----:B------:R-:W-:-:S06]  /*1a170*/  SHF.L.U32 R29, R53, 0x17, RZ ;  /* 0x00000017351d7819 */ /* 0x000fcc00000006ff */
[----:B------:R-:W1:Y:S01]  /*1a180*/  MUFU.EX2 R42, R42 ;  /* 0x0000002a002a7308 */ /* 0x000e620000000800 */
[----:B--2---:R-:W-:Y:S01]  /*1a190*/  FFMA R36, R33, R36, 1 ;  /* 0x3f80000021247423 */ /* 0x004fe20000000024 */
[----:B------:R-:W-:-:S06]  /*1a1a0*/  SHF.L.U32 R33, R55, 0x17, RZ ;  /* 0x0000001737217819 */ /* 0x000fcc00000006ff */
        /* <DEDUP_REMOVED lines=9> */
[----:B-1----:R-:W-:Y:S01]  /*1a240*/  FFMA R29, R29, R0, 1 ;  /* 0x3f8000001d1d7423 */ /* 0x002fe20000000000 */
[----:B--2---:R-:W-:Y:S01]  /*1a250*/  FFMA R30, R30, R45, 1 ;  /* 0x3f8000001e1e7423 */ /* 0x004fe2000000002d */
[----:B---3--:R-:W-:Y:S01]  /*1a260*/  FFMA R33, R33, R54, 1 ;  /* 0x3f80000021217423 */ /* 0x008fe20000000036 */
[----:B------:R-:W-:Y:S06]  /*1a270*/  @P2 BRA `(.L_x_523) ;  /* 0x0000000000142947 */ /* 0x000fec0003800000 */
[----:B------:R-:W-:Y:S02]  /*1a280*/  MOV R0, R48 ;  /* 0x0000003000007202 */ /* 0x000fe40000000f00 */
[----:B------:R-:W-:-:S07]  /*1a290*/  MOV R2, 0x1a2b0 ;  /* 0x0001a2b000027802 */ /* 0x000fce0000000f00 */
[----:B------:R-:W-:Y:S05]  /*1a2a0*/  CALL.REL.NOINC `($__internal_0_$__cuda_sm20_rcp_rn_f32_slowpath) ;  /* 0x0000013800b47944 */ /* 0x000fea0003c00000 */
[----:B------:R-:W-:Y:S01]  /*1a2b0*/  IMAD.MOV.U32 R35, RZ, RZ, R0 ;  /* 0x000000ffff237224 */ /* 0x000fe200078e0000 */
[----:B------:R-:W-:Y:S06]  /*1a2c0*/  BRA `(.L_x_524) ;  /* 0x0000000000107947 */ /* 0x000fec0003800000 */
.L_x_523:
[----:B------:R-:W1:Y:S02]  /*1a2d0*/  MUFU.RCP R35, R48 ;  /* 0x0000003000237308 */ /* 0x000e640000001000 */
[----:B-1----:R-:W-:-:S04]  /*1a2e0*/  FFMA R0, R48, R35, -1 ;  /* 0xbf80000030007423 */ /* 0x002fc80000000023 */
[----:B------:R-:W-:-:S04]  /*1a2f0*/  FADD.FTZ R0, -R0, -RZ ;  /* 0x800000ff00007221 */ /* 0x000fc80000010100 */
[----:B------:R-:W-:-:S07]  /*1a300*/  FFMA R35, R35, R0, R35 ;  /* 0x0000000023237223 */ /* 0x000fce0000000023 */
.L_x_524:
[----:B------:R-:W-:Y:S05]  /*1a310*/  BSYNC B1 ;  /* 0x0000000000017941 */ /* 0x000fea0003800000 */
.L_x_522:
        /* <DEDUP_REMOVED lines=10> */
.L_x_526:
[----:B------:R-:W1:Y:S02]  /*1a3c0*/  MUFU.RCP R40, R25 ;  /* 0x0000001900287308 */ /* 0x000e640000001000 */
[----:B-1----:R-:W-:-:S04]  /*1a3d0*/  FFMA R0, R25, R40, -1 ;  /* 0xbf80000019007423 */ /* 0x002fc80000000028 */
[----:B------:R-:W-:-:S04]  /*1a3e0*/  FADD.FTZ R3, -R0, -RZ ;  /* 0x800000ff00037221 */ /* 0x000fc80000010100 */
[----:B------:R-:W-:-:S07]  /*1a3f0*/  FFMA R40, R40, R3, R40 ;  /* 0x0000000328287223 */ /* 0x000fce0000000028 */
.L_x_527:
[----:B------:R-:W-:Y:S05]  /*1a400*/  BSYNC B1 ;  /* 0x0000000000017941 */ /* 0x000fea0003800000 */
.L_x_525:
        /* <DEDUP_REMOVED lines=10> */
.L_x_529:
[----:B------:R-:W1:Y:S02]  /*1a4b0*/  MUFU.RCP R0, R27 ;  /* 0x0000001b00007308 */ /* 0x000e640000001000 */
[----:B-1----:R-:W-:-:S04]  /*1a4c0*/  FFMA R2, R27, R0, -1 ;  /* 0xbf8000001b027423 */ /* 0x002fc80000000000 */
[----:B------:R-:W-:-:S04]  /*1a4d0*/  FADD.FTZ R25, -R2, -RZ ;  /* 0x800000ff02197221 */ /* 0x000fc80000010100 */
[----:B------:R-:W-:-:S07]  /*1a4e0*/  FFMA R25, R0, R25, R0 ;  /* 0x0000001900197223 */ /* 0x000fce0000000000 */
.L_x_530:
[----:B------:R-:W-:Y:S05]  /*1a4f0*/  BSYNC B1 ;  /* 0x0000000000017941 */ /* 0x000fea0003800000 */
.L_x_528:
        /* <DEDUP_REMOVED lines=10> */
.L_x_532:
[----:B------:R-:W1:Y:S02]  /*1a5a0*/  MUFU.RCP R3, R28 ;  /* 0x0000001c00037308 */ /* 0x000e640000001000 */
[----:B-1----:R-:W-:-:S04]  /*1a5b0*/  FFMA R0, R28, R3, -1 ;  /* 0xbf8000001c007423 */ /* 0x002fc80000000003 */
[----:B------:R-:W-:-:S04]  /*1a5c0*/  FADD.FTZ R0, -R0, -RZ ;  /* 0x800000ff00007221 */ /* 0x000fc80000010100 */
[----:B------:R-:W-:-:S07]  /*1a5d0*/  FFMA R42, R3, R0, R3 ;  /* 0x00000000032a7223 */ /* 0x000fce0000000003 */
.L_x_533:
[----:B------:R-:W-:Y:S05]  /*1a5e0*/  BSYNC B1 ;  /* 0x0000000000017941 */ /* 0x000fea0003800000 */
.L_x_531:
        /* <DEDUP_REMOVED lines=10> */
.L_x_535:
[----:B------:R-:W1:Y:S02]  /*1a690*/  MUFU.RCP R0, R31 ;  /* 0x0000001f00007308 */ /* 0x000e640000001000 */
[----:B-1----:R-:W-:-:S04]  /*1a6a0*/  FFMA R2, R31, R0, -1 ;  /* 0xbf8000001f027423 */ /* 0x002fc80000000000 */
[----:B------:R-:W-:-:S04]  /*1a6b0*/  FADD.FTZ R27, -R2, -RZ ;  /* 0x800000ff021b7221 */ /* 0x000fc80000010100 */
[----:B------:R-:W-:-:S07]  /*1a6c0*/  FFMA R27, R0, R27, R0 ;  /* 0x0000001b001b7223 */ /* 0x000fce0000000000 */
.L_x_536:
[----:B------:R-:W-:Y:S05]  /*1a6d0*/  BSYNC B1 ;  /* 0x0000000000017941 */ /* 0x000fea0003800000 */
.L_x_534:
        /* <DEDUP_REMOVED lines=10> */
.L_x_538:
[----:B------:R-:W1:Y:S02]  /*1a780*/  MUFU.RCP R3, R34 ;  /* 0x0000002200037308 */ /* 0x000e640000001000 */
[----:B-1----:R-:W-:-:S04]  /*1a790*/  FFMA R0, R34, R3, -1 ;  /* 0xbf80000022007423 */ /* 0x002fc80000000003 */
[----:B------:R-:W-:-:S04]  /*1a7a0*/  FADD.FTZ R0, -R0, -RZ ;  /* 0x800000ff00007221 */ /* 0x000fc80000010100 */
[----:B------:R-:W-:-:S07]  /*1a7b0*/  FFMA R28, R3, R0, R3 ;  /* 0x00000000031c7223 */ /* 0x000fce0000000003 */
.L_x_539:
[----:B------:R-:W-:Y:S05]  /*1a7c0*/  BSYNC B1 ;  /* 0x0000000000017941 */ /* 0x000fea0003800000 */
.L_x_537:
        /* <DEDUP_REMOVED lines=10> */
.L_x_541:
[----:B------:R-:W1:Y:S02]  /*1a870*/  MUFU.RCP R31, R36 ;  /* 0x00000024001f7308 */ /* 0x000e640000001000 */
[----:B-1----:R-:W-:-:S04]  /*1a880*/  FFMA R0, R36, R31, -1 ;  /* 0xbf80000024007423 */ /* 0x002fc8000000001f */
[----:B------:R-:W-:-:S04]  /*1a890*/  FADD.FTZ R0, -R0, -RZ ;  /* 0x800000ff00007221 */ /* 0x000fc80000010100 */
[----:B------:R-:W-:-:S07]  /*1a8a0*/  FFMA R31, R31, R0, R31 ;  /* 0x000000001f1f7223 */ /* 0x000fce000000001f */
.L_x_542:
[----:B------:R-:W-:Y:S05]  /*1a8b0*/  BSYNC B1 ;  /* 0x0000000000017941 */ /* 0x000fea0003800000 */
.L_x_540:
        /* <DEDUP_REMOVED lines=10> */
.L_x_544:
[----:B------:R-:W1:Y:S02]  /*1a960*/  MUFU.RCP R3, R38 ;  /* 0x0000002600037308 */ /* 0x000e640000001000 */
[----:B-1----:R-:W-:-:S04]  /*1a970*/  FFMA R0, R38, R3, -1 ;  /* 0xbf80000026007423 */ /* 0x002fc80000000003 */
[----:B------:R-:W-:-:S04]  /*1a980*/  FADD.FTZ R0, -R0, -RZ ;  /* 0x800000ff00007221 */ /* 0x000fc80000010100 */
[----:B------:R-:W-:-:S07]  /*1a990*/  FFMA R34, R3, R0, R3 ;  /* 0x0000000003227223 */ /* 0x000fce0000000003 */
.L_x_545:
[----:B------:R-:W-:Y:S05]  /*1a9a0*/  BSYNC B1 ;  /* 0x0000000000017941 */ /* 0x000fea0003800000 */
.L_x_543:
        /* <DEDUP_REMOVED lines=10> */
.L_x_547:
[----:B------:R-:W1:Y:S02]  /*1aa50*/  MUFU.RCP R36, R13 ;  /* 0x0000000d00247308 */ /* 0x000e640000001000 */
[----:B-1----:R-:W-:-:S04]  /*1aa60*/  FFMA R0, R13, R36, -1 ;  /* 0xbf8000000d007423 */ /* 0x002fc80000000024 */
[----:B------:R-:W-:-:S04]  /*1aa70*/  FADD.FTZ R3, -R0, -RZ ;  /* 0x800000ff00037221 */ /* 0x000fc80000010100 */
[----:B------:R-:W-:-:S07]  /*1aa80*/  FFMA R36, R36, R3, R36 ;  /* 0x0000000324247223 */ /* 0x000fce0000000024 */
.L_x_548:
[----:B------:R-:W-:Y:S05]  /*1aa90*/  BSYNC B1 ;  /* 0x0000000000017941 */ /* 0x000fea0003800000 */
.L_x_546:
        /* <DEDUP_REMOVED lines=10> */
.L_x_550:
[----:B------:R-:W1:Y:S02]  /*1ab40*/  MUFU.RCP R13, R14 ;  /* 0x0000000e000d7308 */ /* 0x000e640000001000 */
[----:B-1----:R-:W-:-:S04]  /*1ab50*/  FFMA R0, R14, R13, -1 ;  /* 0xbf8000000e007423 */ /* 0x002fc8000000000d */
[----:B------:R-:W-:-:S04]  /*1ab60*/  FADD.FTZ R0, -R0, -RZ ;  /* 0x800000ff00007221 */ /* 0x000fc80000010100 */
[----:B------:R-:W-:-:S07]  /*1ab70*/  FFMA R13, R13, R0, R13 ;  /* 0x000000000d0d7223 */ /* 0x000fce000000000d */
.L_x_551:
[----:B------:R-:W-:Y:S05]  /*1ab80*/  BSYNC B1 ;  /* 0x0000000000017941 */ /* 0x000fea0003800000 */
.L_x_549:
        /* <DEDUP_REMOVED lines=10> */
.L_x_553:
[----:B------:R-:W1:Y:S02]  /*1ac30*/  MUFU.RCP R14, R15 ;  /* 0x0000000f000e7308 */ /* 0x000e640000001000 */
[----:B-1----:R-:W-:-:S04]  /*1ac40*/  FFMA R0, R15, R14, -1 ;  /* 0xbf8000000f007423 */ /* 0x002fc8000000000e */
[----:B------:R-:W-:-:S04]  /*1ac50*/  FADD.FTZ R3, -R0, -RZ ;  /* 0x800000ff00037221 */ /* 0x000fc80000010100 */
[----:B------:R-:W-:-:S07]  /*1ac60*/  FFMA R14, R14, R3, R14 ;  /* 0x000000030e0e7223 */ /* 0x000fce000000000e */
.L_x_554:
[----:B------:R-:W-:Y:S05]  /*1ac70*/  BSYNC B1 ;  /* 0x0000000000017941 */ /* 0x000fea0003800000 */
.L_x_552:
        /* <DEDUP_REMOVED lines=10> */
.L_x_556:
[----:B------:R-:W1:Y:S02]  /*1ad20*/  MUFU.RCP R15, R24 ;  /* 0x00000018000f7308 */ /* 0x000e640000001000 */
[----:B-1----:R-:W-:-:S04]  /*1ad30*/  FFMA R0, R24, R15, -1 ;  /* 0xbf80000018007423 */ /* 0x002fc8000000000f */
[----:B------:R-:W-:-:S04]  /*1ad40*/  FADD.FTZ R0, -R0, -RZ ;  /* 0x800000ff00007221 */ /* 0x000fc80000010100 */
[----:B------:R-:W-:-:S07]  /*1ad50*/  FFMA R15, R15, R0, R15 ;  /* 0x000000000f0f7223 */ /* 0x000fce000000000f */
.L_x_557:
[----:B------:R-:W-:Y:S05]  /*1ad60*/  BSYNC B1 ;  /* 0x0000000000017941 */ /* 0x000fea0003800000 */
.L_x_555:
        /* <DEDUP_REMOVED lines=10> */
.L_x_559:
[----:B------:R-:W1:Y:S02]  /*1ae10*/  MUFU.RCP R37, R26 ;  /* 0x0000001a00257308 */ /* 0x000e640000001000 */
[----:B-1----:R-:W-:-:S04]  /*1ae20*/  FFMA R0, R26, R37, -1 ;  /* 0xbf8000001a007423 */ /* 0x002fc80000000025 */
[----:B------:R-:W-:-:S04]  /*1ae30*/  FADD.FTZ R0, -R0, -RZ ;  /* 0x800000ff00007221 */ /* 0x000fc80000010100 */
[----:B------:R-:W-:-:S07]  /*1ae40*/  FFMA R37, R37, R0, R37 ;  /* 0x0000000025257223 */ /* 0x000fce0000000025 */
.L_x_560:
[----:B------:R-:W-:Y:S05]  /*1ae50*/  BSYNC B1 ;  /* 0x0000000000017941 */ /* 0x000fea0003800000 */
.L_x_558:
        /* <DEDUP_REMOVED lines=10> */
.L_x_562:
[----:B------:R-:W1:Y:S02]  /*1af00*/  MUFU.RCP R38, R29 ;  /* 0x0000001d00267308 */ /* 0x000e640000001000 */
[----:B-1----:R-:W-:-:S04]  /*1af10*/  FFMA R0, R29, R38, -1 ;  /* 0xbf8000001d007423 */ /* 0x002fc80000000026 */
[----:B------:R-:W-:-:S04]  /*1af20*/  FADD.FTZ R3, -R0, -RZ ;  /* 0x800000ff00037221 */ /* 0x000fc80000010100 */
[----:B------:R-:W-:-:S07]  /*1af30*/  FFMA R38, R38, R3, R38 ;  /* 0x0000000326267223 */ /* 0x000fce0000000026 */
.L_x_563:
[----:B------:R-:W-:Y:S05]  /*1af40*/  BSYNC B1 ;  /* 0x0000000000017941 */ /* 0x000fea0003800000 */
.L_x_561:
        /* <DEDUP_REMOVED lines=10> */
.L_x_565:
[----:B------:R-:W1:Y:S02]  /*1aff0*/  MUFU.RCP R39, R30 ;  /* 0x0000001e00277308 */ /* 0x000e640000001000 */
[----:B-1----:R-:W-:-:S04]  /*1b000*/  FFMA R0, R30, R39, -1 ;  /* 0xbf8000001e007423 */ /* 0x002fc80000000027 */
[----:B------:R-:W-:-:S04]  /*1b010*/  FADD.FTZ R0, -R0, -RZ ;  /* 0x800000ff00007221 */ /* 0x000fc80000010100 */
[----:B------:R-:W-:-:S07]  /*1b020*/  FFMA R39, R39, R0, R39 ;  /* 0x0000000027277223 */ /* 0x000fce0000000027 */
.L_x_566:
[----:B------:R-:W-:Y:S05]  /*1b030*/  BSYNC B1 ;  /* 0x0000000000017941 */ /* 0x000fea0003800000 */
.L_x_564:
        /* <DEDUP_REMOVED lines=8> */
.L_x_567:
[----:B------:R-:W1:Y:S02]  /*1b0c0*/  MUFU.RCP R0, R33 ;  /* 0x0000002100007308 */ /* 0x000e640000001000 */
[----:B-1----:R-:W-:-:S04]  /*1b0d0*/  FFMA R2, R33, R0, -1 ;  /* 0xbf80000021027423 */ /* 0x002fc80000000000 */
[----:B------:R-:W-:-:S04]  /*1b0e0*/  FADD.FTZ R3, -R2, -RZ ;  /* 0x800000ff02037221 */ /* 0x000fc80000010100 */
[----:B------:R-:W-:-:S07]  /*1b0f0*/  FFMA R0, R0, R3, R0 ;  /* 0x0000000300007223 */ /* 0x000fce0000000000 */
.L_x_568:
        /* <DEDUP_REMOVED lines=29> */
.L_x_570:
[----:B------:R-:W-:Y:S05]  /*1b2d0*/  BSYNC B0 ;  /* 0x0000000000007941 */ /* 0x000fea0003800000 */
.L_x_569:
[----:B------:R-:W-:Y:S06]  /*1b2e0*/  BAR.SYNC.DEFER_BLOCKING 0x1, 0x100 ;  /* 0x0044000000007b1d */ /* 0x000fec0000010000 */
[----:B------:R-:W-:Y:S04]  /*1b2f0*/  BSSY B0, `(.L_x_571) ;  /* 0x000000a000007945 */ /* 0x000fe80003800000 */
[----:B------:R-:W-:Y:S05]  /*1b300*/  @P0 BRA `(.L_x_572) ;  /* 0x0000000000200947 */ /* 0x000fea0003800000 */
[----:B------:R-:W-:-:S06]  /*1b310*/  UISETP.NE.AND UP0, UPT, UR43, 0x3, UPT ;  /* 0x000000032b00788c */ /* 0x000fcc000bf05270 */
[----:B------:R-:W-:-:S13]  /*1b320*/  PLOP3.LUT P2, PT, PT, PT, UP0, 0x80, 0x0 ;  /* 0x000000000000781c */ /* 0x000fda0003f4f008 */
[----:B------:R-:W-:Y:S05]  /*1b330*/  @!P2 BRA `(.L_x_573) ;  /* 0x000000000004a947 */ /* 0x000fea0003800000 */
[----:B------:R-:W-:Y:S01]  /*1b340*/  BPT.TRAP 0x1 ;  /* 0x000000040000795c */ /* 0x000fe20000300000 */
.L_x_573:
[----:B------:R-:W-:-:S04]  /*1b350*/  ULEA UR4, UR8, UR46, 0x3 ;  /* 0x0000002e08047291 */ /* 0x000fc8000f8e183f */
[----:B------:R-:W-:-:S04]  /*1b360*/  UIADD3 UR4, UR4, 0x50, URZ ;  /* 0x0000005004047890 */ /* 0x000fc8000fffe03f */
[----:B------:R-:W-:-:S09]  /*1b370*/  UPRMT UR4, UR47, 0x654, UR4 ;  /* 0x000006542f047896 */ /* 0x000fd20008000004 */
[----:B------:R-:W-:Y:S03]  /*1b380*/  SYNCS.ARRIVE.TRANS64.RED.A1T0 RZ, [UR4], RZ ;  /* 0x000000ffffff79a7 */ /* 0x000fe60008100404 */
.L_x_572:
[----:B------:R-:W-:Y:S05]  /*1b390*/  BSYNC B0 ;  /* 0x0000000000007941 */ /* 0x000fea0003800000 */
.L_x_571:
        /* <DEDUP_REMOVED lines=9> */
.L_x_576:
        /* <DEDUP_REMOVED lines=8> */
.L_x_1135:
[----:B------:R-:W-:Y:S05]  /*1b4b0*/  BSYNC B1 ;  /* 0x0000000000017941 */ /* 0x000fea0003800000 */
.L_x_577:
[----:B------:R-:W-:Y:S05]  /*1b4c0*/  @P1 BRA `(.L_x_579) ;  /* 0x0000000000941947 */ /* 0x000fea0003800000 */
[----:B------:R-:W-:Y:S01]  /*1b4d0*/  LEA R25, R4, R156, 0xd ;  /* 0x0000009c04197211 */ /* 0x000fe200078e68ff */
[----:B------:R-:W-:Y:S05]  /*1b4e0*/  WARPSYNC.ALL ;  /* 0x0000000000007948 */ /* 0x000fea0003800000 */
[----:B------:R-:W-:Y:S01]  /*1b4f0*/  LEA R4, R164, R25, 0x1 ;  /* 0x00000019a4047211 */ /* 0x000fe200078e08ff */
[----:B------:R-:W2:Y:S05]  /*1b500*/  LDSM.16.M88.4 R12, [R25] ;  /* 0x00000000190c783b */ /* 0x000eaa0000000200 */
[----:B------:R-:W3:Y:S01]  /*1b510*/  LDSM.16.M88.4 R4, [R4] ;  /* 0x000000000404783b */ /* 0x000ee20000000200 */
[----:B--2---:R-:W-:Y:S01]  /*1b520*/  SHF.L.U32 R23, R13, 0x10, RZ ;  /* 0x000000100d177819 */ /* 0x004fe200000006ff */
[----:B-1----:R-:W-:Y:S01]  /*1b530*/  IMAD.U32 R3, R12, 0x10000, RZ ;  /* 0x000100000c037824 */ /* 0x002fe200078e00ff */
[----:B------:R-:W-:-:S02]  /*1b540*/  LOP3.LUT R11, R14, 0xffff0000, RZ, 0xc0, !PT ;  /* 0xffff00000e0b7812 */ /* 0x000fc400078ec0ff */
[----:B------:R-:W-:Y:S01]  /*1b550*/  SHF.L.U32 R19, R15, 0x10, RZ ;  /* 0x000000100f137819 */ /* 0x000fe200000006ff */
[----:B---3--:R-:W-:Y:S01]  /*1b560*/  IMAD.U32 R31, R6, 0x10000, RZ ;  /* 0x00010000061f7824 */ /* 0x008fe200078e00ff */
[C---:B------:R-:W-:Y:S01]  /*1b570*/  SHF.L.U32 R29, R5.reuse, 0x10, RZ ;  /* 0x00000010051d7819 */ /* 0x040fe200000006ff */
        /* <DEDUP_REMOVED lines=26> */
.L_x_579:
[----:B------:R-:W-:Y:S02]  /*1b720*/  LOP3.LUT R9, R9, R24, RZ, 0x3c, !PT ;  /* 0x0000001809097212 */ /* 0x000fe400078e3cff */
[----:B------:R-:W-:-:S07]  /*1b730*/  SEL R4, R2, RZ, P3 ;  /* 0x000000ff02047207 */ /* 0x000fce0001800000 */
.L_x_575:
[----:B------:R-:W-:Y:S05]  /*1b740*/  BSYNC B0 ;  /* 0x0000000000007941 */ /* 0x000fea0003800000 */
.L_x_574:
[----:B------:R-:W-:Y:S01]  /*1b750*/  MOV R2, 0x3bbb989d ;  /* 0x3bbb989d00027802 */ /* 0x000fe20000000f00 */
[C---:B------:R-:W-:Y:S01]  /*1b760*/  FFMA R15, R17.reuse, R88, R154 ;  /* 0x00000058110f7223 */ /* 0x040fe2000000009a */
[----:B-1----:R-:W-:Y:S01]  /*1b770*/  MOV R0, 0x437c0000 ;  /* 0x437c000000007802 */ /* 0x002fe20000000f00 */
[C---:B------:R-:W-:Y:S01]  /*1b780*/  FFMA R89, R17.reuse, R89, R153 ;  /* 0x0000005911597223 */ /* 0x040fe20000000099 */
[----:B------:R-:W-:Y:S01]  /*1b790*/  FFMA R27, R17, R90, R23 ;  /* 0x0000005a111b7223 */ /* 0x000fe20000000017 */
[-C--:B------:R-:W-:Y:S01]  /*1b7a0*/  FFMA.SAT R3, -R15, R2.reuse, 0.5 ;  /* 0x3f0000000f037423 */ /* 0x080fe20000002102 */
[----:B------:R-:W-:Y:S01]  /*1b7b0*/  FFMA R91, R17, R91, R152 ;  /* 0x0000005b115b7223 */ /* 0x000fe20000000098 */
[-C--:B------:R-:W-:Y:S01]  /*1b7c0*/  FFMA.SAT R13, -R89, R2.reuse, 0.5 ;  /* 0x3f000000590d7423 */ /* 0x080fe20000002102 */
[----:B------:R-:W-:Y:S01]  /*1b7d0*/  FFMA.SAT R25, -R27, R2, 0.5 ;  /* 0x3f0000001b197423 */ /* 0x000fe20000002102 */
[----:B------:R-:W-:Y:S01]  /*1b7e0*/  FFMA.RM R3, R3, R0, 12582913 ;  /* 0x4b40000103037423 */ /* 0x000fe20000004000 */
[----:B------:R-:W-:Y:S01]  /*1b7f0*/  FFMA.SAT R31, -R91, R2, 0.5 ;  /* 0x3f0000005b1f7423 */ /* 0x000fe20000002102 */
[----:B------:R-:W-:Y:S01]  /*1b800*/  FFMA.RM R13, R13, R0, 12582913 ;  /* 0x4b4000010d0d7423 */ /* 0x000fe20000004000 */
[----:B------:R-:W-:Y:S01]  /*1b810*/  FFMA R29, R17, R92, R21 ;  /* 0x0000005c111d7223 */ /* 0x000fe20000000015 */
[----:B------:R-:W-:Y:S01]  /*1b820*/  FADD R14, R3, -12583039 ;  /* 0xcb40007f030e7421 */ /* 0x000fe20000000000 */
[----:B------:R-:W-:Y:S01]  /*1b830*/  FFMA R93, R17, R93, R22 ;  /* 0x0000005d115d7223 */ /* 0x000fe20000000016 */
[----:B------:R-:W-:Y:S01]  /*1b840*/  FADD R24, R13, -12583039 ;  /* 0xcb40007f0d187421 */ /* 0x000fe20000000000 */
[----:B------:R-:W-:Y:S01]  /*1b850*/  FFMA R95, R17, R95, R20 ;  /* 0x0000005f115f7223 */ /* 0x000fe20000000014 */
[----:B------:R-:W-:Y:S01]  /*1b860*/  FFMA R14, -R15, 1.4426950216293334961, -R14 ;  /* 0x3fb8aa3b0f0e7823 */ /* 0x000fe2000000090e */
[----:B------:R-:W-:Y:S01]  /*1b870*/  FFMA.SAT R33, -R93, R2, 0.5 ;  /* 0x3f0000005d217423 */ /* 0x000fe20000002102 */
[----:B------:R-:W-:Y:S01]  /*1b880*/  FFMA R24, -R89, 1.4426950216293334961, -R24 ;  /* 0x3fb8aa3b59187823 */ /* 0x000fe20000000918 */
[----:B------:R-:W-:Y:S01]  /*1b890*/  FFMA R97, R17, R97, R12 ;  /* 0x0000006111617223 */ /* 0x000fe2000000000c */
[----:B------:R-:W-:Y:S01]  /*1b8a0*/  FFMA R15, -R15, 1.925963033500011079e-08, R14 ;  /* 0x32a570600f0f7823 */ /* 0x000fe2000000010e */
[-C--:B------:R-:W-:Y:S01]  /*1b8b0*/  FFMA.RM R14, R25, R0.reuse, 12582913 ;  /* 0x4b400001190e7423 */ /* 0x080fe20000004000 */
[----:B------:R-:W-:Y:S01]  /*1b8c0*/  FFMA R25, -R89, 1.925963033500011079e-08, R24 ;  /* 0x32a5706059197823 */ /* 0x000fe20000000118 */
[----:B------:R-:W-:Y:S01]  /*1b8d0*/  FFMA.RM R24, R31, R0, 12582913 ;  /* 0x4b4000011f187423 */ /* 0x000fe20000004000 */
[-C--:B------:R-:W-:Y:S01]  /*1b8e0*/  FFMA.SAT R31, -R29, R2.reuse, 0.5 ;  /* 0x3f0000001d1f7423 */ /* 0x080fe20000002102 */
[----:B------:R-:W-:Y:S01]  /*1b8f0*/  FADD R26, R14, -12583039 ;  /* 0xcb40007f0e1a7421 */ /* 0x000fe20000000000 */
[C---:B------:R-:W-:Y:S01]  /*1b900*/  FFMA R99, R17.reuse, R99, R10 ;  /* 0x0000006311637223 */ /* 0x040fe2000000000a */
[----:B------:R-:W-:Y:S01]  /*1b910*/  FADD R28, R24, -12583039 ;  /* 0xcb40007f181c7421 */ /* 0x000fe20000000000 */
[----:B------:R-:W-:Y:S01]  /*1b920*/  FFMA R101, R17, R101, R7 ;  /* 0x0000006511657223 */ /* 0x000fe20000000007 */
[----:B------:R-:W-:Y:S01]  /*1b930*/  FFMA R26, -R27, 1.4426950216293334961, -R26 ;  /* 0x3fb8aa3b1b1a7823 */ /* 0x000fe2000000091a */
[----:B------:R-:W-:Y:S01]  /*1b940*/  FFMA R103, R17, R103, R5 ;  /* 0x0000006711677223 */ /* 0x000fe20000000005 */
[----:B------:R-:W-:Y:S01]  /*1b950*/  FFMA R28, -R91, 1.4426950216293334961, -R28 ;  /* 0x3fb8aa3b5b1c7823 */ /* 0x000fe2000000091c */
[----:B------:R-:W-:Y:S01]  /*1b960*/  FFMA.SAT R49, -R101, R2, 0.5 ;  /* 0x3f00000065317423 */ /* 0x000fe20000002102 */
[----:B------:R-:W-:Y:S01]  /*1b970*/  FFMA R27, -R27, 1.925963033500011079e-08, R26 ;  /* 0x32a570601b1b7823 */ /* 0x000fe2000000011a */
[----:B------:R-:W-:Y:S01]  /*1b980*/  FFMA.RM R26, R31, R0, 12582913 ;  /* 0x4b4000011f1a7423 */ /* 0x000fe20000004000 */
[----:B------:R-:W-:Y:S01]  /*1b990*/  FFMA R31, R17, R94, R19 ;  /* 0x0000005e111f7223 */ /* 0x000fe20000000013 */
[----:B------:R-:W-:Y:S01]  /*1b9a0*/  FFMA R38, -R91, 1.925963033500011079e-08, R28 ;  /* 0x32a570605b267823 */ /* 0x000fe2000000011c */
[----:B------:R-:W-:Y:S01]  /*1b9b0*/  FFMA.RM R28, R33, R0, 12582913 ;  /* 0x4b400001211c7423 */ /* 0x000fe20000004000 */
[----:B------:R-:W-:Y:S01]  /*1b9c0*/  FADD R30, R26, -12583039 ;  /* 0xcb40007f1a1e7421 */ /* 0x000fe20000000000 */
[----:B------:R-:W-:Y:S01]  /*1b9d0*/  FFMA.SAT R33, -R31, R2, 0.5 ;  /* 0x3f0000001f217423 */ /* 0x000fe20000002102 */
[-C--:B------:R-:W-:Y:S01]  /*1b9e0*/  FFMA.RM R51, R49, R0.reuse, 12582913 ;  /* 0x4b40000131337423 */ /* 0x080fe20000004000 */
[----:B------:R-:W-:Y:S01]  /*1b9f0*/  FADD R34, R28, -12583039 ;  /* 0xcb40007f1c227421 */ /* 0x000fe20000000000 */
[----:B------:R-:W-:Y:S01]  /*1ba00*/  FFMA R30, -R29, 1.4426950216293334961, -R30 ;  /* 0x3fb8aa3b1d1e7823 */ /* 0x000fe2000000091e */
[----:B------:R-:W-:Y:S01]  /*1ba10*/  FFMA.RM R35, R33, R0, 12582913 ;  /* 0x4b40000121237423 */ /* 0x000fe20000004000 */
[----:B------:R-:W1:Y:S01]  /*1ba20*/  MUFU.EX2 R15, R15 ;  /* 0x0000000f000f7308 */ /* 0x000e620000000800 */
[----:B------:R-:W-:Y:S01]  /*1ba30*/  FFMA R34, -R93, 1.4426950216293334961, -R34 ;  /* 0x3fb8aa3b5d227823 */ /* 0x000fe20000000922 */
[----:B------:R-:W-:Y:S01]  /*1ba40*/  FFMA R30, -R29, 1.925963033500011079e-08, R30 ;  /* 0x32a570601d1e7823 */ /* 0x000fe2000000011e */
[-C--:B------:R-:W-:Y:S01]  /*1ba50*/  FFMA.SAT R29, -R95, R2.reuse, 0.5 ;  /* 0x3f0000005f1d7423 */ /* 0x080fe20000002102 */
[----:B------:R-:W-:Y:S01]  /*1ba60*/  FADD R36, R35, -12583039 ;  /* 0xcb40007f23247421 */ /* 0x000fe20000000000 */
[----:B------:R-:W-:Y:S01]  /*1ba70*/  FFMA R34, -R93, 1.925963033500011079e-08, R34 ;  /* 0x32a570605d227823 */ /* 0x000fe20000000122 */
[----:B------:R-:W-:Y:S01]  /*1ba80*/  FFMA.SAT R53, -R103, R2, 0.5 ;  /* 0x3f00000067357423 */ /* 0x000fe20000002102 */
[----:B------:R-:W-:Y:S01]  /*1ba90*/  FFMA.RM R39, R29, R0, 12582913 ;  /* 0x4b4000011d277423 */ /* 0x000fe20000004000 */
[----:B------:R-:W-:Y:S01]  /*1baa0*/  FFMA R29, R17, R96, R18 ;  /* 0x00000060111d7223 */ /* 0x000fe20000000012 */
[----:B------:R-:W-:Y:S01]  /*1bab0*/  FFMA R36, -R31, 1.4426950216293334961, -R36 ;  /* 0x3fb8aa3b1f247823 */ /* 0x000fe20000000924 */
[----:B------:R2:W-:Y:S01]  /*1bac0*/  MUFU.EX2 R33, R34 ;  /* 0x0000002200217308 */ /* 0x0005e20000000800 */
[----:B------:R-:W-:Y:S01]  /*1bad0*/  FADD R40, R39, -12583039 ;  /* 0xcb40007f27287421 */ /* 0x000fe20000000000 */
[----:B------:R-:W-:Y:S01]  /*1bae0*/  FFMA.SAT R37, -R29, R2, 0.5 ;  /* 0x3f0000001d257423 */ /* 0x000fe20000002102 */
[----:B------:R-:W-:Y:S01]  /*1baf0*/  FFMA R36, -R31, 1.925963033500011079e-08, R36 ;  /* 0x32a570601f247823 */ /* 0x000fe20000000124 */
[----:B------:R-:W-:Y:S01]  /*1bb00*/  FFMA R31, R17, R98, R11 ;  /* 0x00000062111f7223 */ /* 0x000fe2000000000b */
[----:B------:R-:W-:Y:S01]  /*1bb10*/  FFMA R40, -R95, 1.4426950216293334961, -R40 ;  /* 0x3fb8aa3b5f287823 */ /* 0x000fe20000000928 */
[----:B------:R-:W-:Y:S01]  /*1bb20*/  FFMA.RM R42, R37, R0, 12582913 ;  /* 0x4b400001252a7423 */ /* 0x000fe20000004000 */
[-C--:B------:R-:W-:Y:S01]  /*1bb30*/  FFMA.SAT R37, -R97, R2.reuse, 0.5 ;  /* 0x3f00000061257423 */ /* 0x080fe20000002102 */
[----:B------:R-:W-:Y:S01]  /*1bb40*/  FFMA.SAT R43, -R31, R2, 0.5 ;  /* 0x3f0000001f2b7423 */ /* 0x000fe20000002102 */
[----:B------:R-:W-:Y:S01]  /*1bb50*/  FFMA R40, -R95, 1.925963033500011079e-08, R40 ;  /* 0x32a570605f287823 */ /* 0x000fe20000000128 */
[----:B------:R-:W-:Y:S01]  /*1bb60*/  FADD R44, R42, -12583039 ;  /* 0xcb40007f2a2c7421 */ /* 0x000fe20000000000 */
[-C--:B--2---:R-:W-:Y:S01]  /*1bb70*/  FFMA.RM R34, R37, R0.reuse, 12582913 ;  /* 0x4b40000125227423 */ /* 0x084fe20000004000 */
[----:B------:R-:W-:Y:S01]  /*1bb80*/  FFMA.RM R45, R43, R0, 12582913 ;  /* 0x4b4000012b2d7423 */ /* 0x000fe20000004000 */
[----:B------:R-:W-:Y:S01]  /*1bb90*/  FFMA.SAT R37, -R99, R2, 0.5 ;  /* 0x3f00000063257423 */ /* 0x000fe20000002102 */
[----:B------:R-:W-:Y:S01]  /*1bba0*/  FFMA R44, -R29, 1.4426950216293334961, -R44 ;  /* 0x3fb8aa3b1d2c7823 */ /* 0x000fe2000000092c */
[----:B------:R2:W-:Y:S01]  /*1bbb0*/  MUFU.EX2 R41, R40 ;  /* 0x0000002800297308 */ /* 0x0005e20000000800 */
[----:B------:R-:W-:Y:S01]  /*1bbc0*/  FADD R48, R45, -12583039 ;  /* 0xcb40007f2d307421 */ /* 0x000fe20000000000 */
[----:B------:R-:W-:Y:S01]  /*1bbd0*/  FFMA.RM R47, R37, R0, 12582913 ;  /* 0x4b400001252f7423 */ /* 0x000fe20000004000 */
[----:B------:R-:W-:Y:S01]  /*1bbe0*/  FFMA R44, -R29, 1.925963033500011079e-08, R44 ;  /* 0x32a570601d2c7823 */ /* 0x000fe2000000012c */
[----:B------:R-:W-:Y:S01]  /*1bbf0*/  FFMA R29, R17, R100, R8 ;  /* 0x00000064111d7223 */ /* 0x000fe20000000008 */
[----:B------:R-:W-:Y:S01]  /*1bc00*/  FFMA R48, -R31, 1.4426950216293334961, -R48 ;  /* 0x3fb8aa3b1f307823 */ /* 0x000fe20000000930 */
[----:B------:R-:W-:Y:S01]  /*1bc10*/  FADD R46, R34, -12583039 ;  /* 0xcb40007f222e7421 */ /* 0x000fe20000000000 */
[----:B------:R-:W-:Y:S01]  /*1bc20*/  FFMA.RM R53, R53, R0, 12582913 ;  /* 0x4b40000135357423 */ /* 0x000fe20000004000 */
[----:B------:R-:W-:Y:S01]  /*1bc30*/  FFMA.SAT R37, -R29, R2, 0.5 ;  /* 0x3f0000001d257423 */ /* 0x000fe20000002102 */
[----:B------:R-:W-:Y:S01]  /*1bc40*/  FFMA R48, -R31, 1.925963033500011079e-08, R48 ;  /* 0x32a570601f307823 */ /* 0x000fe20000000130 */
[----:B------:R-:W-:Y:S01]  /*1bc50*/  FFMA R31, R17, R102, R6 ;  /* 0x00000066111f7223 */ /* 0x000fe20000000006 */
[----:B------:R-:W3:Y:S01]  /*1bc60*/  MUFU.EX2 R25, R25 ;  /* 0x0000001900197308 */ /* 0x000ee20000000800 */
[----:B--2---:R-:W-:Y:S01]  /*1bc70*/  FFMA.RM R40, R37, R0, 12582913 ;  /* 0x4b40000125287423 */ /* 0x004fe20000004000 */
[----:B------:R-:W-:Y:S01]  /*1bc80*/  FFMA R46, -R97, 1.4426950216293334961, -R46 ;  /* 0x3fb8aa3b612e7823 */ /* 0x000fe2000000092e */
[----:B------:R-:W-:Y:S01]  /*1bc90*/  FFMA.SAT R37, -R31, R2, 0.5 ;  /* 0x3f0000001f257423 */ /* 0x000fe20000002102 */
[----:B------:R-:W-:Y:S01]  /*1bca0*/  FADD R2, R51, -12583039 ;  /* 0xcb40007f33027421 */ /* 0x000fe20000000000 */
[----:B------:R-:W-:Y:S01]  /*1bcb0*/  FADD R50, R47, -12583039 ;  /* 0xcb40007f2f327421 */ /* 0x000fe20000000000 */
[----:B------:R-:W-:Y:S01]  /*1bcc0*/  FFMA R46, -R97, 1.925963033500011079e-08, R46 ;  /* 0x32a57060612e7823 */ /* 0x000fe2000000012e */
[----:B------:R-:W-:Y:S01]  /*1bcd0*/  FFMA.RM R52, R37, R0, 12582913 ;  /* 0x4b40000125347423 */ /* 0x000fe20000004000 */
[----:B------:R-:W-:Y:S01]  /*1bce0*/  FFMA R2, -R101, 1.4426950216293334961, -R2 ;  /* 0x3fb8aa3b65027823 */ /* 0x000fe20000000902 */
[----:B------:R-:W-:Y:S01]  /*1bcf0*/  FFMA R50, -R99, 1.4426950216293334961, -R50 ;  /* 0x3fb8aa3b63327823 */ /* 0x000fe20000000932 */
[----:B------:R2:W-:Y:S01]  /*1bd00*/  MUFU.EX2 R43, R46 ;  /* 0x0000002e002b7308 */ /* 0x0005e20000000800 */
[----:B------:R-:W-:Y:S01]  /*1bd10*/  FADD R0, R52, -12583039 ;  /* 0xcb40007f34007421 */ /* 0x000fe20000000000 */
[----:B------:R-:W-:Y:S01]  /*1bd20*/  FFMA R101, -R101, 1.925963033500011079e-08, R2 ;  /* 0x32a5706065657823 */ /* 0x000fe20000000102 */
[----:B------:R-:W-:Y:S01]  /*1bd30*/  FADD R54, R53, -12583039 ;  /* 0xcb40007f35367421 */ /* 0x000fe20000000000 */
[----:B------:R-:W-:Y:S01]  /*1bd40*/  FFMA R50, -R99, 1.925963033500011079e-08, R50 ;  /* 0x32a5706063327823 */ /* 0x000fe20000000132 */
[----:B------:R-:W-:Y:S01]  /*1bd50*/  FFMA R2, -R31, 1.4426950216293334961, -R0 ;  /* 0x3fb8aa3b1f027823 */ /* 0x000fe20000000900 */
[----:B------:R-:W-:Y:S01]  /*1bd60*/  SHF.L.U32 R0, R3, 0x17, RZ ;  /* 0x0000001703007819 */ /* 0x000fe200000006ff */
[----:B------:R-:W-:Y:S01]  /*1bd70*/  FFMA R54, -R103, 1.4426950216293334961, -R54 ;  /* 0x3fb8aa3b67367823 */ /* 0x000fe20000000936 */
[----:B------:R-:W4:Y:S01]  /*1bd80*/  MUFU.EX2 R27, R27 ;  /* 0x0000001b001b7308 */ /* 0x000f220000000800 */
[----:B--2---:R-:W-:Y:S01]  /*1bd90*/  FADD R46, R40, -12583039 ;  /* 0xcb40007f282e7421 */ /* 0x004fe20000000000 */
[----:B------:R-:W-:Y:S01]  /*1bda0*/  FFMA R31, -R31, 1.925963033500011079e-08, R2 ;  /* 0x32a570601f1f7823 */ /* 0x000fe20000000102 */
[----:B------:R-:W-:Y:S01]  /*1bdb0*/  SHF.L.U32 R2, R13, 0x17, RZ ;  /* 0x000000170d027819 */ /* 0x000fe200000006ff */
[----:B-1----:R-:W-:Y:S01]  /*1bdc0*/  FFMA R55, R0, R15, 1 ;  /* 0x3f80000000377423 */ /* 0x002fe2000000000f */
[----:B------:R-:W-:Y:S01]  /*1bdd0*/  FFMA R46, -R29, 1.4426950216293334961, -R46 ;  /* 0x3fb8aa3b1d2e7823 */ /* 0x000fe2000000092e */
[----:B------:R-:W-:Y:S01]  /*1bde0*/  FFMA R54, -R103, 1.925963033500011079e-08, R54 ;  /* 0x32a5706067367823 */ /* 0x000fe20000000136 */
[----:B------:R-:W-:Y:S01]  /*1bdf0*/  IMAD.SHL.U32 R14, R14, 0x800000, RZ ;  /* 0x008000000e0e7824 */ /* 0x000fe200078e00ff */
[----:B------:R3:W-:Y:S01]  /*1be00*/  MUFU.EX2 R49, R50 ;  /* 0x0000003200317308 */ /* 0x0007e20000000800 */
[----:B------:R-:W-:Y:S01]  /*1be10*/  FFMA R46, -R29, 1.925963033500011079e-08, R46 ;  /* 0x32a570601d2e7823 */ /* 0x000fe2000000012e */
[----:B------:R-:W-:Y:S01]  /*1be20*/  SHF.L.U32 R13, R26, 0x17, RZ ;  /* 0x000000171a0d7819 */ /* 0x000fe200000006ff */
[----:B------:R-:W-:Y:S01]  /*1be30*/  BSSY B1, `(.L_x_580) ;  /* 0x0000032000017945 */ /* 0x000fe20003800000 */
[----:B------:R-:W-:-:S02]  /*1be40*/  SHF.L.U32 R3, R24, 0x17, RZ ;  /* 0x0000001718037819 */ /* 0x000fc400000006ff */
[----:B------:R-:W-:Y:S02]  /*1be50*/  SHF.L.U32 R15, R35, 0x17, RZ ;  /* 0x00000017230f7819 */ /* 0x000fe400000006ff */
[----:B------:R-:W1:Y:S01]  /*1be60*/  MUFU.EX2 R30, R30 ;  /* 0x0000001e001e7308 */ /* 0x000e620000000800 */
[----:B---3--:R-:W-:Y:S01]  /*1be70*/  FFMA R50, R2, R25, 1 ;  /* 0x3f80000002327423 */ /* 0x008fe20000000019 */
[----:B------:R-:W-:Y:S01]  /*1be80*/  IADD3 R2, R55, 0x1800000, RZ ;  /* 0x0180000037027810 */ /* 0x000fe20007ffe0ff */
[----:B----4-:R-:W-:Y:S01]  /*1be90*/  FFMA R37, R14, R27, 1 ;  /* 0x3f8000000e257423 */ /* 0x010fe2000000001b */
[----:B------:R-:W-:Y:S01]  /*1bea0*/  SHF.L.U32 R14, R28, 0x17, RZ ;  /* 0x000000171c0e7819 */ /* 0x000fe200000006ff */
[----:B------:R-:W-:Y:S01]  /*1beb0*/  IMAD.SHL.U32 R25, R42, 0x800000, RZ ;  /* 0x008000002a197824 */ /* 0x000fe200078e00ff */
[----:B------:R-:W-:Y:S02]  /*1bec0*/  LOP3.LUT R2, R2, 0x7f800000, RZ, 0xc0, !PT ;  /* 0x7f80000002027812 */ /* 0x000fe400078ec0ff */
[----:B------:R-:W2:Y:S01]  /*1bed0*/  MUFU.EX2 R38, R38 ;  /* 0x0000002600267308 */ /* 0x000ea20000000800 */
[----:B------:R-:W-:Y:S01]  /*1bee0*/  FFMA R14, R14, R33, 1 ;  /* 0x3f8000000e0e7423 */ /* 0x000fe20000000021 */
[----:B------:R-:W-:-:S02]  /*1bef0*/  ISETP.GT.U32.AND P2, PT, R2, 0x1ffffff, PT ;  /* 0x01ffffff0200780c */ /* 0x000fc40003f44070 */
[----:B------:R-:W-:Y:S02]  /*1bf00*/  SHF.L.U32 R24, R39, 0x17, RZ ;  /* 0x0000001727187819 */ /* 0x000fe400000006ff */
[----:B------:R-:W-:Y:S02]  /*1bf10*/  SHF.L.U32 R26, R34, 0x17, RZ ;  /* 0x00000017221a7819 */ /* 0x000fe400000006ff */
[----:B------:R-:W3:Y:S01]  /*1bf20*/  MUFU.EX2 R36, R36 ;  /* 0x0000002400247308 */ /* 0x000ee20000000800 */
[----:B-1----:R-:W-:Y:S01]  /*1bf30*/  FFMA R13, R13, R30, 1 ;  /* 0x3f8000000d0d7423 */ /* 0x002fe2000000001e */
[----:B------:R-:W-:Y:S01]  /*1bf40*/  SHF.L.U32 R27, R45, 0x17, RZ ;  /* 0x000000172d1b7819 */ /* 0x000fe200000006ff */
[----:B------:R-:W-:Y:S01]  /*1bf50*/  IMAD.SHL.U32 R30, R51, 0x800000, RZ ;  /* 0x00800000331e7824 */ /* 0x000fe200078e00ff */
[----:B------:R-:W-:Y:S01]  /*1bf60*/  SHF.L.U32 R28, R47, 0x17, RZ ;  /* 0x000000172f1c7819 */ /* 0x000fe200000006ff */
[----:B------:R-:W-:Y:S01]  /*1bf70*/  FFMA R24, R24, R41, 1 ;  /* 0x3f80000018187423 */ /* 0x000fe20000000029 */
[----:B------:R-:W-:Y:S01]  /*1bf80*/  SHF.L.U32 R29, R40, 0x17, RZ ;  /* 0x00000017281d7819 */ /* 0x000fe200000006ff */
[----:B------:R-:W-:Y:S01]  /*1bf90*/  FFMA R26, R26, R43, 1 ;  /* 0x3f8000001a1a7423 */ /* 0x000fe2000000002b */
[----:B------:R-:W1:Y:S01]  /*1bfa0*/  MUFU.EX2 R44, R44 ;  /* 0x0000002c002c7308 */ /* 0x000e620000000800 */
[----:B------:R-:W-:Y:S01]  /*1bfb0*/  SHF.L.U32 R33, R53, 0x17, RZ ;  /* 0x0000001735217819 */ /* 0x000fe200000006ff */
[----:B--2---:R-:W-:Y:S01]  /*1bfc0*/  FFMA R38, R3, R38, 1 ;  /* 0x3f80000003267423 */ /* 0x004fe20000000026 */
[----:B------:R-:W-:-:S05]  /*1bfd0*/  FFMA R28, R28, R49, 1 ;  /* 0x3f8000001c1c7423 */ /* 0x000fca0000000031 */
[----:B------:R-:W2:Y:S01]  /*1bfe0*/  MUFU.EX2 R48, R48 ;  /* 0x0000003000307308 */ /* 0x000ea20000000800 */
[----:B---3--:R-:W-:-:S07]  /*1bff0*/  FFMA R15, R15, R36, 1 ;  /* 0x3f8000000f0f7423 */ /* 0x008fce0000000024 */
[----:B------:R-:W3:Y:S01]  /*1c000*/  MUFU.EX2 R46, R46 ;  /* 0x0000002e002e7308 */ /* 0x000ee20000000800 */
[----:B-1----:R-:W-:-:S07]  /*1c010*/  FFMA R25, R25, R44, 1 ;  /* 0x3f80000019197423 */ /* 0x002fce000000002c */
[----:B------:R-:W1:Y:S01]  /*1c020*/  MUFU.EX2 R101, R101 ;  /* 0x0000006500657308 */ /* 0x000e620000000800 */
[----:B--2---:R-:W-:-:S07]  /*1c030*/  FFMA R27, R27, R48, 1 ;  /* 0x3f8000001b1b7423 */ /* 0x004fce0000000030 */
[----:B------:R2:W4:Y:S01]  /*1c040*/  MUFU.EX2 R0, R31 ;  /* 0x0000001f00007308 */ /* 0x0005220000000800 */
[----:B---3--:R-:W-:-:S07]  /*1c050*/  FFMA R29, R29, R46, 1 ;  /* 0x3f8000001d1d7423 */ /* 0x008fce000000002e */
[----:B------:R-:W3:Y:S01]  /*1c060*/  MUFU.EX2 R54, R54 ;  /* 0x0000003600367308 */ /* 0x000ee20000000800 */
[----:B--2---:R-:W-:Y:S01]  /*1c070*/  SHF.L.U32 R31, R52, 0x17, RZ ;  /* 0x00000017341f7819 */ /* 0x004fe200000006ff */
[----:B-1----:R-:W-:-:S04]  /*1c080*/  FFMA R30, R30, R101, 1 ;  /* 0x3f8000001e1e7423 */ /* 0x002fc80000000065 */
[----:B----4-:R-:W-:Y:S01]  /*1c090*/  FFMA R31, R31, R0, 1 ;  /* 0x3f8000001f1f7423 */ /* 0x010fe20000000000 */
[----:B---3--:R-:W-:Y:S01]  /*1c0a0*/  FFMA R33, R33, R54, 1 ;  /* 0x3f80000021217423 */ /* 0x008fe20000000036 */
[----:B------:R-:W-:Y:S06]  /*1c0b0*/  @P2 BRA `(.L_x_581) ;  /* 0x0000000000142947 */ /* 0x000fec0003800000 */
[----:B------:R-:W-:Y:S02]  /*1c0c0*/  MOV R0, R55 ;  /* 0x0000003700007202 */ /* 0x000fe40000000f00 */
[----:B------:R-:W-:-:S07]  /*1c0d0*/  MOV R2, 0x1c0f0 ;  /* 0x0001c0f000027802 */ /* 0x000fce0000000f00 */
[----:B------:R-:W-:Y:S05]  /*1c0e0*/  CALL.REL.NOINC `($__internal_0_$__cuda_sm20_rcp_rn_f32_slowpath) ;  /* 0x0000011c00247944 */ /* 0x000fea0003c00000 */
[----:B------:R-:W-:Y:S01]  /*1c0f0*/  MOV R34, R0 ;  /* 0x0000000000227202 */ /* 0x000fe20000000f00 */
[----:B------:R-:W-:Y:S06]  /*1c100*/  BRA `(.L_x_582) ;  /* 0x0000000000107947 */ /* 0x000fec0003800000 */
.L_x_581:
[----:B------:R-:W1:Y:S02]  /*1c110*/  MUFU.RCP R34, R55 ;  /* 0x0000003700227308 */ /* 0x000e640000001000 */
[----:B-1----:R-:W-:-:S04]  /*1c120*/  FFMA R0, R55, R34, -1 ;  /* 0xbf80000037007423 */ /* 0x002fc80000000022 */
[----:B------:R-:W-:-:S04]  /*1c130*/  FADD.FTZ R3, -R0, -RZ ;  /* 0x800000ff00037221 */ /* 0x000fc80000010100 */
[----:B------:R-:W-:-:S07]  /*1c140*/  FFMA R34, R34, R3, R34 ;  /* 0x0000000322227223 */ /* 0x000fce0000000022 */
.L_x_582:
[----:B------:R-:W-:Y:S05]  /*1c150*/  BSYNC B1 ;  /* 0x0000000000017941 */ /* 0x000fea0003800000 */
.L_x_580:
        /* <DEDUP_REMOVED lines=10> */
.L_x_584:
[----:B------:R-:W1:Y:S02]  /*1c200*/  MUFU.RCP R35, R50 ;  /* 0x0000003200237308 */ /* 0x000e640000001000 */
[----:B-1----:R-:W-:-:S04]  /*1c210*/  FFMA R0, R50, R35, -1 ;  /* 0xbf80000032007423 */ /* 0x002fc80000000023 */
[----:B------:R-:W-:-:S04]  /*1c220*/  FADD.FTZ R0, -R0, -RZ ;  /* 0x800000ff00007221 */ /* 0x000fc80000010100 */
[----:B------:R-:W-:-:S07]  /*1c230*/  FFMA R35, R35, R0, R35 ;  /* 0x0000000023237223 */ /* 0x000fce0000000023 */
.L_x_585:
[----:B------:R-:W-:Y:S05]  /*1c240*/  BSYNC B1 ;  /* 0x0000000000017941 */ /* 0x000fea0003800000 */
.L_x_583:
        /* <DEDUP_REMOVED lines=10> */
.L_x_587:
[----:B------:R-:W1:Y:S02]  /*1c2f0*/  MUFU.RCP R36, R37 ;  /* 0x0000002500247308 */ /* 0x000e640000001000 */
[----:B-1----:R-:W-:-:S04]  /*1c300*/  FFMA R0, R37, R36, -1 ;  /* 0xbf80000025007423 */ /* 0x002fc80000000024 */
[----:B------:R-:W-:-:S04]  /*1c310*/  FADD.FTZ R3, -R0, -RZ ;  /* 0x800000ff00037221 */ /* 0x000fc80000010100 */
[----:B------:R-:W-:-:S07]  /*1c320*/  FFMA R36, R36, R3, R36 ;  /* 0x0000000324247223 */ /* 0x000fce0000000024 */
.L_x_588:
[----:B------:R-:W-:Y:S05]  /*1c330*/  BSYNC B1 ;  /* 0x0000000000017941 */ /* 0x000fea0003800000 */
.L_x_586:
        /* <DEDUP_REMOVED lines=10> */
.L_x_590:
[----:B------:R-:W1:Y:S02]  /*1c3e0*/  MUFU.RCP R37, R38 ;  /* 0x0000002600257308 */ /* 0x000e640000001000 */
[----:B-1----:R-:W-:-:S04]  /*1c3f0*/  FFMA R0, R38, R37, -1 ;  /* 0xbf80000026007423 */ /* 0x002fc80000000025 */
[----:B------:R-:W-:-:S04]  /*1c400*/  FADD.FTZ R0, -R0, -RZ ;  /* 0x800000ff00007221 */ /* 0x000fc80000010100 */
[----:B------:R-:W-:-:S07]  /*1c410*/  FFMA R37, R37, R0, R37 ;  /* 0x0000000025257223 */ /* 0x000fce0000000025 */
.L_x_591:
[----:B------:R-:W-:Y:S05]  /*1c420*/  BSYNC B1 ;  /* 0x0000000000017941 */ /* 0x000fea0003800000 */
.L_x_589:
        /* <DEDUP_REMOVED lines=10> */
.L_x_593:
[----:B------:R-:W1:Y:S02]  /*1c4d0*/  MUFU.RCP R38, R13 ;  /* 0x0000000d00267308 */ /* 0x000e640000001000 */
[----:B-1----:R-:W-:-:S04]  /*1c4e0*/  FFMA R0, R13, R38, -1 ;  /* 0xbf8000000d007423 */ /* 0x002fc80000000026 */
[----:B------:R-:W-:-:S04]  /*1c4f0*/  FADD.FTZ R3, -R0, -RZ ;  /* 0x800000ff00037221 */ /* 0x000fc80000010100 */
[----:B------:R-:W-:-:S07]  /*1c500*/  FFMA R38, R38, R3, R38 ;  /* 0x0000000326267223 */ /* 0x000fce0000000026 */
.L_x_594:
[----:B------:R-:W-:Y:S05]  /*1c510*/  BSYNC B1 ;  /* 0x0000000000017941 */ /* 0x000fea0003800000 */
.L_x_592:
        /* <DEDUP_REMOVED lines=10> */
.L_x_596:
[----:B------:R-:W1:Y:S02]  /*1c5c0*/  MUFU.RCP R13, R14 ;  /* 0x0000000e000d7308 */ /* 0x000e640000001000 */
[----:B-1----:R-:W-:-:S04]  /*1c5d0*/  FFMA R0, R14, R13, -1 ;  /* 0xbf8000000e007423 */ /* 0x002fc8000000000d */
[----:B------:R-:W-:-:S04]  /*1c5e0*/  FADD.FTZ R0, -R0, -RZ ;  /* 0x800000ff00007221 */ /* 0x000fc80000010100 */
[----:B------:R-:W-:-:S07]  /*1c5f0*/  FFMA R13, R13, R0, R13 ;  /* 0x000000000d0d7223 */ /* 0x000fce000000000d */
.L_x_597:
[----:B------:R-:W-:Y:S05]  /*1c600*/  BSYNC B1 ;  /* 0x0000000000017941 */ /* 0x000fea0003800000 */
.L_x_595:
        /* <DEDUP_REMOVED lines=10> */
.L_x_599:
[----:B------:R-:W1:Y:S02]  /*1c6b0*/  MUFU.RCP R14, R15 ;  /* 0x0000000f000e7308 */ /* 0x000e640000001000 */
[----:B-1----:R-:W-:-:S04]  /*1c6c0*/  FFMA R0, R15, R14, -1 ;  /* 0xbf8000000f007423 */ /* 0x002fc8000000000e */
[----:B------:R-:W-:-:S04]  /*1c6d0*/  FADD.FTZ R3, -R0, -RZ ;  /* 0x800000ff00037221 */ /* 0x000fc80000010100 */
[----:B------:R-:W-:-:S07]  /*1c6e0*/  FFMA R14, R14, R3, R14 ;  /* 0x000000030e0e7223 */ /* 0x000fce000000000e */
.L_x_600:
[----:B------:R-:W-:Y:S05]  /*1c6f0*/  BSYNC B1 ;  /* 0x0000000000017941 */ /* 0x000fea0003800000 */
.L_x_598:
        /* <DEDUP_REMOVED lines=10> */
.L_x_602:
[----:B------:R-:W1:Y:S02]  /*1c7a0*/  MUFU.RCP R15, R24 ;  /* 0x00000018000f7308 */ /* 0x000e640000001000 */
[----:B-1----:R-:W-:-:S04]  /*1c7b0*/  FFMA R0, R24, R15, -1 ;  /* 0xbf80000018007423 */ /* 0x002fc8000000000f */
[----:B------:R-:W-:-:S04]  /*1c7c0*/  FADD.FTZ R0, -R0, -RZ ;  /* 0x800000ff00007221 */ /* 0x000fc80000010100 */
[----:B------:R-:W-:-:S07]  /*1c7d0*/  FFMA R15, R15, R0, R15 ;  /* 0x000000000f0f7223 */ /* 0x000fce000000000f */
.L_x_603:
[----:B------:R-:W-:Y:S05]  /*1c7e0*/  BSYNC B1 ;  /* 0x0000000000017941 */ /* 0x000fea0003800000 */
.L_x_601:
        /* <DEDUP_REMOVED lines=10> */
.L_x_605:
[----:B------:R-:W1:Y:S02]  /*1c890*/  MUFU.RCP R0, R25 ;  /* 0x0000001900007308 */ /* 0x000e640000001000 */
[----:B-1----:R-:W-:-:S04]  /*1c8a0*/  FFMA R2, R25, R0, -1 ;  /* 0xbf80000019027423 */ /* 0x002fc80000000000 */
[----:B------:R-:W-:-:S04]  /*1c8b0*/  FADD.FTZ R39, -R2, -RZ ;  /* 0x800000ff02277221 */ /* 0x000fc80000010100 */
[----:B------:R-:W-:-:S07]  /*1c8c0*/  FFMA R39, R0, R39, R0 ;  /* 0x0000002700277223 */ /* 0x000fce0000000000 */
.L_x_606:
[----:B------:R-:W-:Y:S05]  /*1c8d0*/  BSYNC B1 ;  /* 0x0000000000017941 */ /* 0x000fea0003800000 */
.L_x_604:
        /* <DEDUP_REMOVED lines=10> */
.L_x_608:
[----:B------:R-:W1:Y:S02]  /*1c980*/  MUFU.RCP R3, R26 ;  /* 0x0000001a00037308 */ /* 0x000e640000001000 */
[----:B-1----:R-:W-:-:S04]  /*1c990*/  FFMA R0, R26, R3, -1 ;  /* 0xbf8000001a007423 */ /* 0x002fc80000000003 */
[----:B------:R-:W-:-:S04]  /*1c9a0*/  FADD.FTZ R0, -R0, -RZ ;  /* 0x800000ff00007221 */ /* 0x000fc80000010100 */
[----:B------:R-:W-:-:S07]  /*1c9b0*/  FFMA R40, R3, R0, R3 ;  /* 0x0000000003287223 */ /* 0x000fce0000000003 */
.L_x_609:
[----:B------:R-:W-:Y:S05]  /*1c9c0*/  BSYNC B1 ;  /* 0x0000000000017941 */ /* 0x000fea0003800000 */
.L_x_607:
        /* <DEDUP_REMOVED lines=10> */
.L_x_611:
[----:B------:R-:W1:Y:S02]  /*1ca70*/  MUFU.RCP R0, R27 ;  /* 0x0000001b00007308 */ /* 0x000e640000001000 */
[----:B-1----:R-:W-:-:S04]  /*1ca80*/  FFMA R2, R27, R0, -1 ;  /* 0xbf8000001b027423 */ /* 0x002fc80000000000 */
[----:B------:R-:W-:-:S04]  /*1ca90*/  FADD.FTZ R41, -R2, -RZ ;  /* 0x800000ff02297221 */ /* 0x000fc80000010100 */
[----:B------:R-:W-:-:S07]  /*1caa0*/  FFMA R41, R0, R41, R0 ;  /* 0x0000002900297223 */ /* 0x000fce0000000000 */
.L_x_612:
[----:B------:R-:W-:Y:S05]  /*1cab0*/  BSYNC B1 ;  /* 0x0000000000017941 */ /* 0x000fea0003800000 */
.L_x_610:
        /* <DEDUP_REMOVED lines=10> */
.L_x_614:
[----:B------:R-:W1:Y:S02]  /*1cb60*/  MUFU.RCP R3, R28 ;  /* 0x0000001c00037308 */ /* 0x000e640000001000 */
[----:B-1----:R-:W-:-:S04]  /*1cb70*/  FFMA R0, R28, R3, -1 ;  /* 0xbf8000001c007423 */ /* 0x002fc80000000003 */
[----:B------:R-:W-:-:S04]  /*1cb80*/  FADD.FTZ R0, -R0, -RZ ;  /* 0x800000ff00007221 */ /* 0x000fc80000010100 */
[----:B------:R-:W-:-:S07]  /*1cb90*/  FFMA R42, R3, R0, R3 ;  /* 0x00000000032a7223 */ /* 0x000fce0000000003 */
.L_x_615:
[----:B------:R-:W-:Y:S05]  /*1cba0*/  BSYNC B1 ;  /* 0x0000000000017941 */ /* 0x000fea0003800000 */
.L_x_613:
        /* <DEDUP_REMOVED lines=10> */
.L_x_617:
[----:B------:R-:W1:Y:S02]  /*1cc50*/  MUFU.RCP R0, R29 ;  /* 0x0000001d00007308 */ /* 0x000e640000001000 */
[----:B-1----:R-:W-:-:S04]  /*1cc60*/  FFMA R2, R29, R0, -1 ;  /* 0xbf8000001d027423 */ /* 0x002fc80000000000 */
[----:B------:R-:W-:-:S04]  /*1cc70*/  FADD.FTZ R43, -R2, -RZ ;  /* 0x800000ff022b7221 */ /* 0x000fc80000010100 */
[----:B------:R-:W-:-:S07]  /*1cc80*/  FFMA R43, R0, R43, R0 ;  /* 0x0000002b002b7223 */ /* 0x000fce0000000000 */
.L_x_618:
[----:B------:R-:W-:Y:S05]  /*1cc90*/  BSYNC B1 ;  /* 0x0000000000017941 */ /* 0x000fea0003800000 */
.L_x_616:
        /* <DEDUP_REMOVED lines=10> */
.L_x_620:
[----:B------:R-:W1:Y:S02]  /*1cd40*/  MUFU.RCP R3, R30 ;  /* 0x0000001e00037308 */ /* 0x000e640000001000 */
[----:B-1----:R-:W-:-:S04]  /*1cd50*/  FFMA R0, R30, R3, -1 ;  /* 0xbf8000001e007423 */ /* 0x002fc80000000003 */
[----:B------:R-:W-:-:S04]  /*1cd60*/  FADD.FTZ R0, -R0, -RZ ;  /* 0x800000ff00007221 */ /* 0x000fc80000010100 */
[----:B------:R-:W-:-:S07]  /*1cd70*/  FFMA R44, R3, R0, R3 ;  /* 0x00000000032c7223 */ /* 0x000fce0000000003 */
.L_x_621:
[----:B------:R-:W-:Y:S05]  /*1cd80*/  BSYNC B1 ;  /* 0x0000000000017941 */ /* 0x000fea0003800000 */
.L_x_619:
        /* <DEDUP_REMOVED lines=10> */
.L_x_623:
[----:B------:R-:W1:Y:S02]  /*1ce30*/  MUFU.RCP R0, R31 ;  /* 0x0000001f00007308 */ /* 0x000e640000001000 */
[----:B-1----:R-:W-:-:S04]  /*1ce40*/  FFMA R2, R31, R0, -1 ;  /* 0xbf8000001f027423 */ /* 0x002fc80000000000 */
[----:B------:R-:W-:-:S04]  /*1ce50*/  FADD.FTZ R45, -R2, -RZ ;  /* 0x800000ff022d7221 */ /* 0x000fc80000010100 */
[----:B------:R-:W-:-:S07]  /*1ce60*/  FFMA R45, R0, R45, R0 ;  /* 0x0000002d002d7223 */ /* 0x000fce0000000000 */
.L_x_624:
[----:B------:R-:W-:Y:S05]  /*1ce70*/  BSYNC B1 ;  /* 0x0000000000017941 */ /* 0x000fea0003800000 */
.L_x_622:
        /* <DEDUP_REMOVED lines=8> */
.L_x_625:
[----:B------:R-:W1:Y:S02]  /*1cf00*/  MUFU.RCP R0, R33 ;  /* 0x0000002100007308 */ /* 0x000e640000001000 */
[----:B-1----:R-:W-:-:S04]  /*1cf10*/  FFMA R2, R33, R0, -1 ;  /* 0xbf80000021027423 */ /* 0x002fc80000000000 */
[----:B------:R-:W-:-:S04]  /*1cf20*/  FADD.FTZ R3, -R2, -RZ ;  /* 0x800000ff02037221 */ /* 0x000fc80000010100 */
[----:B------:R-:W-:-:S07]  /*1cf30*/  FFMA R0, R0, R3, R0 ;  /* 0x0000000300007223 */ /* 0x000fce0000000000 */
.L_x_626:
        /* <DEDUP_REMOVED lines=29> */
.L_x_628:
[----:B------:R-:W-:Y:S05]  /*1d110*/  BSYNC B0 ;  /* 0x0000000000007941 */ /* 0x000fea0003800000 */
.L_x_627:
[----:B------:R-:W-:Y:S06]  /*1d120*/  BAR.SYNC.DEFER_BLOCKING 0x1, 0x100 ;  /* 0x0044000000007b1d */ /* 0x000fec0000010000 */
[----:B------:R-:W-:Y:S04]  /*1d130*/  BSSY B0, `(.L_x_629) ;  /* 0x000000a000007945 */ /* 0x000fe80003800000 */
[----:B------:R-:W-:Y:S05]  /*1d140*/  @P0 BRA `(.L_x_630) ;  /* 0x0000000000200947 */ /* 0x000fea0003800000 */
[----:B------:R-:W-:-:S06]  /*1d150*/  UISETP.NE.AND UP0, UPT, UR43, 0x3, UPT ;  /* 0x000000032b00788c */ /* 0x000fcc000bf05270 */
[----:B------:R-:W-:-:S13]  /*1d160*/  PLOP3.LUT P2, PT, PT, PT, UP0, 0x80, 0x0 ;  /* 0x000000000000781c */ /* 0x000fda0003f4f008 */
[----:B------:R-:W-:Y:S05]  /*1d170*/  @!P2 BRA `(.L_x_631) ;  /* 0x000000000004a947 */ /* 0x000fea0003800000 */
[----:B------:R-:W-:Y:S01]  /*1d180*/  BPT.TRAP 0x1 ;  /* 0x000000040000795c */ /* 0x000fe20000300000 */
.L_x_631:
[----:B------:R-:W-:-:S04]  /*1d190*/  ULEA UR4, UR8, UR46, 0x3 ;  /* 0x0000002e08047291 */ /* 0x000fc8000f8e183f */
[----:B------:R-:W-:-:S04]  /*1d1a0*/  UIADD3 UR4, UR4, 0x50, URZ ;  /* 0x0000005004047890 */ /* 0x000fc8000fffe03f */
[----:B------:R-:W-:-:S09]  /*1d1b0*/  UPRMT UR4, UR47, 0x654, UR4 ;  /* 0x000006542f047896 */ /* 0x000fd20008000004 */
[----:B------:R-:W-:Y:S03]  /*1d1c0*/  SYNCS.ARRIVE.TRANS64.RED.A1T0 RZ, [UR4], RZ ;  /* 0x000000ffffff79a7 */ /* 0x000fe60008100404 */
.L_x_630:
[----:B------:R-:W-:Y:S05]  /*1d1d0*/  BSYNC B0 ;  /* 0x0000000000007941 */ /* 0x000fea0003800000 */
.L_x_629:
        /* <DEDUP_REMOVED lines=9> */
.L_x_634:
        /* <DEDUP_REMOVED lines=8> */
.L_x_1136:
[----:B------:R-:W-:Y:S05]  /*1d2f0*/  BSYNC B1 ;  /* 0x0000000000017941 */ /* 0x000fea0003800000 */
.L_x_635:
        /* <DEDUP_REMOVED lines=38> */
.L_x_637:
[----:B------:R-:W-:Y:S02]  /*1d560*/  LOP3.LUT R9, R9, R24, RZ, 0x3c, !PT ;  /* 0x0000001809097212 */ /* 0x000fe400078e3cff */
[----:B------:R-:W-:-:S07]  /*1d570*/  SEL R4, R2, RZ, P3 ;  /* 0x000000ff02047207 */ /* 0x000fce0001800000 */
.L_x_633:
[----:B------:R-:W-:Y:S05]  /*1d580*/  BSYNC B0 ;  /* 0x0000000000007941 */ /* 0x000fea0003800000 */
.L_x_632:
        /* <DEDUP_REMOVED lines=16> */
[----:B------:R-:W-:Y:S01]  /*1d690*/  IMAD.MOV.U32 R51, RZ, RZ, 0x3bbb989d ;  /* 0x3bbb989dff337424 */ /* 0x000fe200078e00ff */
[----:B------:R-:W-:Y:S01]  /*1d6a0*/  MOV R54, 0x437c0000 ;  /* 0x437c000000367802 */ /* 0x000fe20000000f00 */
[----:B------:R-:W-:Y:S01]  /*1d6b0*/  BSSY B1, `(.L_x_638) ;  /* 0x000009e000017945 */ /* 0x000fe20003800000 */
[----:B--2---:R-:W-:-:S04]  /*1d6c0*/  FFMA R0, R17, R0, R154 ;  /* 0x0000000011007223 */ /* 0x004fc8000000009a */
[----:B------:R-:W-:Y:S01]  /*1d6d0*/  FFMA.SAT R3, -R0, R51, 0.5 ;  /* 0x3f00000000037423 */ /* 0x000fe20000002133 */
[----:B---3--:R-:W-:-:S03]  /*1d6e0*/  FFMA R2, R17, R2, R153 ;  /* 0x0000000211027223 */ /* 0x008fc60000000099 */
[----:B------:R-:W-:Y:S01]  /*1d6f0*/  FFMA.RM R14, R3, R54, 12582913 ;  /* 0x4b400001030e7423 */ /* 0x000fe20000004036 */
[-C--:B------:R-:W-:Y:S01]  /*1d700*/  FFMA.SAT R15, -R2, R51.reuse, 0.5 ;  /* 0x3f000000020f7423 */ /* 0x080fe20000002133 */
[----:B----4-:R-:W-:Y:S02]  /*1d710*/  FFMA R3, R17, R24, R23 ;  /* 0x0000001811037223 */ /* 0x010fe40000000017 */
[C---:B------:R-:W-:Y:S01]  /*1d720*/  FADD R13, R14.reuse, -12583039 ;  /* 0xcb40007f0e0d7421 */ /* 0x040fe20000000000 */
[----:B------:R-:W-:Y:S01]  /*1d730*/  FFMA.RM R24, R15, R54, 12582913 ;  /* 0x4b4000010f187423 */ /* 0x000fe20000004036 */
[----:B------:R-:W-:Y:S01]  /*1d740*/  FFMA.SAT R25, -R3, R51, 0.5 ;  /* 0x3f00000003197423 */ /* 0x000fe20000002133 */
[----:B------:R-:W-:Y:S01]  /*1d750*/  SHF.L.U32 R14, R14, 0x17, RZ ;  /* 0x000000170e0e7819 */ /* 0x000fe200000006ff */
[----:B------:R-:W-:Y:S01]  /*1d760*/  FFMA R13, -R0, 1.4426950216293334961, -R13 ;  /* 0x3fb8aa3b000d7823 */ /* 0x000fe2000000090d */
[C---:B------:R-:W-:Y:S01]  /*1d770*/  FADD R15, R24.reuse, -12583039 ;  /* 0xcb40007f180f7421 */ /* 0x040fe20000000000 */
[----:B------:R-:W-:-:S02]  /*1d780*/  SHF.L.U32 R24, R24, 0x17, RZ ;  /* 0x0000001718187819 */ /* 0x000fc400000006ff */
[----:B------:R-:W-:Y:S01]  /*1d790*/  FFMA R13, -R0, 1.925963033500011079e-08, R13 ;  /* 0x32a57060000d7823 */ /* 0x000fe2000000010d */
[----:B-----5:R-:W-:Y:S01]  /*1d7a0*/  FFMA R0, R17, R26, R152 ;  /* 0x0000001a11007223 */ /* 0x020fe20000000098 */
[-C--:B------:R-:W-:Y:S01]  /*1d7b0*/  FFMA.RM R26, R25, R54.reuse, 12582913 ;  /* 0x4b400001191a7423 */ /* 0x080fe20000004036 */
[----:B------:R-:W-:Y:S02]  /*1d7c0*/  FFMA R25, -R2, 1.4426950216293334961, -R15 ;  /* 0x3fb8aa3b02197823 */ /* 0x000fe4000000090f */
[----:B------:R-:W-:Y:S01]  /*1d7d0*/  FFMA.SAT R27, -R0, R51, 0.5 ;  /* 0x3f000000001b7423 */ /* 0x000fe20000002133 */
[----:B------:R-:W-:Y:S01]  /*1d7e0*/  FADD R28, R26, -12583039 ;  /* 0xcb40007f1a1c7421 */ /* 0x000fe20000000000 */
[----:B------:R-:W-:Y:S01]  /*1d7f0*/  FFMA R25, -R2, 1.925963033500011079e-08, R25 ;  /* 0x32a5706002197823 */ /* 0x000fe20000000119 */
[----:B------:R-:W-:Y:S01]  /*1d800*/  FFMA R2, R17, R29, R21 ;  /* 0x0000001d11027223 */ /* 0x000fe20000000015 */
[-C--:B------:R-:W-:Y:S01]  /*1d810*/  FFMA.RM R29, R27, R54.reuse, 12582913 ;  /* 0x4b4000011b1d7423 */ /* 0x080fe20000004036 */
[----:B------:R-:W-:Y:S01]  /*1d820*/  FFMA R28, -R3, 1.4426950216293334961, -R28 ;  /* 0x3fb8aa3b031c7823 */ /* 0x000fe2000000091c */
[----:B------:R1:W2:Y:S01]  /*1d830*/  MUFU.EX2 R15, R13 ;  /* 0x0000000d000f7308 */ /* 0x0002a20000000800 */
[----:B------:R-:W-:Y:S01]  /*1d840*/  FFMA.SAT R30, -R2, R51, 0.5 ;  /* 0x3f000000021e7423 */ /* 0x000fe20000002133 */
[----:B------:R-:W-:Y:S01]  /*1d850*/  FADD R27, R29, -12583039 ;  /* 0xcb40007f1d1b7421 */ /* 0x000fe20000000000 */
[----:B------:R-:W-:Y:S01]  /*1d860*/  FFMA R28, -R3, 1.925963033500011079e-08, R28 ;  /* 0x32a57060031c7823 */ /* 0x000fe2000000011c */
[----:B------:R-:W-:Y:S01]  /*1d870*/  FFMA R3, R17, R31, R22 ;  /* 0x0000001f11037223 */ /* 0x000fe20000000016 */
[----:B------:R-:W-:Y:S01]  /*1d880*/  FFMA.RM R31, R30, R54, 12582913 ;  /* 0x4b4000011e1f7423 */ /* 0x000fe20000004036 */
[----:B------:R-:W-:-:S02]  /*1d890*/  SHF.L.U32 R26, R26, 0x17, RZ ;  /* 0x000000171a1a7819 */ /* 0x000fc400000006ff */
[----:B------:R-:W-:Y:S01]  /*1d8a0*/  FFMA.SAT R34, -R3, R51, 0.5 ;  /* 0x3f00000003227423 */ /* 0x000fe20000002133 */
[----:B-1----:R-:W-:Y:S01]  /*1d8b0*/  FFMA R13, -R0, 1.4426950216293334961, -R27 ;  /* 0x3fb8aa3b000d7823 */ /* 0x002fe2000000091b */
[----:B------:R-:W-:Y:S01]  /*1d8c0*/  FADD R33, R31, -12583039 ;  /* 0xcb40007f1f217421 */ /* 0x000fe20000000000 */
[----:B------:R-:W-:Y:S01]  /*1d8d0*/  MUFU.EX2 R27, R28 ;  /* 0x0000001c001b7308 */ /* 0x000fe20000000800 */
[----:B------:R-:W-:Y:S01]  /*1d8e0*/  FFMA.RM R34, R34, R54, 12582913 ;  /* 0x4b40000122227423 */ /* 0x000fe20000004036 */
[----:B------:R-:W-:Y:S01]  /*1d8f0*/  FFMA R30, -R0, 1.925963033500011079e-08, R13 ;  /* 0x32a57060001e7823 */ /* 0x000fe2000000010d */
[----:B------:R-:W-:Y:S01]  /*1d900*/  FFMA R33, -R2, 1.4426950216293334961, -R33 ;  /* 0x3fb8aa3b02217823 */ /* 0x000fe20000000921 */
[C---:B------:R-:W-:Y:S01]  /*1d910*/  FFMA R13, R17.reuse, R35, R20 ;  /* 0x00000023110d7223 */ /* 0x040fe20000000014 */
[----:B------:R-:W-:Y:S01]  /*1d920*/  FFMA R0, R17, R36, R19 ;  /* 0x0000002411007223 */ /* 0x000fe20000000013 */
[----:B------:R-:W-:Y:S01]  /*1d930*/  FADD R36, R34, -12583039 ;  /* 0xcb40007f22247421 */ /* 0x000fe20000000000 */
[----:B------:R-:W-:Y:S01]  /*1d940*/  FFMA R33, -R2, 1.925963033500011079e-08, R33 ;  /* 0x32a5706002217823 */ /* 0x000fe20000000121 */
[-C--:B------:R-:W-:Y:S01]  /*1d950*/  FFMA.SAT R2, -R13, R51.reuse, 0.5 ;  /* 0x3f0000000d027423 */ /* 0x080fe20000002133 */
[-C--:B------:R-:W-:Y:S01]  /*1d960*/  FFMA.SAT R35, -R0, R51.reuse, 0.5 ;  /* 0x3f00000000237423 */ /* 0x080fe20000002133 */
[----:B------:R-:W-:Y:S01]  /*1d970*/  FFMA R36, -R3, 1.4426950216293334961, -R36 ;  /* 0x3fb8aa3b03247823 */ /* 0x000fe20000000924 */
[----:B------:R1:W3:Y:S01]  /*1d980*/  MUFU.EX2 R28, R33 ;  /* 0x00000021001c7308 */ /* 0x0002e20000000800 */
[-C--:B------:R-:W-:Y:S01]  /*1d990*/  FFMA.RM R39, R2, R54.reuse, 12582913 ;  /* 0x4b40000102277423 */ /* 0x080fe20000004036 */
[----:B------:R-:W-:Y:S01]  /*1d9a0*/  FFMA.RM R37, R35, R54, 12582913 ;  /* 0x4b40000123257423 */ /* 0x000fe20000004036 */
[----:B------:R-:W-:Y:S01]  /*1d9b0*/  FFMA R2, R17, R40, R18 ;  /* 0x0000002811027223 */ /* 0x000fe20000000012 */
[----:B------:R-:W-:Y:S01]  /*1d9c0*/  FFMA R36, -R3, 1.925963033500011079e-08, R36 ;  /* 0x32a5706003247823 */ /* 0x000fe20000000124 */
[----:B------:R-:W-:Y:S01]  /*1d9d0*/  FADD R38, R39, -12583039 ;  /* 0xcb40007f27267421 */ /* 0x000fe20000000000 */
[----:B------:R-:W-:Y:S01]  /*1d9e0*/  FADD R35, R37, -12583039 ;  /* 0xcb40007f25237421 */ /* 0x000fe20000000000 */
[----:B------:R-:W-:Y:S01]  /*1d9f0*/  FFMA.SAT R41, -R2, R51, 0.5 ;  /* 0x3f00000002297423 */ /* 0x000fe20000002133 */
[----:B--2---:R-:W-:Y:S01]  /*1da00*/  FFMA R55, R14, R15, 1 ;  /* 0x3f8000000e377423 */ /* 0x004fe2000000000f */
[----:B------:R-:W-:Y:S01]  /*1da10*/  FFMA R40, -R13, 1.4426950216293334961, -R38 ;  /* 0x3fb8aa3b0d287823 */ /* 0x000fe20000000926 */
[C---:B------:R-:W-:Y:S01]  /*1da20*/  FFMA R3, -R0.reuse, 1.4426950216293334961, -R35 ;  /* 0x3fb8aa3b00037823 */ /* 0x040fe20000000923 */
[----:B------:R-:W-:Y:S01]  /*1da30*/  FFMA.RM R41, R41, R54, 12582913 ;  /* 0x4b40000129297423 */ /* 0x000fe20000004036 */
[----:B------:R2:W-:Y:S01]  /*1da40*/  MUFU.EX2 R35, R36 ;  /* 0x0000002400237308 */ /* 0x0005e20000000800 */
[----:B------:R-:W-:Y:S01]  /*1da50*/  FFMA R40, -R13, 1.925963033500011079e-08, R40 ;  /* 0x32a570600d287823 */ /* 0x000fe20000000128 */
[C---:B------:R-:W-:Y:S01]  /*1da60*/  FFMA R13, R17.reuse, R43, R10 ;  /* 0x0000002b110d7223 */ /* 0x040fe2000000000a */
[----:B------:R-:W-:Y:S01]  /*1da70*/  FFMA R38, -R0, 1.925963033500011079e-08, R3 ;  /* 0x32a5706000267823 */ /* 0x000fe20000000103 */
[C---:B------:R-:W-:Y:S01]  /*1da80*/  FFMA R0, R17.reuse, R44, R12 ;  /* 0x0000002c11007223 */ /* 0x040fe2000000000c */
[----:B------:R-:W-:Y:S01]  /*1da90*/  FFMA R3, R17, R42, R11 ;  /* 0x0000002a11037223 */ /* 0x000fe2000000000b */
[-C--:B------:R-:W-:Y:S01]  /*1daa0*/  FFMA.SAT R45, -R13, R51.reuse, 0.5 ;  /* 0x3f0000000d2d7423 */ /* 0x080fe20000002133 */
[----:B-1----:R-:W-:Y:S01]  /*1dab0*/  FADD R33, R41, -12583039 ;  /* 0xcb40007f29217421 */ /* 0x002fe20000000000 */
[-C--:B------:R-:W-:Y:S01]  /*1dac0*/  FFMA.SAT R42, -R0, R51.reuse, 0.5 ;  /* 0x3f000000002a7423 */ /* 0x080fe20000002133 */
[----:B--2---:R-:W-:Y:S01]  /*1dad0*/  FFMA.SAT R36, -R3, R51, 0.5 ;  /* 0x3f00000003247423 */ /* 0x004fe20000002133 */
[-C--:B------:R-:W-:Y:S01]  /*1dae0*/  FFMA.RM R46, R45, R54.reuse, 12582913 ;  /* 0x4b4000012d2e7423 */ /* 0x080fe20000004036 */
[----:B------:R-:W-:Y:S01]  /*1daf0*/  FFMA R33, -R2, 1.4426950216293334961, -R33 ;  /* 0x3fb8aa3b02217823 */ /* 0x000fe20000000921 */
[-C--:B------:R-:W-:Y:S01]  /*1db00*/  FFMA.RM R42, R42, R54.reuse, 12582913 ;  /* 0x4b4000012a2a7423 */ /* 0x080fe20000004036 */
[----:B------:R-:W-:Y:S01]  /*1db10*/  FFMA.RM R44, R36, R54, 12582913 ;  /* 0x4b400001242c7423 */ /* 0x000fe20000004036 */
[----:B------:R-:W-:Y:S01]  /*1db20*/  FADD R48, R46, -12583039 ;  /* 0xcb40007f2e307421 */ /* 0x000fe20000000000 */
[----:B------:R-:W-:Y:S01]  /*1db30*/  FFMA R33, -R2, 1.925963033500011079e-08, R33 ;  /* 0x32a5706002217823 */ /* 0x000fe20000000121 */
[----:B------:R-:W-:Y:S01]  /*1db40*/  FADD R43, R42, -12583039 ;  /* 0xcb40007f2a2b7421 */ /* 0x000fe20000000000 */
[----:B------:R-:W-:Y:S01]  /*1db50*/  FADD R2, R44, -12583039 ;  /* 0xcb40007f2c027421 */ /* 0x000fe20000000000 */
[----:B------:R-:W-:Y:S01]  /*1db60*/  FFMA R48, -R13, 1.4426950216293334961, -R48 ;  /* 0x3fb8aa3b0d307823 */ /* 0x000fe20000000930 */
[----:B------:R1:W-:Y:S01]  /*1db70*/  MUFU.EX2 R36, R33 ;  /* 0x0000002100247308 */ /* 0x0003e20000000800 */
[C---:B------:R-:W-:Y:S01]  /*1db80*/  FFMA R43, -R0.reuse, 1.4426950216293334961, -R43 ;  /* 0x3fb8aa3b002b7823 */ /* 0x040fe2000000092b */
[----:B------:R-:W-:Y:S01]  /*1db90*/  FFMA R2, -R3, 1.4426950216293334961, -R2 ;  /* 0x3fb8aa3b03027823 */ /* 0x000fe20000000902 */
[----:B------:R-:W-:Y:S01]  /*1dba0*/  FFMA R48, -R13, 1.925963033500011079e-08, R48 ;  /* 0x32a570600d307823 */ /* 0x000fe20000000130 */
[----:B------:R-:W-:Y:S01]  /*1dbb0*/  FFMA R13, R17, R49, R5 ;  /* 0x00000031110d7223 */ /* 0x000fe20000000005 */
[----:B------:R-:W-:Y:S01]  /*1dbc0*/  FFMA R43, -R0, 1.925963033500011079e-08, R43 ;  /* 0x32a57060002b7823 */ /* 0x000fe2000000012b */
[----:B------:R-:W-:Y:S01]  /*1dbd0*/  FFMA R45, -R3, 1.925963033500011079e-08, R2 ;  /* 0x32a57060032d7823 */ /* 0x000fe20000000102 */
[C---:B------:R-:W-:Y:S01]  /*1dbe0*/  FFMA R0, R17.reuse, R52, R8 ;  /* 0x0000003411007223 */ /* 0x040fe20000000008 */
[C---:B------:R-:W-:Y:S01]  /*1dbf0*/  FFMA R2, R17.reuse, R47, R7 ;  /* 0x0000002f11027223 */ /* 0x040fe20000000007 */
[----:B------:R-:W-:Y:S01]  /*1dc00*/  FFMA R3, R17, R50, R6 ;  /* 0x0000003211037223 */ /* 0x000fe20000000006 */
[-C--:B------:R-:W-:Y:S01]  /*1dc10*/  FFMA.SAT R52, -R13, R51.reuse, 0.5 ;  /* 0x3f0000000d347423 */ /* 0x080fe20000002133 */
[-C--:B------:R-:W-:Y:S01]  /*1dc20*/  FFMA.SAT R47, -R0, R51.reuse, 0.5 ;  /* 0x3f000000002f7423 */ /* 0x080fe20000002133 */
[-C--:B-1----:R-:W-:Y:S01]  /*1dc30*/  FFMA.SAT R33, -R2, R51.reuse, 0.5 ;  /* 0x3f00000002217423 */ /* 0x082fe20000002133 */
[----:B------:R-:W-:Y:S01]  /*1dc40*/  FFMA.SAT R50, -R3, R51, 0.5 ;  /* 0x3f00000003327423 */ /* 0x000fe20000002133 */
[-C--:B------:R-:W-:Y:S01]  /*1dc50*/  FFMA.RM R53, R52, R54.reuse, 12582913 ;  /* 0x4b40000134357423 */ /* 0x080fe20000004036 */
[-C--:B------:R-:W-:Y:S01]  /*1dc60*/  FFMA.RM R47, R47, R54.reuse, 12582913 ;  /* 0x4b4000012f2f7423 */ /* 0x080fe20000004036 */
[-C--:B------:R-:W-:Y:S01]  /*1dc70*/  FFMA.RM R49, R33, R54.reuse, 12582913 ;  /* 0x4b40000121317423 */ /* 0x080fe20000004036 */
[----:B------:R-:W-:Y:S01]  /*1dc80*/  FFMA.RM R50, R50, R54, 12582913 ;  /* 0x4b40000132327423 */ /* 0x000fe20000004036 */
[----:B------:R-:W-:Y:S01]  /*1dc90*/  FADD R54, R53, -12583039 ;  /* 0xcb40007f35367421 */ /* 0x000fe20000000000 */
[----:B------:R-:W-:Y:S01]  /*1dca0*/  FADD R33, R47, -12583039 ;  /* 0xcb40007f2f217421 */ /* 0x000fe20000000000 */
[----:B------:R-:W-:Y:S01]  /*1dcb0*/  FADD R51, R49, -12583039 ;  /* 0xcb40007f31337421 */ /* 0x000fe20000000000 */
[----:B------:R-:W-:Y:S01]  /*1dcc0*/  FADD R52, R50, -12583039 ;  /* 0xcb40007f32347421 */ /* 0x000fe20000000000 */
[----:B------:R-:W-:Y:S01]  /*1dcd0*/  FFMA R54, -R13, 1.4426950216293334961, -R54 ;  /* 0x3fb8aa3b0d367823 */ /* 0x000fe20000000936 */
[----:B------:R-:W-:Y:S01]  /*1dce0*/  FFMA R33, -R0, 1.4426950216293334961, -R33 ;  /* 0x3fb8aa3b00217823 */ /* 0x000fe20000000921 */
[----:B------:R-:W-:Y:S01]  /*1dcf0*/  FFMA R51, -R2, 1.4426950216293334961, -R51 ;  /* 0x3fb8aa3b02337823 */ /* 0x000fe20000000933 */
[----:B------:R-:W-:Y:S01]  /*1dd00*/  FFMA R52, -R3, 1.4426950216293334961, -R52 ;  /* 0x3fb8aa3b03347823 */ /* 0x000fe20000000934 */
[----:B------:R-:W-:Y:S01]  /*1dd10*/  FFMA R54, -R13, 1.925963033500011079e-08, R54 ;  /* 0x32a570600d367823 */ /* 0x000fe20000000136 */
[----:B------:R-:W-:Y:S01]  /*1dd20*/  VIADD R13, R55, 0x1800000 ;  /* 0x01800000370d7836 */ /* 0x000fe20000000000 */
[----:B------:R-:W1:Y:S01]  /*1dd30*/  MUFU.EX2 R30, R30 ;  /* 0x0000001e001e7308 */ /* 0x000e620000000800 */
[----:B------:R-:W-:Y:S01]  /*1dd40*/  FFMA R33, -R0, 1.925963033500011079e-08, R33 ;  /* 0x32a5706000217823 */ /* 0x000fe20000000121 */
[----:B------:R-:W-:Y:S01]  /*1dd50*/  FFMA R51, -R2, 1.925963033500011079e-08, R51 ;  /* 0x32a5706002337823 */ /* 0x000fe20000000133 */
[----:B------:R-:W-:Y:S01]  /*1dd60*/  FFMA R52, -R3, 1.925963033500011079e-08, R52 ;  /* 0x32a5706003347823 */ /* 0x000fe20000000134 */
[----:B------:R-:W-:Y:S01]  /*1dd70*/  LOP3.LUT R13, R13, 0x7f800000, RZ, 0xc0, !PT ;  /* 0x7f8000000d0d7812 */ /* 0x000fe200078ec0ff */
[----:B------:R-:W-:Y:S01]  /*1dd80*/  IMAD.SHL.U32 R31, R31, 0x800000, RZ ;  /* 0x008000001f1f7824 */ /* 0x000fe200078e00ff */
[----:B------:R-:W-:Y:S01]  /*1dd90*/  SHF.L.U32 R29, R29, 0x17, RZ ;  /* 0x000000171d1d7819 */ /* 0x000fe200000006ff */
[----:B------:R-:W-:Y:S01]  /*1dda0*/  IMAD.SHL.U32 R15, R53, 0x800000, RZ ;  /* 0x00800000350f7824 */ /* 0x000fe200078e00ff */
[----:B------:R-:W2:Y:S01]  /*1ddb0*/  MUFU.EX2 R40, R40 ;  /* 0x0000002800287308 */ /* 0x000ea20000000800 */
[----:B------:R-:W-:Y:S01]  /*1ddc0*/  ISETP.GT.U32.AND P2, PT, R13, 0x1ffffff, PT ;  /* 0x01ffffff0d00780c */ /* 0x000fe20003f44070 */
[----:B---3--:R-:W-:Y:S01]  /*1ddd0*/  FFMA R60, R31, R28, 1 ;  /* 0x3f8000001f3c7423 */ /* 0x008fe2000000001c */
[----:B------:R-:W-:-:S02]  /*1dde0*/  SHF.L.U32 R39, R39, 0x17, RZ ;  /* 0x0000001727277819 */ /* 0x000fc400000006ff */
[----:B------:R-:W-:Y:S02]  /*1ddf0*/  SHF.L.U32 R34, R34, 0x17, RZ ;  /* 0x0000001722227819 */ /* 0x000fe400000006ff */
[----:B------:R-:W-:Y:S01]  /*1de00*/  SHF.L.U32 R37, R37, 0x17, RZ ;  /* 0x0000001725257819 */ /* 0x000fe200000006ff */
[----:B------:R-:W3:Y:S01]  /*1de10*/  MUFU.EX2 R25, R25 ;  /* 0x0000001900197308 */ /* 0x000ee20000000800 */
[----:B-1----:R-:W-:Y:S01]  /*1de20*/  FFMA R58, R29, R30, 1 ;  /* 0x3f8000001d3a7423 */ /* 0x002fe2000000001e */
[----:B------:R-:W-:Y:S01]  /*1de30*/  SHF.L.U32 R41, R41, 0x17, RZ ;  /* 0x0000001729297819 */ /* 0x000fe200000006ff */
[----:B------:R-:W-:Y:S01]  /*1de40*/  FFMA R35, R34, R35, 1 ;  /* 0x3f80000022237423 */ /* 0x000fe20000000023 */
[----:B------:R-:W-:Y:S02]  /*1de50*/  SHF.L.U32 R30, R42, 0x17, RZ ;  /* 0x000000172a1e7819 */ /* 0x000fe400000006ff */
[----:B------:R-:W-:Y:S02]  /*1de60*/  SHF.L.U32 R28, R44, 0x17, RZ ;  /* 0x000000172c1c7819 */ /* 0x000fe400000006ff */
[----:B------:R-:W1:Y:S01]  /*1de70*/  MUFU.EX2 R38, R38 ;  /* 0x0000002600267308 */ /* 0x000e620000000800 */
[----:B------:R-:W-:Y:S01]  /*1de80*/  SHF.L.U32 R29, R46, 0x17, RZ ;  /* 0x000000172e1d7819 */ /* 0x000fe200000006ff */
[----:B--2---:R-:W-:Y:S01]  /*1de90*/  FFMA R39, R39, R40, 1 ;  /* 0x3f80000027277423 */ /* 0x004fe20000000028 */
[----:B------:R-:W-:Y:S01]  /*1dea0*/  SHF.L.U32 R13, R49, 0x17, RZ ;  /* 0x00000017310d7819 */ /* 0x000fe200000006ff */
[----:B------:R-:W-:Y:S01]  /*1deb0*/  FFMA R40, R41, R36, 1 ;  /* 0x3f80000029287423 */ /* 0x000fe20000000024 */
[----:B------:R-:W-:-:S03]  /*1dec0*/  SHF.L.U32 R14, R50, 0x17, RZ ;  /* 0x00000017320e7819 */ /* 0x000fc600000006ff */
        /* <DEDUP_REMOVED lines=9> */
[----:B--2---:R-:W-:Y:S01]  /*1df60*/  FFMA R33, R26, R27, 1 ;  /* 0x3f8000001a217423 */ /* 0x004fe2000000001b */
[----:B------:R-:W-:Y:S01]  /*1df70*/  SHF.L.U32 R27, R47, 0x17, RZ ;  /* 0x000000172f1b7819 */ /* 0x000fe200000006ff */
[----:B-1----:R-:W-:-:S05]  /*1df80*/  FFMA R29, R29, R48, 1 ;  /* 0x3f8000001d1d7423 */ /* 0x002fca0000000030 */
[----:B------:R-:W1:Y:S01]  /*1df90*/  MUFU.EX2 R3, R52 ;  /* 0x0000003400037308 */ /* 0x000e620000000800 */
[----:B----4-:R-:W-:-:S07]  /*1dfa0*/  FFMA R27, R27, R0, 1 ;  /* 0x3f8000001b1b7423 */ /* 0x010fce0000000000 */
        /* <DEDUP_REMOVED lines=10> */
.L_x_639:
[----:B------:R-:W1:Y:S02]  /*1e050*/  MUFU.RCP R24, R55 ;  /* 0x0000003700187308 */ /* 0x000e640000001000 */
[----:B-1----:R-:W-:-:S04]  /*1e060*/  FFMA R0, R55, R24, -1 ;  /* 0xbf80000037007423 */ /* 0x002fc80000000018 */
[----:B------:R-:W-:-:S04]  /*1e070*/  FADD.FTZ R3, -R0, -RZ ;  /* 0x800000ff00037221 */ /* 0x000fc80000010100 */
[----:B------:R-:W-:-:S07]  /*1e080*/  FFMA R24, R24, R3, R24 ;  /* 0x0000000318187223 */ /* 0x000fce0000000018 */
.L_x_640:
[----:B------:R-:W-:Y:S05]  /*1e090*/  BSYNC B1 ;  /* 0x0000000000017941 */ /* 0x000fea0003800000 */
.L_x_638:
        /* <DEDUP_REMOVED lines=10> */
.L_x_642:
[----:B------:R-:W1:Y:S02]  /*1e140*/  MUFU.RCP R25, R56 ;  /* 0x0000003800197308 */ /* 0x000e640000001000 */
[----:B-1----:R-:W-:-:S04]  /*1e150*/  FFMA R0, R56, R25, -1 ;  /* 0xbf80000038007423 */ /* 0x002fc80000000019 */
[----:B------:R-:W-:-:S04]  /*1e160*/  FADD.FTZ R0, -R0, -RZ ;  /* 0x800000ff00007221 */ /* 0x000fc80000010100 */
[----:B------:R-:W-:-:S07]  /*1e170*/  FFMA R25, R25, R0, R25 ;  /* 0x0000000019197223 */ /* 0x000fce0000000019 */
.L_x_643:
[----:B------:R-:W-:Y:S05]  /*1e180*/  BSYNC B1 ;  /* 0x0000000000017941 */ /* 0x000fea0003800000 */
.L_x_641:
        /* <DEDUP_REMOVED lines=10> */
.L_x_645:
[----:B------:R-:W1:Y:S02]  /*1e230*/  MUFU.RCP R26, R33 ;  /* 0x00000021001a7308 */ /* 0x000e640000001000 */
[----:B-1----:R-:W-:-:S04]  /*1e240*/  FFMA R0, R33, R26, -1 ;  /* 0xbf80000021007423 */ /* 0x002fc8000000001a */
[----:B------:R-:W-:-:S04]  /*1e250*/  FADD.FTZ R3, -R0, -RZ ;  /* 0x800000ff00037221 */ /* 0x000fc80000010100 */
[----:B------:R-:W-:-:S07]  /*1e260*/  FFMA R26, R26, R3, R26 ;  /* 0x000000031a1a7223 */ /* 0x000fce000000001a */
.L_x_646:
[----:B------:R-:W-:Y:S05]  /*1e270*/  BSYNC B1 ;  /* 0x0000000000017941 */ /* 0x000fea0003800000 */
.L_x_644:
        /* <DEDUP_REMOVED lines=10> */
.L_x_648:
[----:B------:R-:W1:Y:S02]  /*1e320*/  MUFU.RCP R31, R58 ;  /* 0x0000003a001f7308 */ /* 0x000e640000001000 */
[----:B-1----:R-:W-:-:S04]  /*1e330*/  FFMA R0, R58, R31, -1 ;  /* 0xbf8000003a007423 */ /* 0x002fc8000000001f */
[----:B------:R-:W-:-:S04]  /*1e340*/  FADD.FTZ R0, -R0, -RZ ;  /* 0x800000ff00007221 */ /* 0x000fc80000010100 */
[----:B------:R-:W-:-:S07]  /*1e350*/  FFMA R31, R31, R0, R31 ;  /* 0x000000001f1f7223 */ /* 0x000fce000000001f */
.L_x_649:
[----:B------:R-:W-:Y:S05]  /*1e360*/  BSYNC B1 ;  /* 0x0000000000017941 */ /* 0x000fea0003800000 */
.L_x_647:
        /* <DEDUP_REMOVED lines=10> */
.L_x_651:
[----:B------:R-:W1:Y:S02]  /*1e410*/  MUFU.RCP R33, R60 ;  /* 0x0000003c00217308 */ /* 0x000e640000001000 */
[----:B-1----:R-:W-:-:S04]  /*1e420*/  FFMA R0, R60, R33, -1 ;  /* 0xbf8000003c007423 */ /* 0x002fc80000000021 */
[----:B------:R-:W-:-:S04]  /*1e430*/  FADD.FTZ R0, -R0, -RZ ;  /* 0x800000ff00007221 */ /* 0x000fc80000010100 */
[----:B------:R-:W-:-:S07]  /*1e440*/  FFMA R33, R33, R0, R33 ;  /* 0x0000000021217223 */ /* 0x000fce0000000021 */
.L_x_652:
[----:B------:R-:W-:Y:S05]  /*1e450*/  BSYNC B1 ;  /* 0x0000000000017941 */ /* 0x000fea0003800000 */
.L_x_650:
        /* <DEDUP_REMOVED lines=10> */
.L_x_654:
[----:B------:R-:W1:Y:S02]  /*1e500*/  MUFU.RCP R34, R35 ;  /* 0x0000002300227308 */ /* 0x000e640000001000 */
[----:B-1----:R-:W-:-:S04]  /*1e510*/  FFMA R0, R35, R34, -1 ;  /* 0xbf80000023007423 */ /* 0x002fc80000000022 */
[----:B------:R-:W-:-:S04]  /*1e520*/  FADD.FTZ R3, -R0, -RZ ;  /* 0x800000ff00037221 */ /* 0x000fc80000010100 */
[----:B------:R-:W-:-:S07]  /*1e530*/  FFMA R34, R34, R3, R34 ;  /* 0x0000000322227223 */ /* 0x000fce0000000022 */
.L_x_655:
[----:B------:R-:W-:Y:S05]  /*1e540*/  BSYNC B1 ;  /* 0x0000000000017941 */ /* 0x000fea0003800000 */
.L_x_653:
        /* <DEDUP_REMOVED lines=10> */
.L_x_657:
[----:B------:R-:W1:Y:S02]  /*1e5f0*/  MUFU.RCP R35, R38 ;  /* 0x0000002600237308 */ /* 0x000e640000001000 */
[----:B-1----:R-:W-:-:S04]  /*1e600*/  FFMA R0, R38, R35, -1 ;  /* 0xbf80000026007423 */ /* 0x002fc80000000023 */
[----:B------:R-:W-:-:S04]  /*1e610*/  FADD.FTZ R0, -R0, -RZ ;  /* 0x800000ff00007221 */ /* 0x000fc80000010100 */
[----:B------:R-:W-:-:S07]  /*1e620*/  FFMA R35, R35, R0, R35 ;  /* 0x0000000023237223 */ /* 0x000fce0000000023 */
.L_x_658:
[----:B------:R-:W-:Y:S05]  /*1e630*/  BSYNC B1 ;  /* 0x0000000000017941 */ /* 0x000fea0003800000 */
.L_x_656:
        /* <DEDUP_REMOVED lines=10> */
.L_x_660:
[----:B------:R-:W1:Y:S02]  /*1e6e0*/  MUFU.RCP R36, R39 ;  /* 0x0000002700247308 */ /* 0x000e640000001000 */
[----:B-1----:R-:W-:-:S04]  /*1e6f0*/  FFMA R0, R39, R36, -1 ;  /* 0xbf80000027007423 */ /* 0x002fc80000000024 */
[----:B------:R-:W-:-:S04]  /*1e700*/  FADD.FTZ R3, -R0, -RZ ;  /* 0x800000ff00037221 */ /* 0x000fc80000010100 */
[----:B------:R-:W-:-:S07]  /*1e710*/  FFMA R36, R36, R3, R36 ;  /* 0x0000000324247223 */ /* 0x000fce0000000024 */
.L_x_661:
[----:B------:R-:W-:Y:S05]  /*1e720*/  BSYNC B1 ;  /* 0x0000000000017941 */ /* 0x000fea0003800000 */
.L_x_659:
        /* <DEDUP_REMOVED lines=10> */
.L_x_663:
[----:B------:R-:W1:Y:S02]  /*1e7d0*/  MUFU.RCP R37, R40 ;  /* 0x0000002800257308 */ /* 0x000e640000001000 */
[----:B-1----:R-:W-:-:S04]  /*1e7e0*/  FFMA R0, R40, R37, -1 ;  /* 0xbf80000028007423 */ /* 0x002fc80000000025 */
[----:B------:R-:W-:-:S04]  /*1e7f0*/  FADD.FTZ R0, -R0, -RZ ;  /* 0x800000ff00007221 */ /* 0x000fc80000010100 */
[----:B------:R-:W-:-:S07]  /*1e800*/  FFMA R37, R37, R0, R37 ;  /* 0x0000000025257223 */ /* 0x000fce0000000025 */
.L_x_664:
[----:B------:R-:W-:Y:S05]  /*1e810*/  BSYNC B1 ;  /* 0x0000000000017941 */ /* 0x000fea0003800000 */
.L_x_662:
        /* <DEDUP_REMOVED lines=10> */
.L_x_666:
[----:B------:R-:W1:Y:S02]  /*1e8c0*/  MUFU.RCP R3, R30 ;  /* 0x0000001e00037308 */ /* 0x000e640000001000 */
[----:B-1----:R-:W-:-:S04]  /*1e8d0*/  FFMA R0, R30, R3, -1 ;  /* 0xbf8000001e007423 */ /* 0x002fc80000000003 */
[----:B------:R-:W-:-:S04]  /*1e8e0*/  FADD.FTZ R0, -R0, -RZ ;  /* 0x800000ff00007221 */ /* 0x000fc80000010100 */
[----:B------:R-:W-:-:S07]  /*1e8f0*/  FFMA R38, R3, R0, R3 ;  /* 0x0000000003267223 */ /* 0x000fce0000000003 */
.L_x_667:
[----:B------:R-:W-:Y:S05]  /*1e900*/  BSYNC B1 ;  /* 0x0000000000017941 */ /* 0x000fea0003800000 */
.L_x_665:
        /* <DEDUP_REMOVED lines=10> */
.L_x_669:
[----:B------:R-:W1:Y:S02]  /*1e9b0*/  MUFU.RCP R3, R28 ;  /* 0x0000001c00037308 */ /* 0x000e640000001000 */
[----:B-1----:R-:W-:-:S04]  /*1e9c0*/  FFMA R0, R28, R3, -1 ;  /* 0xbf8000001c007423 */ /* 0x002fc80000000003 */
[----:B------:R-:W-:-:S04]  /*1e9d0*/  FADD.FTZ R0, -R0, -RZ ;  /* 0x800000ff00007221 */ /* 0x000fc80000010100 */
[----:B------:R-:W-:-:S07]  /*1e9e0*/  FFMA R30, R3, R0, R3 ;  /* 0x00000000031e7223 */ /* 0x000fce0000000003 */
.L_x_670:
[----:B------:R-:W-:Y:S05]  /*1e9f0*/  BSYNC B1 ;  /* 0x0000000000017941 */ /* 0x000fea0003800000 */
.L_x_668:
        /* <DEDUP_REMOVED lines=10> */
.L_x_672:
[----:B------:R-:W1:Y:S02]  /*1eaa0*/  MUFU.RCP R0, R29 ;  /* 0x0000001d00007308 */ /* 0x000e640000001000 */
[----:B-1----:R-:W-:-:S04]  /*1eab0*/  FFMA R2, R29, R0, -1 ;  /* 0xbf8000001d027423 */ /* 0x002fc80000000000 */
[----:B------:R-:W-:-:S04]  /*1eac0*/  FADD.FTZ R39, -R2, -RZ ;  /* 0x800000ff02277221 */ /* 0x000fc80000010100 */
[----:B------:R-:W-:-:S07]  /*1ead0*/  FFMA R39, R0, R39, R0 ;  /* 0x0000002700277223 */ /* 0x000fce0000000000 */
.L_x_673:
[----:B------:R-:W-:Y:S05]  /*1eae0*/  BSYNC B1 ;  /* 0x0000000000017941 */ /* 0x000fea0003800000 */
.L_x_671:
        /* <DEDUP_REMOVED lines=10> */
.L_x_675:
[----:B------:R-:W1:Y:S02]  /*1eb90*/  MUFU.RCP R40, R27 ;  /* 0x0000001b00287308 */ /* 0x000e640000001000 */
[----:B-1----:R-:W-:-:S04]  /*1eba0*/  FFMA R0, R27, R40, -1 ;  /* 0xbf8000001b007423 */ /* 0x002fc80000000028 */
[----:B------:R-:W-:-:S04]  /*1ebb0*/  FADD.FTZ R3, -R0, -RZ ;  /* 0x800000ff00037221 */ /* 0x000fc80000010100 */
[----:B------:R-:W-:-:S07]  /*1ebc0*/  FFMA R40, R40, R3, R40 ;  /* 0x0000000328287223 */ /* 0x000fce0000000028 */
.L_x_676:
[----:B------:R-:W-:Y:S05]  /*1ebd0*/  BSYNC B1 ;  /* 0x0000000000017941 */ /* 0x000fea0003800000 */
.L_x_674:
        /* <DEDUP_REMOVED lines=10> */
.L_x_678:
[----:B------:R-:W1:Y:S02]  /*1ec80*/  MUFU.RCP R0, R13 ;  /* 0x0000000d00007308 */ /* 0x000e640000001000 */
[----:B-1----:R-:W-:-:S04]  /*1ec90*/  FFMA R2, R13, R0, -1 ;  /* 0xbf8000000d027423 */ /* 0x002fc80000000000 */
[----:B------:R-:W-:-:S04]  /*1eca0*/  FADD.FTZ R41, -R2, -RZ ;  /* 0x800000ff02297221 */ /* 0x000fc80000010100 */
[----:B------:R-:W-:-:S07]  /*1ecb0*/  FFMA R41, R0, R41, R0 ;  /* 0x0000002900297223 */ /* 0x000fce0000000000 */
.L_x_679:
[----:B------:R-:W-:Y:S05]  /*1ecc0*/  BSYNC B1 ;  /* 0x0000000000017941 */ /* 0x000fea0003800000 */
.L_x_677:
        /* <DEDUP_REMOVED lines=10> */
.L_x_681:
[----:B------:R-:W1:Y:S02]  /*1ed70*/  MUFU.RCP R13, R14 ;  /* 0x0000000e000d7308 */ /* 0x000e640000001000 */
[----:B-1----:R-:W-:-:S04]  /*1ed80*/  FFMA R0, R14, R13, -1 ;  /* 0xbf8000000e007423 */ /* 0x002fc8000000000d */
[----:B------:R-:W-:-:S04]  /*1ed90*/  FADD.FTZ R0, -R0, -RZ ;  /* 0x800000ff00007221 */ /* 0x000fc80000010100 */
[----:B------:R-:W-:-:S07]  /*1eda0*/  FFMA R13, R13, R0, R13 ;  /* 0x000000000d0d7223 */ /* 0x000fce000000000d */
.L_x_682:
[----:B------:R-:W-:Y:S05]  /*1edb0*/  BSYNC B1 ;  /* 0x0000000000017941 */ /* 0x000fea0003800000 */
.L_x_680:
        /* <DEDUP_REMOVED lines=8> */
.L_x_683:
[----:B------:R-:W1:Y:S02]  /*1ee40*/  MUFU.RCP R0, R15 ;  /* 0x0000000f00007308 */ /* 0x000e640000001000 */
[----:B-1----:R-:W-:-:S04]  /*1ee50*/  FFMA R2, R15, R0, -1 ;  /* 0xbf8000000f027423 */ /* 0x002fc80000000000 */
[----:B------:R-:W-:-:S04]  /*1ee60*/  FADD.FTZ R3, -R2, -RZ ;  /* 0x800000ff02037221 */ /* 0x000fc80000010100 */
[----:B------:R-:W-:-:S07]  /*1ee70*/  FFMA R0, R0, R3, R0 ;  /* 0x0000000300007223 */ /* 0x000fce0000000000 */
.L_x_684:
        /* <DEDUP_REMOVED lines=29> */
.L_x_686:
[----:B------:R-:W-:Y:S05]  /*1f050*/  BSYNC B0 ;  /* 0x0000000000007941 */ /* 0x000fea0003800000 */
.L_x_685:
[----:B------:R-:W-:Y:S06]  /*1f060*/  BAR.SYNC.DEFER_BLOCKING 0x1, 0x100 ;  /* 0x0044000000007b1d */ /* 0x000fec0000010000 */
[----:B------:R-:W-:Y:S04]  /*1f070*/  BSSY B0, `(.L_x_687) ;  /* 0x000000a000007945 */ /* 0x000fe80003800000 */
[----:B------:R-:W-:Y:S05]  /*1f080*/  @P0 BRA `(.L_x_688) ;  /* 0x0000000000200947 */ /* 0x000fea0003800000 */
[----:B------:R-:W-:-:S06]  /*1f090*/  UISETP.NE.AND UP0, UPT, UR43, 0x3, UPT ;  /* 0x000000032b00788c */ /* 0x000fcc000bf05270 */
[----:B------:R-:W-:-:S13]  /*1f0a0*/  PLOP3.LUT P2, PT, PT, PT, UP0, 0x80, 0x0 ;  /* 0x000000000000781c */ /* 0x000fda0003f4f008 */
[----:B------:R-:W-:Y:S05]  /*1f0b0*/  @!P2 BRA `(.L_x_689) ;  /* 0x000000000004a947 */ /* 0x000fea0003800000 */
[----:B------:R-:W-:Y:S01]  /*1f0c0*/  BPT.TRAP 0x1 ;  /* 0x000000040000795c */ /* 0x000fe20000300000 */
.L_x_689:
[----:B------:R-:W-:-:S04]  /*1f0d0*/  ULEA UR4, UR8, UR46, 0x3 ;  /* 0x0000002e08047291 */ /* 0x000fc8000f8e183f */
[----:B------:R-:W-:-:S04]  /*1f0e0*/  UIADD3 UR4, UR4, 0x50, URZ ;  /* 0x0000005004047890 */ /* 0x000fc8000fffe03f */
[----:B------:R-:W-:-:S09]  /*1f0f0*/  UPRMT UR4, UR47, 0x654, UR4 ;  /* 0x000006542f047896 */ /* 0x000fd20008000004 */
[----:B------:R-:W-:Y:S03]  /*1f100*/  SYNCS.ARRIVE.TRANS64.RED.A1T0 RZ, [UR4], RZ ;  /* 0x000000ffffff79a7 */ /* 0x000fe60008100404 */
.L_x_688:
[----:B------:R-:W-:Y:S05]  /*1f110*/  BSYNC B0 ;  /* 0x0000000000007941 */ /* 0x000fea0003800000 */
.L_x_687:
        /* <DEDUP_REMOVED lines=9> */
.L_x_692:
        /* <DEDUP_REMOVED lines=8> */
.L_x_1137:
[----:B------:R-:W-:Y:S05]  /*1f230*/  BSYNC B1 ;  /* 0x0000000000017941 */ /* 0x000fea0003800000 */
.L_x_693:
[----:B------:R-:W-:Y:S05]  /*1f240*/  @P1 BRA `(.L_x_695) ;  /* 0x0000000000941947 */ /* 0x000fea0003800000 */
[----:B------:R-:W-:Y:S01]  /*1f250*/  IMAD R25, R4, 0x2000, R156 ;  /* 0x0000200004197824 */ /* 0x000fe200078e029c */
[----:B------:R-:W-:Y:S05]  /*1f260*/  WARPSYNC.ALL ;  /* 0x0000000000007948 */ /* 0x000fea0003800000 */
[----:B------:R-:W-:Y:S01]  /*1f270*/  LEA R12, R164, R25, 0x1 ;  /* 0x00000019a40c7211 */ /* 0x000fe200078e08ff */
        /* <DEDUP_REMOVED lines=34> */
.L_x_695:
[----:B------:R-:W-:Y:S02]  /*1f4a0*/  LOP3.LUT R9, R9, R24, RZ, 0x3c, !PT ;  /* 0x0000001809097212 */ /* 0x000fe400078e3cff */
[----:B------:R-:W-:-:S07]  /*1f4b0*/  SEL R4, R2, RZ, P3 ;  /* 0x000000ff02047207 */ /* 0x000fce0001800000 */
.L_x_691:
[----:B------:R-:W-:Y:S05]  /*1f4c0*/  BSYNC B0 ;  /* 0x0000000000007941 */ /* 0x000fea0003800000 */
.L_x_690:
[----:B------:R-:W-:Y:S01]  /*1f4d0*/  MOV R46, 0x3bbb989d ;  /* 0x3bbb989d002e7802 */ /* 0x000fe20000000f00 */
[C---:B------:R-:W-:Y:S01]  /*1f4e0*/  FFMA R105, R17.reuse, R105, R153 ;  /* 0x0000006911697223 */ /* 0x040fe20000000099 */
[C---:B------:R-:W-:Y:S01]  /*1f4f0*/  FFMA R106, R17.reuse, R106, R23 ;  /* 0x0000006a116a7223 */ /* 0x040fe20000000017 */
[----:B------:R-:W-:Y:S01]  /*1f500*/  MOV R47, 0x437c0000 ;  /* 0x437c0000002f7802 */ /* 0x000fe20000000f00 */
[----:B------:R-:W-:Y:S01]  /*1f510*/  FFMA R107, R17, R107, R152 ;  /* 0x0000006b116b7223 */ /* 0x000fe20000000098 */
[-C--:B------:R-:W-:Y:S01]  /*1f520*/  FFMA.SAT R2, -R105, R46.reuse, 0.5 ;  /* 0x3f00000069027423 */ /* 0x080fe2000000212e */
[----:B------:R-:W-:Y:S01]  /*1f530*/  FFMA.SAT R13, -R106, R46, 0.5 ;  /* 0x3f0000006a0d7423 */ /* 0x000fe2000000212e */
[----:B------:R-:W-:Y:S01]  /*1f540*/  FFMA R108, R17, R108, R21 ;  /* 0x0000006c116c7223 */ /* 0x000fe20000000015 */
[-C--:B-1----:R-:W-:Y:S01]  /*1f550*/  FFMA.SAT R24, -R107, R46.reuse, 0.5 ;  /* 0x3f0000006b187423 */ /* 0x082fe2000000212e */
[-C--:B------:R-:W-:Y:S01]  /*1f560*/  FFMA.RM R2, R2, R47.reuse, 12582913 ;  /* 0x4b40000102027423 */ /* 0x080fe2000000402f */
[----:B------:R-:W-:Y:S01]  /*1f570*/  FFMA.RM R15, R13, R47, 12582913 ;  /* 0x4b4000010d0f7423 */ /* 0x000fe2000000402f */
[----:B------:R-:W-:Y:S01]  /*1f580*/  FFMA R109, R17, R109, R22 ;  /* 0x0000006d116d7223 */ /* 0x000fe20000000016 */
[-C--:B------:R-:W-:Y:S01]  /*1f590*/  FFMA.RM R26, R24, R47.reuse, 12582913 ;  /* 0x4b400001181a7423 */ /* 0x080fe2000000402f */
[----:B------:R-:W-:Y:S01]  /*1f5a0*/  FADD R14, R2, -12583039 ;  /* 0xcb40007f020e7421 */ /* 0x000fe20000000000 */
[----:B------:R-:W-:Y:S01]  /*1f5b0*/  FADD R13, R15, -12583039 ;  /* 0xcb40007f0f0d7421 */ /* 0x000fe20000000000 */
[-C--:B------:R-:W-:Y:S01]  /*1f5c0*/  FFMA.SAT R27, -R108, R46.reuse, 0.5 ;  /* 0x3f0000006c1b7423 */ /* 0x080fe2000000212e */
[----:B------:R-:W-:Y:S01]  /*1f5d0*/  FFMA.SAT R30, -R109, R46, 0.5 ;  /* 0x3f0000006d1e7423 */ /* 0x000fe2000000212e */
[----:B------:R-:W-:Y:S01]  /*1f5e0*/  FFMA R14, -R105, 1.4426950216293334961, -R14 ;  /* 0x3fb8aa3b690e7823 */ /* 0x000fe2000000090e */
[----:B------:R-:W-:Y:S01]  /*1f5f0*/  FFMA R25, -R106, 1.4426950216293334961, -R13 ;  /* 0x3fb8aa3b6a197823 */ /* 0x000fe2000000090d */
[C---:B------:R-:W-:Y:S01]  /*1f600*/  FFMA R104, R17.reuse, R104, R154 ;  /* 0x0000006811687223 */ /* 0x040fe2000000009a */
[----:B------:R-:W-:Y:S01]  /*1f610*/  FADD R24, R26, -12583039 ;  /* 0xcb40007f1a187421 */ /* 0x000fe20000000000 */
[----:B------:R-:W-:Y:S01]  /*1f620*/  FFMA R110, R17, R110, R19 ;  /* 0x0000006e116e7223 */ /* 0x000fe20000000013 */
[----:B------:R-:W-:Y:S01]  /*1f630*/  FFMA R14, -R105, 1.925963033500011079e-08, R14 ;  /* 0x32a57060690e7823 */ /* 0x000fe2000000010e */
[-C--:B------:R-:W-:Y:S01]  /*1f640*/  FFMA.RM R29, R27, R47.reuse, 12582913 ;  /* 0x4b4000011b1d7423 */ /* 0x080fe2000000402f */
[----:B------:R-:W-:Y:S01]  /*1f650*/  FFMA R25, -R106, 1.925963033500011079e-08, R25 ;  /* 0x32a570606a197823 */ /* 0x000fe20000000119 */
[----:B------:R-:W-:Y:S01]  /*1f660*/  FFMA.RM R30, R30, R47, 12582913 ;  /* 0x4b4000011e1e7423 */ /* 0x000fe2000000402f */
[----:B------:R-:W-:Y:S01]  /*1f670*/  FFMA R111, R17, R111, R20 ;  /* 0x0000006f116f7223 */ /* 0x000fe20000000014 */
[-C--:B------:R-:W-:Y:S01]  /*1f680*/  FFMA.SAT R0, -R104, R46.reuse, 0.5 ;  /* 0x3f00000068007423 */ /* 0x080fe2000000212e */
[----:B------:R-:W-:Y:S01]  /*1f690*/  FFMA.SAT R33, -R110, R46, 0.5 ;  /* 0x3f0000006e217423 */ /* 0x000fe2000000212e */
[----:B------:R1:W2:Y:S01]  /*1f6a0*/  MUFU.EX2 R13, R14 ;  /* 0x0000000e000d7308 */ /* 0x0002a20000000800 */
[----:B------:R-:W-:Y:S01]  /*1f6b0*/  FFMA R28, -R107, 1.4426950216293334961, -R24 ;  /* 0x3fb8aa3b6b1c7823 */ /* 0x000fe20000000918 */
[----:B------:R-:W-:Y:S01]  /*1f6c0*/  FADD R27, R29, -12583039 ;  /* 0xcb40007f1d1b7421 */ /* 0x000fe20000000000 */
[----:B------:R-:W-:Y:S01]  /*1f6d0*/  FFMA R112, R17, R112, R18 ;  /* 0x0000007011707223 */ /* 0x000fe20000000012 */
[-C--:B------:R-:W-:Y:S01]  /*1f6e0*/  FFMA.RM R0, R0, R47.reuse, 12582913 ;  /* 0x4b40000100007423 */ /* 0x080fe2000000402f */
[----:B------:R-:W-:Y:S01]  /*1f6f0*/  FFMA.RM R33, R33, R47, 12582913 ;  /* 0x4b40000121217423 */ /* 0x000fe2000000402f */
[----:B------:R-:W-:Y:S01]  /*1f700*/  FFMA R31, -R108, 1.4426950216293334961, -R27 ;  /* 0x3fb8aa3b6c1f7823 */ /* 0x000fe2000000091b */
[----:B------:R-:W-:Y:S01]  /*1f710*/  FFMA.SAT R37, -R112, R46, 0.5 ;  /* 0x3f00000070257423 */ /* 0x000fe2000000212e */
[----:B------:R3:W-:Y:S01]  /*1f720*/  MUFU.EX2 R24, R25 ;  /* 0x0000001900187308 */ /* 0x0007e20000000800 */
[----:B-1----:R-:W-:Y:S01]  /*1f730*/  FADD R14, R30, -12583039 ;  /* 0xcb40007f1e0e7421 */ /* 0x002fe20000000000 */
[----:B------:R-:W-:Y:S01]  /*1f740*/  FADD R3, R0, -12583039 ;  /* 0xcb40007f00037421 */ /* 0x000fe20000000000 */
[----:B------:R-:W-:Y:S01]  /*1f750*/  FFMA R113, R17, R113, R12 ;  /* 0x0000007111717223 */ /* 0x000fe2000000000c */
[----:B------:R-:W-:Y:S01]  /*1f760*/  FFMA R28, -R107, 1.925963033500011079e-08, R28 ;  /* 0x32a570606b1c7823 */ /* 0x000fe2000000011c */
[----:B------:R-:W-:Y:S01]  /*1f770*/  FFMA R34, -R109, 1.4426950216293334961, -R14 ;  /* 0x3fb8aa3b6d227823 */ /* 0x000fe2000000090e */
[----:B------:R-:W-:Y:S01]  /*1f780*/  FFMA R31, -R108, 1.925963033500011079e-08, R31 ;  /* 0x32a570606c1f7823 */ /* 0x000fe2000000011f */
[-C--:B------:R-:W-:Y:S01]  /*1f790*/  FFMA.RM R37, R37, R47.reuse, 12582913 ;  /* 0x4b40000125257423 */ /* 0x080fe2000000402f */
[----:B------:R-:W-:Y:S01]  /*1f7a0*/  FFMA R114, R17, R114, R11 ;  /* 0x0000007211727223 */ /* 0x000fe2000000000b */
[-C--:B---3--:R-:W-:Y:S01]  /*1f7b0*/  FFMA.SAT R25, -R111, R46.reuse, 0.5 ;  /* 0x3f0000006f197423 */ /* 0x088fe2000000212e */
[----:B------:R-:W-:Y:S01]  /*1f7c0*/  FFMA R34, -R109, 1.925963033500011079e-08, R34 ;  /* 0x32a570606d227823 */ /* 0x000fe20000000122 */
[C---:B------:R-:W-:Y:S01]  /*1f7d0*/  FFMA R3, -R104.reuse, 1.4426950216293334961, -R3 ;  /* 0x3fb8aa3b68037823 */ /* 0x040fe20000000903 */
[----:B------:R-:W-:Y:S01]  /*1f7e0*/  FFMA.SAT R38, -R113, R46, 0.5 ;  /* 0x3f00000071267423 */ /* 0x000fe2000000212e */
[----:B------:R-:W-:Y:S01]  /*1f7f0*/  FFMA.RM R36, R25, R47, 12582913 ;  /* 0x4b40000119247423 */ /* 0x000fe2000000402f */
[----:B------:R-:W-:Y:S01]  /*1f800*/  FADD R25, R33, -12583039 ;  /* 0xcb40007f21197421 */ /* 0x000fe20000000000 */
[----:B------:R1:W-:Y:S01]  /*1f810*/  MUFU.EX2 R27, R28 ;  /* 0x0000001c001b7308 */ /* 0x0003e20000000800 */
[----:B------:R-:W-:Y:S01]  /*1f820*/  FFMA R3, -R104, 1.925963033500011079e-08, R3 ;  /* 0x32a5706068037823 */ /* 0x000fe20000000103 */
[C---:B------:R-:W-:Y:S01]  /*1f830*/  FFMA R115, R17.reuse, R115, R10 ;  /* 0x0000007311737223 */ /* 0x040fe2000000000a */
[----:B------:R-:W-:Y:S01]  /*1f840*/  FFMA R35, -R110, 1.4426950216293334961, -R25 ;  /* 0x3fb8aa3b6e237823 */ /* 0x000fe20000000919 */
[----:B------:R-:W-:Y:S01]  /*1f850*/  FFMA.RM R38, R38, R47, 12582913 ;  /* 0x4b40000126267423 */ /* 0x000fe2000000402f */
[----:B------:R-:W-:Y:S01]  /*1f860*/  FFMA R116, R17, R116, R8 ;  /* 0x0000007411747223 */ /* 0x000fe20000000008 */
[----:B------:R-:W-:Y:S01]  /*1f870*/  FFMA.SAT R40, -R115, R46, 0.5 ;  /* 0x3f00000073287423 */ /* 0x000fe2000000212e */
[----:B------:R-:W-:Y:S01]  /*1f880*/  FFMA R35, -R110, 1.925963033500011079e-08, R35 ;  /* 0x32a570606e237823 */ /* 0x000fe20000000123 */
[----:B------:R3:W4:Y:S01]  /*1f890*/  MUFU.EX2 R14, R31 ;  /* 0x0000001f000e7308 */ /* 0x0007220000000800 */
[----:B-1----:R-:W-:Y:S01]  /*1f8a0*/  FADD R28, R36, -12583039 ;  /* 0xcb40007f241c7421 */ /* 0x002fe20000000000 */
[C---:B------:R-:W-:Y:S01]  /*1f8b0*/  FFMA R117, R17.reuse, R117, R7 ;  /* 0x0000007511757223 */ /* 0x040fe20000000007 */
[----:B------:R-:W-:Y:S01]  /*1f8c0*/  FFMA R118, R17, R118, R6 ;  /* 0x0000007611767223 */ /* 0x000fe20000000006 */
[----:B------:R-:W-:Y:S01]  /*1f8d0*/  FFMA.RM R41, R40, R47, 12582913 ;  /* 0x4b40000128297423 */ /* 0x000fe2000000402f */
[----:B------:R-:W-:Y:S01]  /*1f8e0*/  FFMA R28, -R111, 1.4426950216293334961, -R28 ;  /* 0x3fb8aa3b6f1c7823 */ /* 0x000fe2000000091c */
[----:B------:R-:W-:Y:S01]  /*1f8f0*/  FFMA R119, R17, R119, R5 ;  /* 0x0000007711777223 */ /* 0x000fe20000000005 */
[-C--:B------:R-:W-:Y:S01]  /*1f900*/  FFMA.SAT R43, -R116, R46.reuse, 0.5 ;  /* 0x3f000000742b7423 */ /* 0x080fe2000000212e */
[----:B------:R1:W-:Y:S01]  /*1f910*/  MUFU.EX2 R25, R34 ;  /* 0x0000002200197308 */ /* 0x0003e20000000800 */
[----:B---3--:R-:W-:Y:S01]  /*1f920*/  FADD R31, R37, -12583039 ;  /* 0xcb40007f251f7421 */ /* 0x008fe20000000000 */
[----:B------:R-:W-:Y:S01]  /*1f930*/  FFMA R111, -R111, 1.925963033500011079e-08, R28 ;  /* 0x32a570606f6f7823 */ /* 0x000fe2000000011c */
[----:B------:R-:W-:Y:S01]  /*1f940*/  FFMA.SAT R45, -R118, R46, 0.5 ;  /* 0x3f000000762d7423 */ /* 0x000fe2000000212e */
[----:B------:R-:W-:Y:S01]  /*1f950*/  FFMA.RM R43, R43, R47, 12582913 ;  /* 0x4b4000012b2b7423 */ /* 0x000fe2000000402f */
[----:B------:R-:W-:Y:S01]  /*1f960*/  FFMA R31, -R112, 1.4426950216293334961, -R31 ;  /* 0x3fb8aa3b701f7823 */ /* 0x000fe2000000091f */
[----:B------:R-:W-:-:S02]  /*1f970*/  IMAD.SHL.U32 R0, R0, 0x800000, RZ ;  /* 0x0080000000007824 */ /* 0x000fc400078e00ff */
[-C--:B------:R-:W-:Y:S01]  /*1f980*/  FFMA.RM R45, R45, R47.reuse, 12582913 ;  /* 0x4b4000012d2d7423 */ /* 0x080fe2000000402f */
[----:B------:R-:W3:Y:S01]  /*1f990*/  MUFU.EX2 R3, R3 ;  /* 0x0000000300037308 */ /* 0x000ee20000000800 */
[----:B-1----:R-:W-:Y:S01]  /*1f9a0*/  FFMA.SAT R34, -R114, R46, 0.5 ;  /* 0x3f00000072227423 */ /* 0x002fe2000000212e */
[----:B------:R-:W-:Y:S01]  /*1f9b0*/  FFMA R31, -R112, 1.925963033500011079e-08, R31 ;  /* 0x32a57060701f7823 */ /* 0x000fe2000000011f */
[----:B------:R-:W-:Y:S01]  /*1f9c0*/  FADD R42, R41, -12583039 ;  /* 0xcb40007f292a7421 */ /* 0x000fe20000000000 */
[----:B------:R-:W-:Y:S01]  /*1f9d0*/  SHF.L.U32 R2, R2, 0x17, RZ ;  /* 0x0000001702027819 */ /* 0x000fe200000006ff */
[----:B------:R-:W-:Y:S01]  /*1f9e0*/  FFMA.RM R39, R34, R47, 12582913 ;  /* 0x4b40000122277423 */ /* 0x000fe2000000402f */
[----:B------:R-:W-:Y:S01]  /*1f9f0*/  FADD R34, R38, -12583039 ;  /* 0xcb40007f26227421 */ /* 0x000fe20000000000 */
[----:B------:R-:W-:Y:S01]  /*1fa00*/  FFMA R42, -R115, 1.4426950216293334961, -R42 ;  /* 0x3fb8aa3b732a7823 */ /* 0x000fe2000000092a */
[----:B------:R1:W5:Y:S01]  /*1fa10*/  MUFU.EX2 R28, R35 ;  /* 0x00000023001c7308 */ /* 0x0003620000000800 */
[----:B------:R-:W-:Y:S01]  /*1fa20*/  SHF.L.U32 R29, R29, 0x17, RZ ;  /* 0x000000171d1d7819 */ /* 0x000fe200000006ff */
[----:B------:R-:W-:Y:S01]  /*1fa30*/  FFMA R40, -R113, 1.4426950216293334961, -R34 ;  /* 0x3fb8aa3b71287823 */ /* 0x000fe20000000922 */
[----:B------:R-:W-:Y:S01]  /*1fa40*/  FFMA R42, -R115, 1.925963033500011079e-08, R42 ;  /* 0x32a57060732a7823 */ /* 0x000fe2000000012a */
[----:B--2---:R-:W-:Y:S01]  /*1fa50*/  FFMA R50, R2, R13, 1 ;  /* 0x3f80000002327423 */ /* 0x004fe2000000000d */
[----:B------:R-:W-:Y:S01]  /*1fa60*/  SHF.L.U32 R30, R30, 0x17, RZ ;  /* 0x000000171e1e7819 */ /* 0x000fe200000006ff */
[----:B------:R-:W-:Y:S01]  /*1fa70*/  FFMA R40, -R113, 1.925963033500011079e-08, R40 ;  /* 0x32a5706071287823 */ /* 0x000fe20000000128 */
[----:B----4-:R-:W-:Y:S01]  /*1fa80*/  FFMA R54, R29, R14, 1 ;  /* 0x3f8000001d367423 */ /* 0x010fe2000000000e */
[----:B------:R2:W-:Y:S01]  /*1fa90*/  MUFU.EX2 R34, R31 ;  /* 0x0000001f00227308 */ /* 0x0005e20000000800 */
[----:B-1----:R-:W-:Y:S01]  /*1faa0*/  FADD R35, R39, -12583039 ;  /* 0xcb40007f27237421 */ /* 0x002fe20000000000 */
[----:B---3--:R-:W-:Y:S01]  /*1fab0*/  FFMA R49, R0, R3, 1 ;  /* 0x3f80000000317423 */ /* 0x008fe20000000003 */
[----:B------:R-:W-:Y:S01]  /*1fac0*/  SHF.L.U32 R15, R15, 0x17, RZ ;  /* 0x000000170f0f7819 */ /* 0x000fe200000006ff */
[----:B------:R-:W-:-:S02]  /*1fad0*/  IMAD.SHL.U32 R33, R33, 0x800000, RZ ;  /* 0x0080000021217824 */ /* 0x000fc400078e00ff */
[----:B------:R-:W-:Y:S01]  /*1fae0*/  FFMA R35, -R114, 1.4426950216293334961, -R35 ;  /* 0x3fb8aa3b72237823 */ /* 0x000fe20000000923 */
[----:B------:R-:W-:Y:S01]  /*1faf0*/  SHF.L.U32 R26, R26, 0x17, RZ ;  /* 0x000000171a1a7819 */ /* 0x000fe200000006ff */
[----:B------:R-:W-:Y:S01]  /*1fb00*/  IMAD.SHL.U32 R41, R41, 0x800000, RZ ;  /* 0x0080000029297824 */ /* 0x000fe200078e00ff */
[----:B------:R-:W-:Y:S01]  /*1fb10*/  IADD3 R0, R49, 0x1800000, RZ ;  /* 0x0180000031007810 */ /* 0x000fe20007ffe0ff */
[-C--:B--2---:R-:W-:Y:S01]  /*1fb20*/  FFMA.SAT R31, -R117, R46.reuse, 0.5 ;  /* 0x3f000000751f7423 */ /* 0x084fe2000000212e */
[----:B------:R-:W-:Y:S01]  /*1fb30*/  FFMA.SAT R46, -R119, R46, 0.5 ;  /* 0x3f000000772e7423 */ /* 0x000fe2000000212e */
[----:B------:R-:W-:Y:S01]  /*1fb40*/  FFMA R114, -R114, 1.925963033500011079e-08, R35 ;  /* 0x32a5706072727823 */ /* 0x000fe20000000123 */
[----:B------:R-:W-:Y:S01]  /*1fb50*/  LOP3.LUT R0, R0, 0x7f800000, RZ, 0xc0, !PT ;  /* 0x7f80000000007812 */ /* 0x000fe200078ec0ff */
[-C--:B------:R-:W-:Y:S01]  /*1fb60*/  FFMA.RM R44, R31, R47.reuse, 12582913 ;  /* 0x4b4000011f2c7423 */ /* 0x080fe2000000402f */
[----:B------:R-:W-:Y:S01]  /*1fb70*/  FFMA.RM R46, R46, R47, 12582913 ;  /* 0x4b4000012e2e7423 */ /* 0x000fe2000000402f */
[----:B------:R1:W-:Y:S01]  /*1fb80*/  MUFU.EX2 R35, R40 ;  /* 0x0000002800237308 */ /* 0x0003e20000000800 */
[----:B------:R-:W-:Y:S01]  /*1fb90*/  FADD R47, R45, -12583039 ;  /* 0xcb40007f2d2f7421 */ /* 0x000fe20000000000 */
[----:B------:R-:W-:Y:S01]  /*1fba0*/  FADD R31, R43, -12583039 ;  /* 0xcb40007f2b1f7421 */ /* 0x000fe20000000000 */
[----:B------:R-:W-:Y:S01]  /*1fbb0*/  FADD R48, R46, -12583039 ;  /* 0xcb40007f2e307421 */ /* 0x000fe20000000000 */
[----:B------:R-:W-:Y:S01]  /*1fbc0*/  ISETP.GT.U32.AND P2, PT, R0, 0x1ffffff, PT ;  /* 0x01ffffff0000780c */ /* 0x000fe20003f44070 */
[----:B------:R-:W-:Y:S01]  /*1fbd0*/  FFMA R47, -R118, 1.4426950216293334961, -R47 ;  /* 0x3fb8aa3b762f7823 */ /* 0x000fe2000000092f */
[----:B------:R-:W-:Y:S01]  /*1fbe0*/  FFMA R31, -R116, 1.4426950216293334961, -R31 ;  /* 0x3fb8aa3b741f7823 */ /* 0x000fe2000000091f */
[C---:B------:R-:W-:Y:S01]  /*1fbf0*/  FFMA R48, -R119.reuse, 1.4426950216293334961, -R48 ;  /* 0x3fb8aa3b77307823 */ /* 0x040fe20000000930 */
[----:B------:R-:W2:Y:S01]  /*1fc00*/  MUFU.EX2 R111, R111 ;  /* 0x0000006f006f7308 */ /* 0x000ea20000000800 */
[----:B-1----:R-:W-:Y:S01]  /*1fc10*/  FADD R40, R44, -12583039 ;  /* 0xcb40007f2c287421 */ /* 0x002fe20000000000 */
[----:B------:R-:W-:Y:S01]  /*1fc20*/  FFMA R47, -R118, 1.925963033500011079e-08, R47 ;  /* 0x32a57060762f7823 */ /* 0x000fe2000000012f */
[----:B------:R-:W-:Y:S01]  /*1fc30*/  FFMA R48, -R119, 1.925963033500011079e-08, R48 ;  /* 0x32a5706077307823 */ /* 0x000fe20000000130 */
[----:B------:R-:W-:Y:S01]  /*1fc40*/  FFMA R31, -R116, 1.925963033500011079e-08, R31 ;  /* 0x32a57060741f7823 */ /* 0x000fe2000000011f */
[C---:B------:R-:W-:Y:S01]  /*1fc50*/  FFMA R40, -R117.reuse, 1.4426950216293334961, -R40 ;  /* 0x3fb8aa3b75287823 */ /* 0x040fe20000000928 */
[----:B------:R-:W-:Y:S01]  /*1fc60*/  SHF.L.U32 R36, R36, 0x17, RZ ;  /* 0x0000001724247819 */ /* 0x000fe200000006ff */
[----:B------:R-:W-:Y:S01]  /*1fc70*/  BSSY B1, `(.L_x_696) ;  /* 0x0000026000017945 */ /* 0x000fe20003800000 */
[----:B------:R-:W1:Y:S01]  /*1fc80*/  MUFU.EX2 R114, R114 ;  /* 0x0000007200727308 */ /* 0x000e620000000800 */
[----:B------:R-:W-:Y:S01]  /*1fc90*/  FFMA R117, -R117, 1.925963033500011079e-08, R40 ;  /* 0x32a5706075757823 */ /* 0x000fe20000000128 */
[----:B------:R-:W-:Y:S01]  /*1fca0*/  SHF.L.U32 R37, R37, 0x17, RZ ;  /* 0x0000001725257819 */ /* 0x000fe200000006ff */
[----:B------:R-:W-:Y:S01]  /*1fcb0*/  FFMA R29, R30, R25, 1 ;  /* 0x3f8000001e1d7423 */ /* 0x000fe20000000019 */
[----:B------:R-:W-:Y:S01]  /*1fcc0*/  SHF.L.U32 R38, R38, 0x17, RZ ;  /* 0x0000001726267819 */ /* 0x000fe200000006ff */
[----:B------:R-:W-:Y:S01]  /*1fcd0*/  FFMA R52, R15, R24, 1 ;  /* 0x3f8000000f347423 */ /* 0x000fe20000000018 */
[----:B------:R-:W-:Y:S01]  /*1fce0*/  SHF.L.U32 R39, R39, 0x17, RZ ;  /* 0x0000001727277819 */ /* 0x000fe200000006ff */
[----:B------:R-:W-:Y:S01]  /*1fcf0*/  FFMA R27, R26, R27, 1 ;  /* 0x3f8000001a1b7423 */ /* 0x000fe2000000001b */
[----:B------:R-:W3:Y:S01]  /*1fd00*/  MUFU.EX2 R42, R42 ;  /* 0x0000002a002a7308 */ /* 0x000ee20000000800 */
[----:B------:R-:W-:Y:S01]  /*1fd10*/  SHF.L.U32 R43, R43, 0x17, RZ ;  /* 0x000000172b2b7819 */ /* 0x000fe200000006ff */
[----:B-----5:R-:W-:Y:S01]  /*1fd20*/  FFMA R30, R33, R28, 1 ;  /* 0x3f800000211e7423 */ /* 0x020fe2000000001c */
[----:B------:R-:W-:Y:S01]  /*1fd30*/  SHF.L.U32 R44, R44, 0x17, RZ ;  /* 0x000000172c2c7819 */ /* 0x000fe200000006ff */
[----:B--2---:R-:W-:Y:S01]  /*1fd40*/  FFMA R111, R36, R111, 1 ;  /* 0x3f800000246f7423 */ /* 0x004fe2000000006f */
[----:B------:R-:W-:Y:S01]  /*1fd50*/  SHF.L.U32 R14, R45, 0x17, RZ ;  /* 0x000000172d0e7819 */ /* 0x000fe200000006ff */
[----:B------:R-:W-:Y:S01]  /*1fd60*/  FFMA R34, R37, R34, 1 ;  /* 0x3f80000025227423 */ /* 0x000fe20000000022 */
[----:B------:R-:W-:Y:S01]  /*1fd70*/  SHF.L.U32 R13, R46, 0x17, RZ ;  /* 0x000000172e0d7819 */ /* 0x000fe200000006ff */
[----:B------:R-:W2:Y:S01]  /*1fd80*/  MUFU.EX2 R40, R31 ;  /* 0x0000001f00287308 */ /* 0x000ea20000000800 */
[----:B------:R-:W-:Y:S01]  /*1fd90*/  FFMA R35, R38, R35, 1 ;  /* 0x3f80000026237423 */ /* 0x000fe20000000023 */
[----:B-1----:R-:W-:-:S06]  /*1fda0*/  FFMA R114, R39, R114, 1 ;  /* 0x3f80000027727423 */ /* 0x002fcc0000000072 */
        /* <DEDUP_REMOVED lines=9> */
[----:B------:R-:W-:Y:S02]  /*1fe40*/  MOV R0, R49 ;  /* 0x0000003100007202 */ /* 0x000fe40000000f00 */
[----:B------:R-:W-:-:S07]  /*1fe50*/  MOV R2, 0x1fe70 ;  /* 0x0001fe7000027802 */ /* 0x000fce0000000f00 */
[----:B------:R-:W-:Y:S05]  /*1fe60*/  CALL.REL.NOINC `($__internal_0_$__cuda_sm20_rcp_rn_f32_slowpath) ;  /* 0x000000dc00c47944 */ /* 0x000fea0003c00000 */
[----:B------:R-:W-:Y:S01]  /*1fe70*/  IMAD.MOV.U32 R24, RZ, RZ, R0 ;  /* 0x000000ffff187224 */ /* 0x000fe200078e0000 */
[----:B------:R-:W-:Y:S06]  /*1fe80*/  BRA `(.L_x_698) ;  /* 0x0000000000107947 */ /* 0x000fec0003800000 */
.L_x_697:
[----:B------:R-:W1:Y:S02]  /*1fe90*/  MUFU.RCP R24, R49 ;  /* 0x0000003100187308 */ /* 0x000e640000001000 */
[----:B-1----:R-:W-:-:S04]  /*1fea0*/  FFMA R0, R49, R24, -1 ;  /* 0xbf80000031007423 */ /* 0x002fc80000000018 */
[----:B------:R-:W-:-:S04]  /*1feb0*/  FADD.FTZ R3, -R0, -RZ ;  /* 0x800000ff00037221 */ /* 0x000fc80000010100 */
[----:B------:R-:W-:-:S07]  /*1fec0*/  FFMA R24, R24, R3, R24 ;  /* 0x0000000318187223 */ /* 0x000fce0000000018 */
.L_x_698:
[----:B------:R-:W-:Y:S05]  /*1fed0*/  BSYNC B1 ;  /* 0x0000000000017941 */ /* 0x000fea0003800000 */
.L_x_696:
        /* <DEDUP_REMOVED lines=10> */
.L_x_700:
[----:B------:R-:W1:Y:S02]  /*1ff80*/  MUFU.RCP R15, R50 ;  /* 0x00000032000f7308 */ /* 0x000e640000001000 */
[----:B-1----:R-:W-:-:S04]  /*1ff90*/  FFMA R0, R50, R15, -1 ;  /* 0xbf80000032007423 */ /* 0x002fc8000000000f */
[----:B------:R-:W-:-:S04]  /*1ffa0*/  FADD.FTZ R0, -R0, -RZ ;  /* 0x800000ff00007221 */ /* 0x000fc80000010100 */
[----:B------:R-:W-:-:S07]  /*1ffb0*/  FFMA R15, R15, R0, R15 ;  /* 0x000000000f0f7223 */ /* 0x000fce000000000f */
.L_x_701:
[----:B------:R-:W-:Y:S05]  /*1ffc0*/  BSYNC B1 ;  /* 0x0000000000017941 */ /* 0x000fea0003800000 */
.L_x_699:
        /* <DEDUP_REMOVED lines=10> */
.L_x_703:
[----:B------:R-:W1:Y:S02]  /*20070*/  MUFU.RCP R25, R52 ;  /* 0x0000003400197308 */ /* 0x000e640000001000 */
[----:B-1----:R-:W-:-:S04]  /*20080*/  FFMA R0, R52, R25, -1 ;  /* 0xbf80000034007423 */ /* 0x002fc80000000019 */
[----:B------:R-:W-:-:S04]  /*20090*/  FADD.FTZ R0, -R0, -RZ ;  /* 0x800000ff00007221 */ /* 0x000fc80000010100 */
[----:B------:R-:W-:-:S07]  /*200a0*/  FFMA R25, R25, R0, R25 ;  /* 0x0000000019197223 */ /* 0x000fce0000000019 */
.L_x_704:
[----:B------:R-:W-:Y:S05]  /*200b0*/  BSYNC B1 ;  /* 0x0000000000017941 */ /* 0x000fea0003800000 */
.L_x_702:
        /* <DEDUP_REMOVED lines=10> */
.L_x_706:
[----:B------:R-:W1:Y:S02]  /*20160*/  MUFU.RCP R26, R27 ;  /* 0x0000001b001a7308 */ /* 0x000e640000001000 */
[----:B-1----:R-:W-:-:S04]  /*20170*/  FFMA R0, R27, R26, -1 ;  /* 0xbf8000001b007423 */ /* 0x002fc8000000001a */
[----:B------:R-:W-:-:S04]  /*20180*/  FADD.FTZ R3, -R0, -RZ ;  /* 0x800000ff00037221 */ /* 0x000fc80000010100 */
[----:B------:R-:W-:-:S07]  /*20190*/  FFMA R26, R26, R3, R26 ;  /* 0x000000031a1a7223 */ /* 0x000fce000000001a */
.L_x_707:
[----:B------:R-:W-:Y:S05]  /*201a0*/  BSYNC B1 ;  /* 0x0000000000017941 */ /* 0x000fea0003800000 */
.L_x_705:
        /* <DEDUP_REMOVED lines=10> */
.L_x_709:
[----:B------:R-:W1:Y:S02]  /*20250*/  MUFU.RCP R27, R54 ;  /* 0x00000036001b7308 */ /* 0x000e640000001000 */
[----:B-1----:R-:W-:-:S04]  /*20260*/  FFMA R0, R54, R27, -1 ;  /* 0xbf80000036007423 */ /* 0x002fc8000000001b */
[----:B------:R-:W-:-:S04]  /*20270*/  FADD.FTZ R0, -R0, -RZ ;  /* 0x800000ff00007221 */ /* 0x000fc80000010100 */
[----:B------:R-:W-:-:S07]  /*20280*/  FFMA R27, R27, R0, R27 ;  /* 0x000000001b1b7223 */ /* 0x000fce000000001b */
.L_x_710:
[----:B------:R-:W-:Y:S05]  /*20290*/  BSYNC B1 ;  /* 0x0000000000017941 */ /* 0x000fea0003800000 */
.L_x_708:
        /* <DEDUP_REMOVED lines=10> */
.L_x_712:
[----:B------:R-:W1:Y:S02]  /*20340*/  MUFU.RCP R28, R29 ;  /* 0x0000001d001c7308 */ /* 0x000e640000001000 */
[----:B-1----:R-:W-:-:S04]  /*20350*/  FFMA R0, R29, R28, -1 ;  /* 0xbf8000001d007423 */ /* 0x002fc8000000001c */
[----:B------:R-:W-:-:S04]  /*20360*/  FADD.FTZ R3, -R0, -RZ ;  /* 0x800000ff00037221 */ /* 0x000fc80000010100 */
[----:B------:R-:W-:-:S07]  /*20370*/  FFMA R28, R28, R3, R28 ;  /* 0x000000031c1c7223 */ /* 0x000fce000000001c */
.L_x_713:
[----:B------:R-:W-:Y:S05]  /*20380*/  BSYNC B1 ;  /* 0x0000000000017941 */ /* 0x000fea0003800000 */
.L_x_711:
        /* <DEDUP_REMOVED lines=10> */
.L_x_715:
[----:B------:R-:W1:Y:S02]  /*20430*/  MUFU.RCP R29, R30 ;  /* 0x0000001e001d7308 */ /* 0x000e640000001000 */
[----:B-1----:R-:W-:-:S04]  /*20440*/  FFMA R0, R30, R29, -1 ;  /* 0xbf8000001e007423 */ /* 0x002fc8000000001d */
[----:B------:R-:W-:-:S04]  /*20450*/  FADD.FTZ R0, -R0, -RZ ;  /* 0x800000ff00007221 */ /* 0x000fc80000010100 */
[----:B------:R-:W-:-:S07]  /*20460*/  FFMA R29, R29, R0, R29 ;  /* 0x000000001d1d7223 */ /* 0x000fce000000001d */
.L_x_716:
[----:B------:R-:W-:Y:S05]  /*20470*/  BSYNC B1 ;  /* 0x0000000000017941 */ /* 0x000fea0003800000 */
.L_x_714:
        /* <DEDUP_REMOVED lines=10> */
.L_x_718:
[----:B------:R-:W1:Y:S02]  /*20520*/  MUFU.RCP R30, R111 ;  /* 0x0000006f001e7308 */ /* 0x000e640000001000 */
[----:B-1----:R-:W-:-:S04]  /*20530*/  FFMA R0, R111, R30, -1 ;  /* 0xbf8000006f007423 */ /* 0x002fc8000000001e */
[----:B------:R-:W-:-:S04]  /*20540*/  FADD.FTZ R3, -R0, -RZ ;  /* 0x800000ff00037221 */ /* 0x000fc80000010100 */
[----:B------:R-:W-:-:S07]  /*20550*/  FFMA R30, R30, R3, R30 ;  /* 0x000000031e1e7223 */ /* 0x000fce000000001e */
.L_x_719:
[----:B------:R-:W-:Y:S05]  /*20560*/  BSYNC B1 ;  /* 0x0000000000017941 */ /* 0x000fea0003800000 */
.L_x_717:
        /* <DEDUP_REMOVED lines=10> */
.L_x_721:
[----:B------:R-:W1:Y:S02]  /*20610*/  MUFU.RCP R31, R34 ;  /* 0x00000022001f7308 */ /* 0x000e640000001000 */
[----:B-1----:R-:W-:-:S04]  /*20620*/  FFMA R0, R34, R31, -1 ;  /* 0xbf80000022007423 */ /* 0x002fc8000000001f */
[----:B------:R-:W-:-:S04]  /*20630*/  FADD.FTZ R0, -R0, -RZ ;  /* 0x800000ff00007221 */ /* 0x000fc80000010100 */
[----:B------:R-:W-:-:S07]  /*20640*/  FFMA R31, R31, R0, R31 ;  /* 0x000000001f1f7223 */ /* 0x000fce000000001f */
.L_x_722:
[----:B------:R-:W-:Y:S05]  /*20650*/  BSYNC B1 ;  /* 0x0000000000017941 */ /* 0x000fea0003800000 */
.L_x_720:
        /* <DEDUP_REMOVED lines=10> */
.L_x_724:
[----:B------:R-:W1:Y:S02]  /*20700*/  MUFU.RCP R34, R35 ;  /* 0x0000002300227308 */ /* 0x000e640000001000 */
[----:B-1----:R-:W-:-:S04]  /*20710*/  FFMA R0, R35, R34, -1 ;  /* 0xbf80000023007423 */ /* 0x002fc80000000022 */
[----:B------:R-:W-:-:S04]  /*20720*/  FADD.FTZ R3, -R0, -RZ ;  /* 0x800000ff00037221 */ /* 0x000fc80000010100 */
[----:B------:R-:W-:-:S07]  /*20730*/  FFMA R34, R34, R3, R34 ;  /* 0x0000000322227223 */ /* 0x000fce0000000022 */
.L_x_725:
[----:B------:R-:W-:Y:S05]  /*20740*/  BSYNC B1 ;  /* 0x0000000000017941 */ /* 0x000fea0003800000 */
.L_x_723:
        /* <DEDUP_REMOVED lines=10> */
.L_x_727:
[----:B------:R-:W1:Y:S02]  /*207f0*/  MUFU.RCP R33, R114 ;  /* 0x0000007200217308 */ /* 0x000e640000001000 */
[----:B-1----:R-:W-:-:S04]  /*20800*/  FFMA R0, R114, R33, -1 ;  /* 0xbf80000072007423 */ /* 0x002fc80000000021 */
[----:B------:R-:W-:-:S04]  /*20810*/  FADD.FTZ R0, -R0, -RZ ;  /* 0x800000ff00007221 */ /* 0x000fc80000010100 */
[----:B------:R-:W-:-:S07]  /*20820*/  FFMA R33, R33, R0, R33 ;  /* 0x0000000021217223 */ /* 0x000fce0000000021 */
.L_x_728:
[----:B------:R-:W-:Y:S05]  /*20830*/  BSYNC B1 ;  /* 0x0000000000017941 */ /* 0x000fea0003800000 */
.L_x_726:
        /* <DEDUP_REMOVED lines=10> */
.L_x_730:
[----:B------:R-:W1:Y:S02]  /*208e0*/  MUFU.RCP R36, R41 ;  /* 0x0000002900247308 */ /* 0x000e640000001000 */
[----:B-1----:R-:W-:-:S04]  /*208f0*/  FFMA R0, R41, R36, -1 ;  /* 0xbf80000029007423 */ /* 0x002fc80000000024 */
[----:B------:R-:W-:-:S04]  /*20900*/  FADD.FTZ R3, -R0, -RZ ;  /* 0x800000ff00037221 */ /* 0x000fc80000010100 */
[----:B------:R-:W-:-:S07]  /*20910*/  FFMA R36, R36, R3, R36 ;  /* 0x0000000324247223 */ /* 0x000fce0000000024 */
.L_x_731:
[----:B------:R-:W-:Y:S05]  /*20920*/  BSYNC B1 ;  /* 0x0000000000017941 */ /* 0x000fea0003800000 */
.L_x_729:
        /* <DEDUP_REMOVED lines=10> */
.L_x_733:
[----:B------:R-:W1:Y:S02]  /*209d0*/  MUFU.RCP R35, R40 ;  /* 0x0000002800237308 */ /* 0x000e640000001000 */
[----:B-1----:R-:W-:-:S04]  /*209e0*/  FFMA R0, R40, R35, -1 ;  /* 0xbf80000028007423 */ /* 0x002fc80000000023 */
[----:B------:R-:W-:-:S04]  /*209f0*/  FADD.FTZ R0, -R0, -RZ ;  /* 0x800000ff00007221 */ /* 0x000fc80000010100 */
[----:B------:R-:W-:-:S07]  /*20a00*/  FFMA R35, R35, R0, R35 ;  /* 0x0000000023237223 */ /* 0x000fce0000000023 */
.L_x_734:
[----:B------:R-:W-:Y:S05]  /*20a10*/  BSYNC B1 ;  /* 0x0000000000017941 */ /* 0x000fea0003800000 */
.L_x_732:
        /* <DEDUP_REMOVED lines=10> */
.L_x_736:
[----:B------:R-:W1:Y:S02]  /*20ac0*/  MUFU.RCP R38, R117 ;  /* 0x0000007500267308 */ /* 0x000e640000001000 */
[----:B-1----:R-:W-:-:S04]  /*20ad0*/  FFMA R0, R117, R38, -1 ;  /* 0xbf80000075007423 */ /* 0x002fc80000000026 */
[----:B------:R-:W-:-:S04]  /*20ae0*/  FADD.FTZ R3, -R0, -RZ ;  /* 0x800000ff00037221 */ /* 0x000fc80000010100 */
[----:B------:R-:W-:-:S07]  /*20af0*/  FFMA R38, R38, R3, R38 ;  /* 0x0000000326267223 */ /* 0x000fce0000000026 */
.L_x_737:
[----:B------:R-:W-:Y:S05]  /*20b00*/  BSYNC B1 ;  /* 0x0000000000017941 */ /* 0x000fea0003800000 */
.L_x_735:
        /* <DEDUP_REMOVED lines=10> */
.L_x_739:
[----:B------:R-:W1:Y:S02]  /*20bb0*/  MUFU.RCP R37, R14 ;  /* 0x0000000e00257308 */ /* 0x000e640000001000 */
[----:B-1----:R-:W-:-:S04]  /*20bc0*/  FFMA R0, R14, R37, -1 ;  /* 0xbf8000000e007423 */ /* 0x002fc80000000025 */
[----:B------:R-:W-:-:S04]  /*20bd0*/  FADD.FTZ R0, -R0, -RZ ;  /* 0x800000ff00007221 */ /* 0x000fc80000010100 */
[----:B------:R-:W-:-:S07]  /*20be0*/  FFMA R37, R37, R0, R37 ;  /* 0x0000000025257223 */ /* 0x000fce0000000025 */
.L_x_740:
[----:B------:R-:W-:Y:S05]  /*20bf0*/  BSYNC B1 ;  /* 0x0000000000017941 */ /* 0x000fea0003800000 */
.L_x_738:
        /* <DEDUP_REMOVED lines=8> */
.L_x_741:
[----:B------:R-:W1:Y:S02]  /*20c80*/  MUFU.RCP R0, R13 ;  /* 0x0000000d00007308 */ /* 0x000e640000001000 */
[----:B-1----:R-:W-:-:S04]  /*20c90*/  FFMA R2, R13, R0, -1 ;  /* 0xbf8000000d027423 */ /* 0x002fc80000000000 */
[----:B------:R-:W-:-:S04]  /*20ca0*/  FADD.FTZ R3, -R2, -RZ ;  /* 0x800000ff02037221 */ /* 0x000fc80000010100 */
[----:B------:R-:W-:-:S07]  /*20cb0*/  FFMA R0, R0, R3, R0 ;  /* 0x0000000300007223 */ /* 0x000fce0000000000 */
.L_x_742:
        /* <DEDUP_REMOVED lines=29> */
.L_x_744:
[----:B------:R-:W-:Y:S05]  /*20e90*/  BSYNC B0 ;  /* 0x0000000000007941 */ /* 0x000fea0003800000 */
.L_x_743:
[----:B------:R-:W-:Y:S06]  /*20ea0*/  BAR.SYNC.DEFER_BLOCKING 0x1, 0x100 ;  /* 0x0044000000007b1d */ /* 0x000fec0000010000 */
[----:B------:R-:W-:Y:S04]  /*20eb0*/  BSSY B0, `(.L_x_745) ;  /* 0x000000a000007945 */ /* 0x000fe80003800000 */
[----:B------:R-:W-:Y:S05]  /*20ec0*/  @P0 BRA `(.L_x_746) ;  /* 0x0000000000200947 */ /* 0x000fea0003800000 */
[----:B------:R-:W-:-:S06]  /*20ed0*/  UISETP.NE.AND UP0, UPT, UR43, 0x3, UPT ;  /* 0x000000032b00788c */ /* 0x000fcc000bf05270 */
[----:B------:R-:W-:-:S13]  /*20ee0*/  PLOP3.LUT P2, PT, PT, PT, UP0, 0x80, 0x0 ;  /* 0x000000000000781c */ /* 0x000fda0003f4f008 */
[----:B------:R-:W-:Y:S05]  /*20ef0*/  @!P2 BRA `(.L_x_747) ;  /* 0x000000000004a947 */ /* 0x000fea0003800000 */
[----:B------:R-:W-:Y:S01]  /*20f00*/  BPT.TRAP 0x1 ;  /* 0x000000040000795c */ /* 0x000fe20000300000 */
.L_x_747:
[----:B------:R-:W-:-:S04]  /*20f10*/  ULEA UR4, UR8, UR46, 0x3 ;  /* 0x0000002e08047291 */ /* 0x000fc8000f8e183f */
[----:B------:R-:W-:-:S04]  /*20f20*/  UIADD3 UR4, UR4, 0x50, URZ ;  /* 0x0000005004047890 */ /* 0x000fc8000fffe03f */
[----:B------:R-:W-:-:S09]  /*20f30*/  UPRMT UR4, UR47, 0x654, UR4 ;  /* 0x000006542f047896 */ /* 0x000fd20008000004 */
[----:B------:R-:W-:Y:S03]  /*20f40*/  SYNCS.ARRIVE.TRANS64.RED.A1T0 RZ, [UR4], RZ ;  /* 0x000000ffffff79a7 */ /* 0x000fe60008100404 */
.L_x_746:
[----:B------:R-:W-:Y:S05]  /*20f50*/  BSYNC B0 ;  /* 0x0000000000007941 */ /* 0x000fea0003800000 */
.L_x_745:
        /* <DEDUP_REMOVED lines=9> */
.L_x_750:
        /* <DEDUP_REMOVED lines=8> */
.L_x_1138:
[----:B------:R-:W-:Y:S05]  /*21070*/  BSYNC B1 ;  /* 0x0000000000017941 */ /* 0x000fea0003800000 */
.L_x_751:
        /* <DEDUP_REMOVED lines=8> */
[----:B------:R-:W-:-:S02]  /*21100*/  SHF.L.U32 R19, R7, 0x10, RZ ;  /* 0x0000001007137819 */ /* 0x000fc400000006ff */
        /* <DEDUP_REMOVED lines=29> */
.L_x_753:
[----:B------:R-:W-:Y:S02]  /*212e0*/  LOP3.LUT R9, R9, R24, RZ, 0x3c, !PT ;  /* 0x0000001809097212 */ /* 0x000fe400078e3cff */
[----:B------:R-:W-:-:S07]  /*212f0*/  SEL R4, R2, RZ, P3 ;  /* 0x000000ff02047207 */ /* 0x000fce0001800000 */
.L_x_749:
[----:B------:R-:W-:Y:S05]  /*21300*/  BSYNC B0 ;  /* 0x0000000000007941 */ /* 0x000fea0003800000 */
.L_x_748:
        /* <DEDUP_REMOVED lines=48> */
[----:B------:R-:W-:Y:S01]  /*21610*/  SHF.L.U32 R29, R29, 0x17, RZ ;  /* 0x000000171d1d7819 */ /* 0x000fe200000006ff */
[----:B------:R-:W-:-:S02]  /*21620*/  IMAD.SHL.U32 R26, R26, 0x800000, RZ ;  /* 0x008000001a1a7824 */ /* 0x000fc400078e00ff */
[----:B------:R-:W-:Y:S01]  /*21630*/  FFMA.SAT R34, -R3, R53, 0.5 ;  /* 0x3f00000003227423 */ /* 0x000fe20000002135 */
[----:B-1----:R-:W-:Y:S01]  /*21640*/  FFMA R13, -R0, 1.4426950216293334961, -R27 ;  /* 0x3fb8aa3b000d7823 */ /* 0x002fe2000000091b */
[----:B------:R-:W-:Y:S01]  /*21650*/  FADD R33, R31, -12583039 ;  /* 0xcb40007f1f217421 */ /* 0x000fe20000000000 */
[----:B------:R-:W-:Y:S01]  /*21660*/  MUFU.EX2 R27, R28 ;  /* 0x0000001c001b7308 */ /* 0x000fe20000000800 */
[----:B------:R-:W-:Y:S01]  /*21670*/  FFMA.RM R34, R34, R54, 12582913 ;  /* 0x4b40000122227423 */ /* 0x000fe20000004036 */
[----:B------:R-:W-:Y:S01]  /*21680*/  FFMA R30, -R0, 1.925963033500011079e-08, R13 ;  /* 0x32a57060001e7823 */ /* 0x000fe2000000010d */
[C---:B------:R-:W-:Y:S01]  /*21690*/  FFMA R0, R17.reuse, R36, R19 ;  /* 0x0000002411007223 */ /* 0x040fe20000000013 */
[----:B------:R-:W-:Y:S01]  /*216a0*/  FFMA R33, -R2, 1.4426950216293334961, -R33 ;  /* 0x3fb8aa3b02217823 */ /* 0x000fe20000000921 */
[----:B------:R-:W-:Y:S01]  /*216b0*/  FFMA R13, R17, R35, R20 ;  /* 0x00000023110d7223 */ /* 0x000fe20000000014 */
[----:B------:R-:W-:Y:S01]  /*216c0*/  FADD R36, R34, -12583039 ;  /* 0xcb40007f22247421 */ /* 0x000fe20000000000 */
[-C--:B------:R-:W-:Y:S01]  /*216d0*/  FFMA.SAT R35, -R0, R53.reuse, 0.5 ;  /* 0x3f00000000237423 */ /* 0x080fe20000002135 */
[----:B------:R-:W-:Y:S01]  /*216e0*/  FFMA R33, -R2, 1.925963033500011079e-08, R33 ;  /* 0x32a5706002217823 */ /* 0x000fe20000000121 */
[-C--:B------:R-:W-:Y:S01]  /*216f0*/  FFMA.SAT R2, -R13, R53.reuse, 0.5 ;  /* 0x3f0000000d027423 */ /* 0x080fe20000002135 */
[----:B------:R-:W-:Y:S01]  /*21700*/  FFMA R36, -R3, 1.4426950216293334961, -R36 ;  /* 0x3fb8aa3b03247823 */ /* 0x000fe20000000924 */
[-C--:B------:R-:W-:Y:S01]  /*21710*/  FFMA.RM R37, R35, R54.reuse, 12582913 ;  /* 0x4b40000123257423 */ /* 0x080fe20000004036 */
[----:B------:R1:W-:Y:S01]  /*21720*/  MUFU.EX2 R28, R33 ;  /* 0x00000021001c7308 */ /* 0x0003e20000000800 */
[----:B------:R-:W-:Y:S01]  /*21730*/  FFMA.RM R39, R2, R54, 12582913 ;  /* 0x4b40000102277423 */ /* 0x000fe20000004036 */
[----:B------:R-:W-:Y:S01]  /*21740*/  FFMA R2, R17, R40, R18 ;  /* 0x0000002811027223 */ /* 0x000fe20000000012 */
[----:B------:R-:W-:Y:S01]  /*21750*/  FADD R35, R37, -12583039 ;  /* 0xcb40007f25237421 */ /* 0x000fe20000000000 */
[----:B------:R-:W-:Y:S01]  /*21760*/  FFMA R36, -R3, 1.925963033500011079e-08, R36 ;  /* 0x32a5706003247823 */ /* 0x000fe20000000124 */
[----:B------:R-:W-:Y:S01]  /*21770*/  FADD R38, R39, -12583039 ;  /* 0xcb40007f27267421 */ /* 0x000fe20000000000 */
[----:B------:R-:W-:Y:S01]  /*21780*/  FFMA.SAT R41, -R2, R53, 0.5 ;  /* 0x3f00000002297423 */ /* 0x000fe20000002135 */
[----:B------:R-:W-:Y:S01]  /*21790*/  FFMA R3, -R0, 1.4426950216293334961, -R35 ;  /* 0x3fb8aa3b00037823 */ /* 0x000fe20000000923 */
[----:B--2---:R-:W-:Y:S01]  /*217a0*/  FFMA R15, R14, R15, 1 ;  /* 0x3f8000000e0f7423 */ /* 0x004fe2000000000f */
[----:B------:R-:W-:Y:S01]  /*217b0*/  FFMA R40, -R13, 1.4426950216293334961, -R38 ;  /* 0x3fb8aa3b0d287823 */ /* 0x000fe20000000926 */
[----:B------:R-:W-:Y:S01]  /*217c0*/  FFMA.RM R41, R41, R54, 12582913 ;  /* 0x4b40000129297423 */ /* 0x000fe20000004036 */
[----:B------:R-:W-:Y:S01]  /*217d0*/  FFMA R38, -R0, 1.925963033500011079e-08, R3 ;  /* 0x32a5706000267823 */ /* 0x000fe20000000103 */
[----:B------:R-:W-:Y:S01]  /*217e0*/  FFMA R0, R17, R44, R12 ;  /* 0x0000002c11007223 */ /* 0x000fe2000000000c */
[----:B------:R-:W-:Y:S01]  /*217f0*/  FFMA R40, -R13, 1.925963033500011079e-08, R40 ;  /* 0x32a570600d287823 */ /* 0x000fe20000000128 */
[C---:B------:R-:W-:Y:S01]  /*21800*/  FFMA R3, R17.reuse, R42, R11 ;  /* 0x0000002a11037223 */ /* 0x040fe2000000000b */
[----:B------:R-:W-:Y:S01]  /*21810*/  FFMA R13, R17, R43, R10 ;  /* 0x0000002b110d7223 */ /* 0x000fe2000000000a */
[----:B------:R2:W-:Y:S01]  /*21820*/  MUFU.EX2 R35, R36 ;  /* 0x0000002400237308 */ /* 0x0005e20000000800 */
[----:B-1----:R-:W-:Y:S01]  /*21830*/  FADD R33, R41, -12583039 ;  /* 0xcb40007f29217421 */ /* 0x002fe20000000000 */
[-C--:B------:R-:W-:Y:S01]  /*21840*/  FFMA.SAT R42, -R0, R53.reuse, 0.5 ;  /* 0x3f000000002a7423 */ /* 0x080fe20000002135 */
[-C--:B------:R-:W-:Y:S01]  /*21850*/  FFMA.SAT R45, -R13, R53.reuse, 0.5 ;  /* 0x3f0000000d2d7423 */ /* 0x080fe20000002135 */
[----:B------:R-:W-:Y:S01]  /*21860*/  SHF.L.U32 R39, R39, 0x17, RZ ;  /* 0x0000001727277819 */ /* 0x000fe200000006ff */
[----:B------:R-:W-:Y:S01]  /*21870*/  FFMA R33, -R2, 1.4426950216293334961, -R33 ;  /* 0x3fb8aa3b02217823 */ /* 0x000fe20000000921 */
[-C--:B------:R-:W-:Y:S01]  /*21880*/  FFMA.RM R42, R42, R54.reuse, 12582913 ;  /* 0x4b4000012a2a7423 */ /* 0x080fe20000004036 */
[-C--:B------:R-:W-:Y:S01]  /*21890*/  FFMA.RM R46, R45, R54.reuse, 12582913 ;  /* 0x4b4000012d2e7423 */ /* 0x080fe20000004036 */
[----:B------:R-:W1:Y:S01]  /*218a0*/  MUFU.EX2 R40, R40 ;  /* 0x0000002800287308 */ /* 0x000e620000000800 */
[----:B--2---:R-:W-:Y:S01]  /*218b0*/  FFMA.SAT R36, -R3, R53, 0.5 ;  /* 0x3f00000003247423 */ /* 0x004fe20000002135 */
[----:B------:R-:W-:Y:S01]  /*218c0*/  FFMA R33, -R2, 1.925963033500011079e-08, R33 ;  /* 0x32a5706002217823 */ /* 0x000fe20000000121 */
[----:B------:R-:W-:Y:S01]  /*218d0*/  FADD R43, R42, -12583039 ;  /* 0xcb40007f2a2b7421 */ /* 0x000fe20000000000 */
[----:B------:R-:W-:Y:S01]  /*218e0*/  FADD R48, R46, -12583039 ;  /* 0xcb40007f2e307421 */ /* 0x000fe20000000000 */
[----:B------:R-:W-:Y:S01]  /*218f0*/  FFMA.RM R44, R36, R54, 12582913 ;  /* 0x4b400001242c7423 */ /* 0x000fe20000004036 */
[----:B------:R-:W-:Y:S01]  /*21900*/  SHF.L.U32 R31, R31, 0x17, RZ ;  /* 0x000000171f1f7819 */ /* 0x000fe200000006ff */
[----:B------:R-:W-:Y:S01]  /*21910*/  FFMA R43, -R0, 1.4426950216293334961, -R43 ;  /* 0x3fb8aa3b002b7823 */ /* 0x000fe2000000092b */
[----:B------:R-:W-:Y:S01]  /*21920*/  FFMA R48, -R13, 1.4426950216293334961, -R48 ;  /* 0x3fb8aa3b0d307823 */ /* 0x000fe20000000930 */
[----:B------:R-:W-:Y:S01]  /*21930*/  FADD R2, R44, -12583039 ;  /* 0xcb40007f2c027421 */ /* 0x000fe20000000000 */
[----:B------:R2:W-:Y:S01]  /*21940*/  MUFU.EX2 R36, R33 ;  /* 0x0000002100247308 */ /* 0x0005e20000000800 */
[----:B------:R-:W-:Y:S01]  /*21950*/  FFMA R43, -R0, 1.925963033500011079e-08, R43 ;  /* 0x32a57060002b7823 */ /* 0x000fe2000000012b */
[----:B------:R-:W-:Y:S01]  /*21960*/  FFMA R0, R17, R51, R8 ;  /* 0x0000003311007223 */ /* 0x000fe20000000008 */
[----:B------:R-:W-:Y:S01]  /*21970*/  FFMA R2, -R3, 1.4426950216293334961, -R2 ;  /* 0x3fb8aa3b03027823 */ /* 0x000fe20000000902 */
[----:B------:R-:W-:Y:S01]  /*21980*/  FFMA R48, -R13, 1.925963033500011079e-08, R48 ;  /* 0x32a570600d307823 */ /* 0x000fe20000000130 */
[----:B------:R-:W-:Y:S01]  /*21990*/  FFMA R13, R17, R49, R5 ;  /* 0x00000031110d7223 */ /* 0x000fe20000000005 */
[----:B------:R-:W-:Y:S01]  /*219a0*/  SHF.L.U32 R34, R34, 0x17, RZ ;  /* 0x0000001722227819 */ /* 0x000fe200000006ff */
[----:B------:R-:W-:Y:S01]  /*219b0*/  FFMA R45, -R3, 1.925963033500011079e-08, R2 ;  /* 0x32a57060032d7823 */ /* 0x000fe20000000102 */
[C---:B------:R-:W-:Y:S01]  /*219c0*/  FFMA R2, R17.reuse, R47, R7 ;  /* 0x0000002f11027223 */ /* 0x040fe20000000007 */
[----:B------:R-:W-:Y:S01]  /*219d0*/  FFMA R3, R17, R50, R6 ;  /* 0x0000003211037223 */ /* 0x000fe20000000006 */
[-C--:B------:R-:W-:Y:S01]  /*219e0*/  FFMA.SAT R47, -R0, R53.reuse, 0.5 ;  /* 0x3f000000002f7423 */ /* 0x080fe20000002135 */
[----:B------:R-:W3:Y:S01]  /*219f0*/  MUFU.EX2 R25, R25 ;  /* 0x0000001900197308 */ /* 0x000ee20000000800 */
[-C--:B--2---:R-:W-:Y:S01]  /*21a00*/  FFMA.SAT R33, -R2, R53.reuse, 0.5 ;  /* 0x3f00000002217423 */ /* 0x084fe20000002135 */
[-C--:B------:R-:W-:Y:S01]  /*21a10*/  FFMA.SAT R49, -R3, R53.reuse, 0.5 ;  /* 0x3f00000003317423 */ /* 0x080fe20000002135 */
        /* <DEDUP_REMOVED lines=14> */
[----:B------:R-:W-:Y:S01]  /*21b00*/  FFMA R51, -R2, 1.925963033500011079e-08, R51 ;  /* 0x32a5706002337823 */ /* 0x000fe20000000133 */
[----:B------:R-:W-:Y:S01]  /*21b10*/  IADD3 R2, R15, 0x1800000, RZ ;  /* 0x018000000f027810 */ /* 0x000fe20007ffe0ff */
[----:B------:R-:W-:Y:S01]  /*21b20*/  FFMA R56, -R13, 1.925963033500011079e-08, R56 ;  /* 0x32a570600d387823 */ /* 0x000fe20000000138 */
[----:B------:R-:W-:Y:S01]  /*21b30*/  FFMA R54, -R3, 1.925963033500011079e-08, R54 ;  /* 0x32a5706003367823 */ /* 0x000fe20000000136 */
[----:B------:R-:W2:Y:S01]  /*21b40*/  MUFU.EX2 R30, R30 ;  /* 0x0000001e001e7308 */ /* 0x000ea20000000800 */
[----:B------:R-:W-:Y:S01]  /*21b50*/  LOP3.LUT R2, R2, 0x7f800000, RZ, 0xc0, !PT ;  /* 0x7f80000002027812 */ /* 0x000fe200078ec0ff */
[----:B------:R-:W-:Y:S01]  /*21b60*/  IMAD.SHL.U32 R41, R41, 0x800000, RZ ;  /* 0x0080000029297824 */ /* 0x000fe200078e00ff */
[----:B------:R-:W-:Y:S01]  /*21b70*/  SHF.L.U32 R37, R37, 0x17, RZ ;  /* 0x0000001725257819 */ /* 0x000fe200000006ff */
[----:B------:R-:W-:Y:S01]  /*21b80*/  IMAD.SHL.U32 R50, R50, 0x800000, RZ ;  /* 0x0080000032327824 */ /* 0x000fe200078e00ff */
[----:B------:R-:W-:Y:S01]  /*21b90*/  ISETP.GT.U32.AND P2, PT, R2, 0x1ffffff, PT ;  /* 0x01ffffff0200780c */ /* 0x000fe20003f44070 */
[----:B-1----:R-:W-:Y:S01]  /*21ba0*/  FFMA R39, R39, R40, 1 ;  /* 0x3f80000027277423 */ /* 0x002fe20000000028 */
[----:B------:R-:W-:Y:S01]  /*21bb0*/  SHF.L.U32 R42, R42, 0x17, RZ ;  /* 0x000000172a2a7819 */ /* 0x000fe200000006ff */
[----:B------:R-:W1:Y:S01]  /*21bc0*/  MUFU.EX2 R38, R38 ;  /* 0x0000002600267308 */ /* 0x000e620000000800 */
[----:B------:R-:W-:Y:S01]  /*21bd0*/  SHF.L.U32 R44, R44, 0x17, RZ ;  /* 0x000000172c2c7819 */ /* 0x000fe200000006ff */
[----:B---3--:R-:W-:Y:S01]  /*21be0*/  FFMA R14, R24, R25, 1 ;  /* 0x3f800000180e7423 */ /* 0x008fe20000000019 */
[----:B------:R-:W-:Y:S01]  /*21bf0*/  SHF.L.U32 R46, R46, 0x17, RZ ;  /* 0x000000172e2e7819 */ /* 0x000fe200000006ff */
[----:B------:R-:W-:Y:S01]  /*21c00*/  FFMA R26, R26, R27, 1 ;  /* 0x3f8000001a1a7423 */ /* 0x000fe2000000001b */
[----:B------:R-:W-:Y:S01]  /*21c10*/  SHF.L.U32 R47, R47, 0x17, RZ ;  /* 0x000000172f2f7819 */ /* 0x000fe200000006ff */
[----:B------:R-:W-:Y:S01]  /*21c20*/  FFMA R31, R31, R28, 1 ;  /* 0x3f8000001f1f7423 */ /* 0x000fe2000000001c */
[----:B------:R-:W-:Y:S01]  /*21c30*/  SHF.L.U32 R52, R52, 0x17, RZ ;  /* 0x0000001734347819 */ /* 0x000fe200000006ff */
[----:B------:R-:W3:Y:S01]  /*21c40*/  MUFU.EX2 R43, R43 ;  /* 0x0000002b002b7308 */ /* 0x000ee20000000800 */
[----:B------:R-:W-:Y:S01]  /*21c50*/  SHF.L.U32 R53, R53, 0x17, RZ ;  /* 0x0000001735357819 */ /* 0x000fe200000006ff */
[----:B--2---:R-:W-:Y:S01]  /*21c60*/  FFMA R29, R29, R30, 1 ;  /* 0x3f8000001d1d7423 */ /* 0x004fe2000000001e */
[----:B------:R-:W-:Y:S01]  /*21c70*/  FFMA R34, R34, R35, 1 ;  /* 0x3f80000022227423 */ /* 0x000fe20000000023 */
[----:B------:R-:W-:-:S04]  /*21c80*/  FFMA R36, R41, R36, 1 ;  /* 0x3f80000029247423 */ /* 0x000fc80000000024 */
[----:B------:R-:W2:Y:S01]  /*21c90*/  MUFU.EX2 R45, R45 ;  /* 0x0000002d002d7308 */ /* 0x000ea20000000800 */
[----:B-1----:R-:W-:-:S07]  /*21ca0*/  FFMA R38, R37, R38, 1 ;  /* 0x3f80000025267423 */ /* 0x002fce0000000026 */
        /* <DEDUP_REMOVED lines=9> */
[----:B--2---:R-:W-:Y:S01]  /*21d40*/  FFMA R51, R50, R51, 1 ;  /* 0x3f80000032337423 */ /* 0x004fe20000000033 */
[----:B-1----:R-:W-:Y:S01]  /*21d50*/  FFMA R52, R52, R3, 1 ;  /* 0x3f80000034347423 */ /* 0x002fe20000000003 */
[----:B---3--:R-:W-:Y:S01]  /*21d60*/  FFMA R53, R53, R56, 1 ;  /* 0x3f80000035357423 */ /* 0x008fe20000000038 */
[----:B------:R-:W-:Y:S06]  /*21d70*/  @P2 BRA `(.L_x_755) ;  /* 0x0000000000142947 */ /* 0x000fec0003800000 */
[----:B------:R-:W-:Y:S02]  /*21d80*/  MOV R0, R15 ;  /* 0x0000000f00007202 */ /* 0x000fe40000000f00 */
[----:B------:R-:W-:-:S07]  /*21d90*/  MOV R2, 0x21db0 ;  /* 0x00021db000027802 */ /* 0x000fce0000000f00 */
[----:B------:R-:W-:Y:S05]  /*21da0*/  CALL.REL.NOINC `($__internal_0_$__cuda_sm20_rcp_rn_f32_slowpath) ;  /* 0x000000bc00f47944 */ /* 0x000fea0003c00000 */
[----:B------:R-:W-:Y:S01]  /*21db0*/  MOV R24, R0 ;  /* 0x0000000000187202 */ /* 0x000fe20000000f00 */
[----:B------:R-:W-:Y:S06]  /*21dc0*/  BRA `(.L_x_756) ;  /* 0x0000000000107947 */ /* 0x000fec0003800000 */
.L_x_755:
[----:B------:R-:W1:Y:S02]  /*21dd0*/  MUFU.RCP R24, R15 ;  /* 0x0000000f00187308 */ /* 0x000e640000001000 */
[----:B-1----:R-:W-:-:S04]  /*21de0*/  FFMA R0, R15, R24, -1 ;  /* 0xbf8000000f007423 */ /* 0x002fc80000000018 */
[----:B------:R-:W-:-:S04]  /*21df0*/  FADD.FTZ R3, -R0, -RZ ;  /* 0x800000ff00037221 */ /* 0x000fc80000010100 */
[----:B------:R-:W-:-:S07]  /*21e00*/  FFMA R24, R24, R3, R24 ;  /* 0x0000000318187223 */ /* 0x000fce0000000018 */
.L_x_756:
[----:B------:R-:W-:Y:S05]  /*21e10*/  BSYNC B1 ;  /* 0x0000000000017941 */ /* 0x000fea0003800000 */
.L_x_754:
        /* <DEDUP_REMOVED lines=10> */
.L_x_758:
[----:B------:R-:W1:Y:S02]  /*21ec0*/  MUFU.RCP R13, R14 ;  /* 0x0000000e000d7308 */ /* 0x000e640000001000 */
[----:B-1----:R-:W-:-:S04]  /*21ed0*/  FFMA R0, R14, R13, -1 ;  /* 0xbf8000000e007423 */ /* 0x002fc8000000000d */
[----:B------:R-:W-:-:S04]  /*21ee0*/  FADD.FTZ R0, -R0, -RZ ;  /* 0x800000ff00007221 */ /* 0x000fc80000010100 */
[----:B------:R-:W-:-:S07]  /*21ef0*/  FFMA R13, R13, R0, R13 ;  /* 0x000000000d0d7223 */ /* 0x000fce000000000d */
.L_x_759:
[----:B------:R-:W-:Y:S05]  /*21f00*/  BSYNC B1 ;  /* 0x0000000000017941 */ /* 0x000fea0003800000 */
.L_x_757:
        /* <DEDUP_REMOVED lines=10> */
.L_x_761:
[----:B------:R-:W1:Y:S02]  /*21fb0*/  MUFU.RCP R25, R26 ;  /* 0x0000001a00197308 */ /* 0x000e640000001000 */
[----:B-1----:R-:W-:-:S04]  /*21fc0*/  FFMA R0, R26, R25, -1 ;  /* 0xbf8000001a007423 */ /* 0x002fc80000000019 */
[----:B------:R-:W-:-:S04]  /*21fd0*/  FADD.FTZ R0, -R0, -RZ ;  /* 0x800000ff00007221 */ /* 0x000fc80000010100 */
[----:B------:R-:W-:-:S07]  /*21fe0*/  FFMA R25, R25, R0, R25 ;  /* 0x0000000019197223 */ /* 0x000fce0000000019 */
.L_x_762:
[----:B------:R-:W-:Y:S05]  /*21ff0*/  BSYNC B1 ;  /* 0x0000000000017941 */ /* 0x000fea0003800000 */
.L_x_760:
        /* <DEDUP_REMOVED lines=10> */
.L_x_764:
[----:B------:R-:W1:Y:S02]  /*220a0*/  MUFU.RCP R14, R29 ;  /* 0x0000001d000e7308 */ /* 0x000e640000001000 */
[----:B-1----:R-:W-:-:S04]  /*220b0*/  FFMA R0, R29, R14, -1 ;  /* 0xbf8000001d007423 */ /* 0x002fc8000000000e */
[----:B------:R-:W-:-:S04]  /*220c0*/  FADD.FTZ R3, -R0, -RZ ;  /* 0x800000ff00037221 */ /* 0x000fc80000010100 */
[----:B------:R-:W-:-:S07]  /*220d0*/  FFMA R14, R14, R3, R14 ;  /* 0x000000030e0e7223 */ /* 0x000fce000000000e */
.L_x_765:
[----:B------:R-:W-:Y:S05]  /*220e0*/  BSYNC B1 ;  /* 0x0000000000017941 */ /* 0x000fea0003800000 */
.L_x_763:
        /* <DEDUP_REMOVED lines=10> */
.L_x_767:
[----:B------:R-:W1:Y:S02]  /*22190*/  MUFU.RCP R26, R31 ;  /* 0x0000001f001a7308 */ /* 0x000e640000001000 */
[----:B-1----:R-:W-:-:S04]  /*221a0*/  FFMA R0, R31, R26, -1 ;  /* 0xbf8000001f007423 */ /* 0x002fc8000000001a */
[----:B------:R-:W-:-:S04]  /*221b0*/  FADD.FTZ R3, -R0, -RZ ;  /* 0x800000ff00037221 */ /* 0x000fc80000010100 */
[----:B------:R-:W-:-:S07]  /*221c0*/  FFMA R26, R26, R3, R26 ;  /* 0x000000031a1a7223 */ /* 0x000fce000000001a */
.L_x_768:
[----:B------:R-:W-:Y:S05]  /*221d0*/  BSYNC B1 ;  /* 0x0000000000017941 */ /* 0x000fea0003800000 */
.L_x_766:
        /* <DEDUP_REMOVED lines=10> */
.L_x_770:
[----:B------:R-:W1:Y:S02]  /*22280*/  MUFU.RCP R15, R34 ;  /* 0x00000022000f7308 */ /* 0x000e640000001000 */
[----:B-1----:R-:W-:-:S04]  /*22290*/  FFMA R0, R34, R15, -1 ;  /* 0xbf80000022007423 */ /* 0x002fc8000000000f */
[----:B------:R-:W-:-:S04]  /*222a0*/  FADD.FTZ R0, -R0, -RZ ;  /* 0x800000ff00007221 */ /* 0x000fc80000010100 */
[----:B------:R-:W-:-:S07]  /*222b0*/  FFMA R15, R15, R0, R15 ;  /* 0x000000000f0f7223 */ /* 0x000fce000000000f */
.L_x_771:
[----:B------:R-:W-:Y:S05]  /*222c0*/  BSYNC B1 ;  /* 0x0000000000017941 */ /* 0x000fea0003800000 */
.L_x_769:
        /* <DEDUP_REMOVED lines=10> */
.L_x_773:
[----:B------:R-:W1:Y:S02]  /*22370*/  MUFU.RCP R27, R38 ;  /* 0x00000026001b7308 */ /* 0x000e640000001000 */
[----:B-1----:R-:W-:-:S04]  /*22380*/  FFMA R0, R38, R27, -1 ;  /* 0xbf80000026007423 */ /* 0x002fc8000000001b */
[----:B------:R-:W-:-:S04]  /*22390*/  FADD.FTZ R0, -R0, -RZ ;  /* 0x800000ff00007221 */ /* 0x000fc80000010100 */
[----:B------:R-:W-:-:S07]  /*223a0*/  FFMA R27, R27, R0, R27 ;  /* 0x000000001b1b7223 */ /* 0x000fce000000001b */
.L_x_774:
[----:B------:R-:W-:Y:S05]  /*223b0*/  BSYNC B1 ;  /* 0x0000000000017941 */ /* 0x000fea0003800000 */
.L_x_772:
        /* <DEDUP_REMOVED lines=10> */
.L_x_776:
[----:B------:R-:W1:Y:S02]  /*22460*/  MUFU.RCP R28, R39 ;  /* 0x00000027001c7308 */ /* 0x000e640000001000 */
[----:B-1----:R-:W-:-:S04]  /*22470*/  FFMA R0, R39, R28, -1 ;  /* 0xbf80000027007423 */ /* 0x002fc8000000001c */
[----:B------:R-:W-:-:S04]  /*22480*/  FADD.FTZ R3, -R0, -RZ ;  /* 0x800000ff00037221 */ /* 0x000fc80000010100 */
[----:B------:R-:W-:-:S07]  /*22490*/  FFMA R28, R28, R3, R28 ;  /* 0x000000031c1c7223 */ /* 0x000fce000000001c */
.L_x_777:
[----:B------:R-:W-:Y:S05]  /*224a0*/  BSYNC B1 ;  /* 0x0000000000017941 */ /* 0x000fea0003800000 */
.L_x_775:
        /* <DEDUP_REMOVED lines=10> */
.L_x_779:
[----:B------:R-:W1:Y:S02]  /*22550*/  MUFU.RCP R29, R36 ;  /* 0x00000024001d7308 */ /* 0x000e640000001000 */
[----:B-1----:R-:W-:-:S04]  /*22560*/  FFMA R0, R36, R29, -1 ;  /* 0xbf80000024007423 */ /* 0x002fc8000000001d */
[----:B------:R-:W-:-:S04]  /*22570*/  FADD.FTZ R0, -R0, -RZ ;  /* 0x800000ff00007221 */ /* 0x000fc80000010100 */
[----:B------:R-:W-:-:S07]  /*22580*/  FFMA R29, R29, R0, R29 ;  /* 0x000000001d1d7223 */ /* 0x000fce000000001d */
.L_x_780:
[----:B------:R-:W-:Y:S05]  /*22590*/  BSYNC B1 ;  /* 0x0000000000017941 */ /* 0x000fea0003800000 */
.L_x_778:
        /* <DEDUP_REMOVED lines=10> */
.L_x_782:
[----:B------:R-:W1:Y:S02]  /*22640*/  MUFU.RCP R30, R43 ;  /* 0x0000002b001e7308 */ /* 0x000e640000001000 */
[----:B-1----:R-:W-:-:S04]  /*22650*/  FFMA R0, R43, R30, -1 ;  /* 0xbf8000002b007423 */ /* 0x002fc8000000001e */
[----:B------:R-:W-:-:S04]  /*22660*/  FADD.FTZ R3, -R0, -RZ ;  /* 0x800000ff00037221 */ /* 0x000fc80000010100 */
[----:B------:R-:W-:-:S07]  /*22670*/  FFMA R30, R30, R3, R30 ;  /* 0x000000031e1e7223 */ /* 0x000fce000000001e */
.L_x_783:
[----:B------:R-:W-:Y:S05]  /*22680*/  BSYNC B1 ;  /* 0x0000000000017941 */ /* 0x000fea0003800000 */
.L_x_781:
        /* <DEDUP_REMOVED lines=10> */
.L_x_785:
[----:B------:R-:W1:Y:S02]  /*22730*/  MUFU.RCP R31, R44 ;  /* 0x0000002c001f7308 */ /* 0x000e640000001000 */
[----:B-1----:R-:W-:-:S04]  /*22740*/  FFMA R0, R44, R31, -1 ;  /* 0xbf8000002c007423 */ /* 0x002fc8000000001f */
[----:B------:R-:W-:-:S04]  /*22750*/  FADD.FTZ R0, -R0, -RZ ;  /* 0x800000ff00007221 */ /* 0x000fc80000010100 */
[----:B------:R-:W-:-:S07]  /*22760*/  FFMA R31, R31, R0, R31 ;  /* 0x000000001f1f7223 */ /* 0x000fce000000001f */
.L_x_786:
[----:B------:R-:W-:Y:S05]  /*22770*/  BSYNC B1 ;  /* 0x0000000000017941 */ /* 0x000fea0003800000 */
.L_x_784:
        /* <DEDUP_REMOVED lines=10> */
.L_x_788:
[----:B------:R-:W1:Y:S02]  /*22820*/  MUFU.RCP R34, R33 ;  /* 0x0000002100227308 */ /* 0x000e640000001000 */
[----:B-1----:R-:W-:-:S04]  /*22830*/  FFMA R0, R33, R34, -1 ;  /* 0xbf80000021007423 */ /* 0x002fc80000000022 */
[----:B------:R-:W-:-:S04]  /*22840*/  FADD.FTZ R3, -R0, -RZ ;  /* 0x800000ff00037221 */ /* 0x000fc80000010100 */
[----:B------:R-:W-:-:S07]  /*22850*/  FFMA R34, R34, R3, R34 ;  /* 0x0000000322227223 */ /* 0x000fce0000000022 */
.L_x_789:
[----:B------:R-:W-:Y:S05]  /*22860*/  BSYNC B1 ;  /* 0x0000000000017941 */ /* 0x000fea0003800000 */
.L_x_787:
        /* <DEDUP_REMOVED lines=10> */
.L_x_791:
[----:B------:R-:W1:Y:S02]  /*22910*/  MUFU.RCP R33, R40 ;  /* 0x0000002800217308 */ /* 0x000e640000001000 */
[----:B-1----:R-:W-:-:S04]  /*22920*/  FFMA R0, R40, R33, -1 ;  /* 0xbf80000028007423 */ /* 0x002fc80000000021 */
[----:B------:R-:W-:-:S04]  /*22930*/  FADD.FTZ R0, -R0, -RZ ;  /* 0x800000ff00007221 */ /* 0x000fc80000010100 */
[----:B------:R-:W-:-:S07]  /*22940*/  FFMA R33, R33, R0, R33 ;  /* 0x0000000021217223 */ /* 0x000fce0000000021 */
.L_x_792:
[----:B------:R-:W-:Y:S05]  /*22950*/  BSYNC B1 ;  /* 0x0000000000017941 */ /* 0x000fea0003800000 */
.L_x_790:
        /* <DEDUP_REMOVED lines=10> */
.L_x_794:
[----:B------:R-:W1:Y:S02]  /*22a00*/  MUFU.RCP R36, R51 ;  /* 0x0000003300247308 */ /* 0x000e640000001000 */
[----:B-1----:R-:W-:-:S04]  /*22a10*/  FFMA R0, R51, R36, -1 ;  /* 0xbf80000033007423 */ /* 0x002fc80000000024 */
[----:B------:R-:W-:-:S04]  /*22a20*/  FADD.FTZ R3, -R0, -RZ ;  /* 0x800000ff00037221 */ /* 0x000fc80000010100 */
[----:B------:R-:W-:-:S07]  /*22a30*/  FFMA R36, R36, R3, R36 ;  /* 0x0000000324247223 */ /* 0x000fce0000000024 */
.L_x_795:
[----:B------:R-:W-:Y:S05]  /*22a40*/  BSYNC B1 ;  /* 0x0000000000017941 */ /* 0x000fea0003800000 */
.L_x_793:
        /* <DEDUP_REMOVED lines=10> */
.L_x_797:
[----:B------:R-:W1:Y:S02]  /*22af0*/  MUFU.RCP R35, R52 ;  /* 0x0000003400237308 */ /* 0x000e640000001000 */
[----:B-1----:R-:W-:-:S04]  /*22b00*/  FFMA R0, R52, R35, -1 ;  /* 0xbf80000034007423 */ /* 0x002fc80000000023 */
[----:B------:R-:W-:-:S04]  /*22b10*/  FADD.FTZ R0, -R0, -RZ ;  /* 0x800000ff00007221 */ /* 0x000fc80000010100 */
[----:B------:R-:W-:-:S07]  /*22b20*/  FFMA R35, R35, R0, R35 ;  /* 0x0000000023237223 */ /* 0x000fce0000000023 */
.L_x_798:
[----:B------:R-:W-:Y:S05]  /*22b30*/  BSYNC B1 ;  /* 0x0000000000017941 */ /* 0x000fea0003800000 */
.L_x_796:
        /* <DEDUP_REMOVED lines=8> */
.L_x_799:
[----:B------:R-:W1:Y:S02]  /*22bc0*/  MUFU.RCP R0, R53 ;  /* 0x0000003500007308 */ /* 0x000e640000001000 */
[----:B-1----:R-:W-:-:S04]  /*22bd0*/  FFMA R2, R53, R0, -1 ;  /* 0xbf80000035027423 */ /* 0x002fc80000000000 */
[----:B------:R-:W-:-:S04]  /*22be0*/  FADD.FTZ R3, -R2, -RZ ;  /* 0x800000ff02037221 */ /* 0x000fc80000010100 */
[----:B------:R-:W-:-:S07]  /*22bf0*/  FFMA R0, R0, R3, R0 ;  /* 0x0000000300007223 */ /* 0x000fce0000000000 */
.L_x_800:
        /* <DEDUP_REMOVED lines=8> */
[----:B------:R-:W-:Y:S01]  /*22c80*/  F2FP.BF16.F32.PACK_AB R30, R36, R33 ;  /* 0x00000021241e723e */ /* 0x000fe200000010ff */
[----:B------:R1:W-:Y:S01]  /*22c90*/  STSM.16.M88.4 [R155+0x200], R24 ;  /* 0x000200189b007844 */ /* 0x0003e20000000200 */
        /* <DEDUP_REMOVED lines=19> */
.L_x_802:
[----:B------:R-:W-:Y:S05]  /*22dd0*/  BSYNC B0 ;  /* 0x0000000000007941 */ /* 0x000fea0003800000 */
.L_x_801:
[----:B------:R-:W-:Y:S06]  /*22de0*/  BAR.SYNC.DEFER_BLOCKING 0x1, 0x100 ;  /* 0x0044000000007b1d */ /* 0x000fec0000010000 */
[----:B------:R-:W-:Y:S04]  /*22df0*/  BSSY B0, `(.L_x_803) ;  /* 0x000000a000007945 */ /* 0x000fe80003800000 */
[----:B------:R-:W-:Y:S05]  /*22e00*/  @P0 BRA `(.L_x_804) ;  /* 0x0000000000200947 */ /* 0x000fea0003800000 */
[----:B------:R-:W-:-:S06]  /*22e10*/  UISETP.NE.AND UP0, UPT, UR43, 0x3, UPT ;  /* 0x000000032b00788c */ /* 0x000fcc000bf05270 */
[----:B------:R-:W-:-:S13]  /*22e20*/  PLOP3.LUT P2, PT, PT, PT, UP0, 0x80, 0x0 ;  /* 0x000000000000781c */ /* 0x000fda0003f4f008 */
[----:B------:R-:W-:Y:S05]  /*22e30*/  @!P2 BRA `(.L_x_805) ;  /* 0x000000000004a947 */ /* 0x000fea0003800000 */
[----:B------:R-:W-:Y:S01]  /*22e40*/  BPT.TRAP 0x1 ;  /* 0x000000040000795c */ /* 0x000fe20000300000 */
.L_x_805:
[----:B------:R-:W-:-:S04]  /*22e50*/  ULEA UR4, UR8, UR46, 0x3 ;  /* 0x0000002e08047291 */ /* 0x000fc8000f8e183f */
[----:B------:R-:W-:-:S04]  /*22e60*/  UIADD3 UR4, UR4, 0x50, URZ ;  /* 0x0000005004047890 */ /* 0x000fc8000fffe03f */
[----:B------:R-:W-:-:S09]  /*22e70*/  UPRMT UR4, UR47, 0x654, UR4 ;  /* 0x000006542f047896 */ /* 0x000fd20008000004 */
[----:B------:R-:W-:Y:S03]  /*22e80*/  SYNCS.ARRIVE.TRANS64.RED.A1T0 RZ, [UR4], RZ ;  /* 0x000000ffffff79a7 */ /* 0x000fe60008100404 */
.L_x_804:
[----:B------:R-:W-:Y:S05]  /*22e90*/  BSYNC B0 ;  /* 0x0000000000007941 */ /* 0x000fea0003800000 */
.L_x_803:
        /* <DEDUP_REMOVED lines=9> */
.L_x_808:
        /* <DEDUP_REMOVED lines=8> */
.L_x_1139:
[----:B------:R-:W-:Y:S05]  /*22fb0*/  BSYNC B1 ;  /* 0x0000000000017941 */ /* 0x000fea0003800000 */
.L_x_809:
[----:B------:R-:W-:Y:S05]  /*22fc0*/  @P1 BRA `(.L_x_811) ;  /* 0x0000000000941947 */ /* 0x000fea0003800000 */
[----:B------:R-:W-:Y:S01]  /*22fd0*/  LEA R25, R4, R156, 0xd ;  /* 0x0000009c04197211 */ /* 0x000fe200078e68ff */
[----:B------:R-:W-:Y:S05]  /*22fe0*/  WARPSYNC.ALL ;  /* 0x0000000000007948 */ /* 0x000fea0003800000 */
[----:B------:R-:W-:Y:S01]  /*22ff0*/  LEA R12, R164, R25, 0x1 ;  /* 0x00000019a40c7211 */ /* 0x000fe200078e08ff */
[----:B------:R-:W2:Y:S05]  /*23000*/  LDSM.16.M88.4 R4, [R25] ;  /* 0x000000001904783b */ /* 0x000eaa0000000200 */
[----:B------:R-:W3:Y:S01]  /*23010*/  LDSM.16.M88.4 R12, [R12] ;  /* 0x000000000c0c783b */ /* 0x000ee20000000200 */
[----:B--2---:R-:W-:Y:S01]  /*23020*/  SHF.L.U32 R23, R5, 0x10, RZ ;  /* 0x0000001005177819 */ /* 0x004fe200000006ff */
[----:B------:R-:W-:Y:S01]  /*23030*/  IMAD.U32 R21, R6, 0x10000, RZ ;  /* 0x0001000006157824 */ /* 0x000fe200078e00ff */
[----:B------:R-:W-:-:S02]  /*23040*/  SHF.L.U32 R19, R7, 0x10, RZ ;  /* 0x0000001007137819 */ /* 0x000fc400000006ff */
[----:B------:R-:W-:Y:S01]  /*23050*/  LOP3.LUT R5, R5, 0xffff0000, RZ, 0xc0, !PT ;  /* 0xffff000005057812 */ /* 0x000fe200078ec0ff */
[----:B------:R-:W-:Y:S01]  /*23060*/  FMUL R23, R16, R23 ;  /* 0x0000001710177220 */ /* 0x000fe20000400000 */
[----:B------:R-:W-:Y:S01]  /*23070*/  LOP3.LUT R11, R6, 0xffff0000, RZ, 0xc0, !PT ;  /* 0xffff0000060b7812 */ /* 0x000fe200078ec0ff */
[C---:B------:R-:W-:Y:S01]  /*23080*/  FMUL R21, R16.reuse, R21 ;  /* 0x0000001510157220 */ /* 0x040fe20000400000 */
[----:B------:R-:W-:Y:S01]  /*23090*/  LOP3.LUT R7, R7, 0xffff0000, RZ, 0xc0, !PT ;  /* 0xffff000007077812 */ /* 0x000fe200078ec0ff */
[C---:B------:R-:W-:Y:S01]  /*230a0*/  FMUL R152, R16.reuse, R5 ;  /* 0x0000000510987220 */ /* 0x040fe20000400000 */
[----:B---3--:R-:W-:Y:S01]  /*230b0*/  SHF.L.U32 R29, R13, 0x10, RZ ;  /* 0x000000100d1d7819 */ /* 0x008fe200000006ff */
        /* <DEDUP_REMOVED lines=22> */
.L_x_811:
[----:B------:R-:W-:Y:S02]  /*23220*/  LOP3.LUT R9, R9, R24, RZ, 0x3c, !PT ;  /* 0x0000001809097212 */ /* 0x000fe400078e3cff */
[----:B------:R-:W-:-:S07]  /*23230*/  SEL R4, R2, RZ, P3 ;  /* 0x000000ff02047207 */ /* 0x000fce0001800000 */
.L_x_807:
[----:B------:R-:W-:Y:S05]  /*23240*/  BSYNC B0 ;  /* 0x0000000000007941 */ /* 0x000fea0003800000 */
.L_x_806:
[----:B------:R-:W-:Y:S02]  /*23250*/  IMAD.MOV.U32 R46, RZ, RZ, 0x3bbb989d ;  /* 0x3bbb989dff2e7424 */ /* 0x000fe400078e00ff */
        /* <DEDUP_REMOVED lines=25> */
[-C--:B------:R-:W-:Y:S01]  /*233f0*/  FFMA.SAT R0, -R120, R46.reuse, 0.5 ;  /* 0x3f00000078007423 */ /* 0x080fe2000000212e */
[----:B------:R-:W-:Y:S01]  /*23400*/  FFMA R127, R17, R127, R20 ;  /* 0x0000007f117f7223 */ /* 0x000fe20000000014 */
[----:B------:R-:W-:Y:S01]  /*23410*/  FFMA.SAT R33, -R126, R46, 0.5 ;  /* 0x3f0000007e217423 */ /* 0x000fe2000000212e */
[----:B------:R1:W-:Y:S01]  /*23420*/  MUFU.EX2 R13, R14 ;  /* 0x0000000e000d7308 */ /* 0x0003e20000000800 */
[----:B------:R-:W-:Y:S01]  /*23430*/  FFMA R28, -R123, 1.4426950216293334961, -R24 ;  /* 0x3fb8aa3b7b1c7823 */ /* 0x000fe20000000918 */
[----:B------:R-:W-:Y:S01]  /*23440*/  FADD R27, R29, -12583039 ;  /* 0xcb40007f1d1b7421 */ /* 0x000fe20000000000 */
[----:B------:R-:W-:Y:S01]  /*23450*/  FFMA R128, R17, R128, R18 ;  /* 0x0000008011807223 */ /* 0x000fe20000000012 */
[-C--:B------:R-:W-:Y:S01]  /*23460*/  FFMA.RM R0, R0, R47.reuse, 12582913 ;  /* 0x4b40000100007423 */ /* 0x080fe2000000402f */
[----:B------:R-:W-:Y:S01]  /*23470*/  FFMA.RM R33, R33, R47, 12582913 ;  /* 0x4b40000121217423 */ /* 0x000fe2000000402f */
[----:B------:R-:W-:Y:S01]  /*23480*/  FFMA R31, -R124, 1.4426950216293334961, -R27 ;  /* 0x3fb8aa3b7c1f7823 */ /* 0x000fe2000000091b */
[-C--:B------:R-:W-:Y:S01]  /*23490*/  FFMA.SAT R37, -R128, R46.reuse, 0.5 ;  /* 0x3f00000080257423 */ /* 0x080fe2000000212e */
[----:B------:R2:W-:Y:S01]  /*234a0*/  MUFU.EX2 R24, R25 ;  /* 0x0000001900187308 */ /* 0x0005e20000000800 */
[----:B-1----:R-:W-:Y:S01]  /*234b0*/  FADD R14, R30, -12583039 ;  /* 0xcb40007f1e0e7421 */ /* 0x002fe20000000000 */
[----:B------:R-:W-:Y:S01]  /*234c0*/  FADD R3, R0, -12583039 ;  /* 0xcb40007f00037421 */ /* 0x000fe20000000000 */
[----:B------:R-:W-:Y:S01]  /*234d0*/  FFMA R28, -R123, 1.925963033500011079e-08, R28 ;  /* 0x32a570607b1c7823 */ /* 0x000fe2000000011c */
[----:B------:R-:W-:Y:S01]  /*234e0*/  FFMA R129, R17, R129, R12 ;  /* 0x0000008111817223 */ /* 0x000fe2000000000c */
[----:B------:R-:W-:Y:S01]  /*234f0*/  FFMA R34, -R125, 1.4426950216293334961, -R14 ;  /* 0x3fb8aa3b7d227823 */ /* 0x000fe2000000090e */
[----:B------:R-:W-:Y:S01]  /*23500*/  FFMA R31, -R124, 1.925963033500011079e-08, R31 ;  /* 0x32a570607c1f7823 */ /* 0x000fe2000000011f */
[-C--:B------:R-:W-:Y:S01]  /*23510*/  FFMA.RM R37, R37, R47.reuse, 12582913 ;  /* 0x4b40000125257423 */ /* 0x080fe2000000402f */
[C---:B------:R-:W-:Y:S01]  /*23520*/  FFMA R3, -R120.reuse, 1.4426950216293334961, -R3 ;  /* 0x3fb8aa3b78037823 */ /* 0x040fe20000000903 */
[----:B--2---:R-:W-:Y:S01]  /*23530*/  FFMA.SAT R25, -R127, R46, 0.5 ;  /* 0x3f0000007f197423 */ /* 0x004fe2000000212e */
[----:B------:R-:W-:Y:S01]  /*23540*/  FFMA R34, -R125, 1.925963033500011079e-08, R34 ;  /* 0x32a570607d227823 */ /* 0x000fe20000000122 */
[----:B------:R-:W-:Y:S01]  /*23550*/  FFMA R130, R17, R130, R11 ;  /* 0x0000008211827223 */ /* 0x000fe2000000000b */
[----:B------:R1:W-:Y:S01]  /*23560*/  MUFU.EX2 R27, R28 ;  /* 0x0000001c001b7308 */ /* 0x0003e20000000800 */
[----:B------:R-:W-:Y:S01]  /*23570*/  FFMA.RM R36, R25, R47, 12582913 ;  /* 0x4b40000119247423 */ /* 0x000fe2000000402f */
[----:B------:R-:W-:Y:S01]  /*23580*/  FADD R25, R33, -12583039 ;  /* 0xcb40007f21197421 */ /* 0x000fe20000000000 */
[-C--:B------:R-:W-:Y:S01]  /*23590*/  FFMA.SAT R38, -R129, R46.reuse, 0.5 ;  /* 0x3f00000081267423 */ /* 0x080fe2000000212e */
[----:B------:R-:W-:Y:S01]  /*235a0*/  FFMA R3, -R120, 1.925963033500011079e-08, R3 ;  /* 0x32a5706078037823 */ /* 0x000fe20000000103 */
[----:B------:R-:W-:Y:S01]  /*235b0*/  FFMA R131, R17, R131, R10 ;  /* 0x0000008311837223 */ /* 0x000fe2000000000a */
[----:B------:R-:W-:Y:S01]  /*235c0*/  FFMA R35, -R126, 1.4426950216293334961, -R25 ;  /* 0x3fb8aa3b7e237823 */ /* 0x000fe20000000919 */
[----:B------:R-:W-:Y:S01]  /*235d0*/  FFMA.RM R38, R38, R47, 12582913 ;  /* 0x4b40000126267423 */ /* 0x000fe2000000402f */
[----:B------:R2:W-:Y:S01]  /*235e0*/  MUFU.EX2 R14, R31 ;  /* 0x0000001f000e7308 */ /* 0x0005e20000000800 */
[----:B-1----:R-:W-:Y:S01]  /*235f0*/  FADD R28, R36, -12583039 ;  /* 0xcb40007f241c7421 */ /* 0x002fe20000000000 */
[----:B------:R-:W-:Y:S01]  /*23600*/  FFMA R35, -R126, 1.925963033500011079e-08, R35 ;  /* 0x32a570607e237823 */ /* 0x000fe20000000123 */
[----:B------:R-:W-:Y:S01]  /*23610*/  FFMA.SAT R40, -R131, R46, 0.5 ;  /* 0x3f00000083287423 */ /* 0x000fe2000000212e */
[----:B------:R-:W-:Y:S01]  /*23620*/  FFMA R133, R17, R133, R7 ;  /* 0x0000008511857223 */ /* 0x000fe20000000007 */
[----:B------:R-:W-:Y:S01]  /*23630*/  FFMA R28, -R127, 1.4426950216293334961, -R28 ;  /* 0x3fb8aa3b7f1c7823 */ /* 0x000fe2000000091c */
[----:B------:R-:W-:Y:S01]  /*23640*/  FFMA R132, R17, R132, R8 ;  /* 0x0000008411847223 */ /* 0x000fe20000000008 */
[----:B------:R-:W-:Y:S01]  /*23650*/  FFMA.RM R41, R40, R47, 12582913 ;  /* 0x4b40000128297423 */ /* 0x000fe2000000402f */
[----:B------:R1:W-:Y:S01]  /*23660*/  MUFU.EX2 R25, R34 ;  /* 0x0000002200197308 */ /* 0x0003e20000000800 */
[----:B--2---:R-:W-:Y:S01]  /*23670*/  FADD R31, R37, -12583039 ;  /* 0xcb40007f251f7421 */ /* 0x004fe20000000000 */
[----:B------:R-:W-:Y:S01]  /*23680*/  FFMA R127, -R127, 1.925963033500011079e-08, R28 ;  /* 0x32a570607f7f7823 */ /* 0x000fe2000000011c */
[C---:B------:R-:W-:Y:S01]  /*23690*/  FFMA R134, R17.reuse, R134, R6 ;  /* 0x0000008611867223 */ /* 0x040fe20000000006 */
[----:B------:R-:W-:Y:S01]  /*236a0*/  FFMA R135, R17, R135, R5 ;  /* 0x0000008711877223 */ /* 0x000fe20000000005 */
[----:B------:R-:W-:Y:S01]  /*236b0*/  FFMA R31, -R128, 1.4426950216293334961, -R31 ;  /* 0x3fb8aa3b801f7823 */ /* 0x000fe2000000091f */
[-C--:B------:R-:W-:Y:S01]  /*236c0*/  FFMA.SAT R43, -R132, R46.reuse, 0.5 ;  /* 0x3f000000842b7423 */ /* 0x080fe2000000212e */
[-C--:B------:R-:W-:Y:S01]  /*236d0*/  FFMA.SAT R45, -R134, R46.reuse, 0.5 ;  /* 0x3f000000862d7423 */ /* 0x080fe2000000212e */
[----:B------:R-:W2:Y:S01]  /*236e0*/  MUFU.EX2 R3, R3 ;  /* 0x0000000300037308 */ /* 0x000ea20000000800 */
[----:B-1----:R-:W-:Y:S01]  /*236f0*/  FFMA.SAT R34, -R130, R46, 0.5 ;  /* 0x3f00000082227423 */ /* 0x002fe2000000212e */
[----:B------:R-:W-:Y:S01]  /*23700*/  FFMA R31, -R128, 1.925963033500011079e-08, R31 ;  /* 0x32a57060801f7823 */ /* 0x000fe2000000011f */
[-C--:B------:R-:W-:Y:S01]  /*23710*/  FFMA.RM R43, R43, R47.reuse, 12582913 ;  /* 0x4b4000012b2b7423 */ /* 0x080fe2000000402f */
[-C--:B------:R-:W-:Y:S01]  /*23720*/  FFMA.RM R45, R45, R47.reuse, 12582913 ;  /* 0x4b4000012d2d7423 */ /* 0x080fe2000000402f */
[----:B------:R-:W-:Y:S01]  /*23730*/  FFMA.RM R39, R34, R47, 12582913 ;  /* 0x4b40000122277423 */ /* 0x000fe2000000402f */
[----:B------:R-:W-:Y:S01]  /*23740*/  FADD R34, R38, -12583039 ;  /* 0xcb40007f26227421 */ /* 0x000fe20000000000 */
[----:B------:R-:W-:Y:S01]  /*23750*/  SHF.L.U32 R0, R0, 0x17, RZ ;  /* 0x0000001700007819 */ /* 0x000fe200000006ff */
[----:B------:R1:W-:Y:S01]  /*23760*/  MUFU.EX2 R28, R35 ;  /* 0x00000023001c7308 */ /* 0x0003e20000000800 */
[----:B------:R-:W-:Y:S01]  /*23770*/  FADD R42, R41, -12583039 ;  /* 0xcb40007f292a7421 */ /* 0x000fe20000000000 */
[----:B------:R-:W-:Y:S01]  /*23780*/  FFMA R40, -R129, 1.4426950216293334961, -R34 ;  /* 0x3fb8aa3b81287823 */ /* 0x000fe20000000922 */
[----:B------:R-:W-:Y:S01]  /*23790*/  SHF.L.U32 R2, R2, 0x17, RZ ;  /* 0x0000001702027819 */ /* 0x000fe200000006ff */
[----:B------:R-:W-:-:S02]  /*237a0*/  IMAD.SHL.U32 R29, R29, 0x800000, RZ ;  /* 0x008000001d1d7824 */ /* 0x000fc400078e00ff */
[----:B------:R-:W-:Y:S01]  /*237b0*/  FFMA R42, -R131, 1.4426950216293334961, -R42 ;  /* 0x3fb8aa3b832a7823 */ /* 0x000fe2000000092a */
[----:B------:R-:W-:Y:S01]  /*237c0*/  FFMA R40, -R129, 1.925963033500011079e-08, R40 ;  /* 0x32a5706081287823 */ /* 0x000fe20000000128 */
[----:B------:R-:W-:Y:S01]  /*237d0*/  SHF.L.U32 R26, R26, 0x17, RZ ;  /* 0x000000171a1a7819 */ /* 0x000fe200000006ff */
[----:B------:R3:W4:Y:S01]  /*237e0*/  MUFU.EX2 R34, R31 ;  /* 0x0000001f00227308 */ /* 0x0007220000000800 */
[----:B-1----:R-:W-:Y:S01]  /*237f0*/  FADD R35, R39, -12583039 ;  /* 0xcb40007f27237421 */ /* 0x002fe20000000000 */
[----:B--2---:R-:W-:Y:S01]  /*23800*/  FFMA R50, R0, R3, 1 ;  /* 0x3f80000000327423 */ /* 0x004fe20000000003 */
[----:B------:R-:W-:Y:S01]  /*23810*/  FFMA R49, R2, R13, 1 ;  /* 0x3f80000002317423 */ /* 0x000fe2000000000d */
[----:B------:R-:W-:Y:S01]  /*23820*/  FFMA R42, -R131, 1.925963033500011079e-08, R42 ;  /* 0x32a57060832a7823 */ /* 0x000fe2000000012a */
[----:B------:R-:W-:Y:S01]  /*23830*/  FFMA R35, -R130, 1.4426950216293334961, -R35 ;  /* 0x3fb8aa3b82237823 */ /* 0x000fe20000000923 */
[----:B------:R-:W-:Y:S01]  /*23840*/  VIADD R2, R50, 0x1800000 ;  /* 0x0180000032027836 */ /* 0x000fe20000000000 */
[----:B------:R-:W-:Y:S01]  /*23850*/  SHF.L.U32 R37, R37, 0x17, RZ ;  /* 0x0000001725257819 */ /* 0x000fe200000006ff */
[----:B------:R-:W-:Y:S01]  /*23860*/  MUFU.EX2 R127, R127 ;  /* 0x0000007f007f7308 */ /* 0x000fe20000000800 */
[-C--:B---3--:R-:W-:Y:S01]  /*23870*/  FFMA.SAT R31, -R133, R46.reuse, 0.5 ;  /* 0x3f000000851f7423 */ /* 0x088fe2000000212e */
[----:B------:R-:W-:Y:S01]  /*23880*/  FFMA.SAT R46, -R135, R46, 0.5 ;  /* 0x3f000000872e7423 */ /* 0x000fe2000000212e */
[----:B------:R-:W-:Y:S01]  /*23890*/  FFMA R130, -R130, 1.925963033500011079e-08, R35 ;  /* 0x32a5706082827823 */ /* 0x000fe20000000123 */
[----:B------:R-:W-:Y:S01]  /*238a0*/  LOP3.LUT R2, R2, 0x7f800000, RZ, 0xc0, !PT ;  /* 0x7f80000002027812 */ /* 0x000fe200078ec0ff */
[-C--:B------:R-:W-:Y:S01]  /*238b0*/  FFMA.RM R44, R31, R47.reuse, 12582913 ;  /* 0x4b4000011f2c7423 */ /* 0x080fe2000000402f */
[----:B------:R-:W-:Y:S01]  /*238c0*/  FFMA.RM R46, R46, R47, 12582913 ;  /* 0x4b4000012e2e7423 */ /* 0x000fe2000000402f */
[----:B------:R-:W-:Y:S01]  /*238d0*/  FADD R31, R43, -12583039 ;  /* 0xcb40007f2b1f7421 */ /* 0x000fe20000000000 */
[----:B------:R1:W2:Y:S01]  /*238e0*/  MUFU.EX2 R35, R40 ;  /* 0x0000002800237308 */ /* 0x0002a20000000800 */
[----:B------:R-:W-:Y:S01]  /*238f0*/  FADD R47, R45, -12583039 ;  /* 0xcb40007f2d2f7421 */ /* 0x000fe20000000000 */
[----:B------:R-:W-:Y:S01]  /*23900*/  FADD R48, R46, -12583039 ;  /* 0xcb40007f2e307421 */ /* 0x000fe20000000000 */
[----:B------:R-:W-:Y:S01]  /*23910*/  FFMA R31, -R132, 1.4426950216293334961, -R31 ;  /* 0x3fb8aa3b841f7823 */ /* 0x000fe2000000091f */
[----:B------:R-:W-:Y:S01]  /*23920*/  ISETP.GT.U32.AND P2, PT, R2, 0x1ffffff, PT ;  /* 0x01ffffff0200780c */ /* 0x000fe20003f44070 */
[----:B------:R-:W-:Y:S01]  /*23930*/  FFMA R47, -R134, 1.4426950216293334961, -R47 ;  /* 0x3fb8aa3b862f7823 */ /* 0x000fe2000000092f */
[C---:B------:R-:W-:Y:S01]  /*23940*/  FFMA R48, -R135.reuse, 1.4426950216293334961, -R48 ;  /* 0x3fb8aa3b87307823 */ /* 0x040fe20000000930 */
[----:B------:R-:W-:Y:S01]  /*23950*/  FFMA R31, -R132, 1.925963033500011079e-08, R31 ;  /* 0x32a57060841f7823 */ /* 0x000fe2000000011f */
[----:B------:R-:W3:Y:S01]  /*23960*/  MUFU.EX2 R130, R130 ;  /* 0x0000008200827308 */ /* 0x000ee20000000800 */
[----:B-1----:R-:W-:Y:S01]  /*23970*/  FADD R40, R44, -12583039 ;  /* 0xcb40007f2c287421 */ /* 0x002fe20000000000 */
[----:B------:R-:W-:Y:S01]  /*23980*/  FFMA R47, -R134, 1.925963033500011079e-08, R47 ;  /* 0x32a57060862f7823 */ /* 0x000fe2000000012f */
[----:B------:R-:W-:Y:S01]  /*23990*/  FFMA R48, -R135, 1.925963033500011079e-08, R48 ;  /* 0x32a5706087307823 */ /* 0x000fe20000000130 */
[----:B------:R-:W-:Y:S01]  /*239a0*/  SHF.L.U32 R38, R38, 0x17, RZ ;  /* 0x0000001726267819 */ /* 0x000fe200000006ff */
[----:B------:R-:W-:Y:S01]  /*239b0*/  FFMA R40, -R133, 1.4426950216293334961, -R40 ;  /* 0x3fb8aa3b85287823 */ /* 0x000fe20000000928 */
[----:B------:R-:W-:Y:S01]  /*239c0*/  SHF.L.U32 R15, R15, 0x17, RZ ;  /* 0x000000170f0f7819 */ /* 0x000fe200000006ff */
[----:B------:R-:W-:Y:S01]  /*239d0*/  IMAD.SHL.U32 R46, R46, 0x800000, RZ ;  /* 0x008000002e2e7824 */ /* 0x000fe200078e00ff */
[----:B------:R-:W1:Y:S01]  /*239e0*/  MUFU.EX2 R42, R42 ;  /* 0x0000002a002a7308 */ /* 0x000e620000000800 */
[----:B------:R-:W-:Y:S01]  /*239f0*/  FFMA R133, -R133, 1.925963033500011079e-08, R40 ;  /* 0x32a5706085857823 */ /* 0x000fe20000000128 */
[----:B------:R-:W-:Y:S01]  /*23a00*/  SHF.L.U32 R30, R30, 0x17, RZ ;  /* 0x000000171e1e7819 */ /* 0x000fe200000006ff */
[----:B------:R-:W-:Y:S01]  /*23a10*/  BSSY B1, `(.L_x_812) ;  /* 0x0000024000017945 */ /* 0x000fe20003800000 */
[----:B------:R-:W-:Y:S01]  /*23a20*/  SHF.L.U32 R33, R33, 0x17, RZ ;  /* 0x0000001721217819 */ /* 0x000fe200000006ff */
[----:B------:R-:W-:Y:S01]  /*23a30*/  FFMA R27, R26, R27, 1 ;  /* 0x3f8000001a1b7423 */ /* 0x000fe2000000001b */
[----:B------:R-:W-:Y:S01]  /*23a40*/  SHF.L.U32 R36, R36, 0x17, RZ ;  /* 0x0000001724247819 */ /* 0x000fe200000006ff */
[----:B------:R-:W-:Y:S01]  /*23a50*/  FFMA R26, R29, R14, 1 ;  /* 0x3f8000001d1a7423 */ /* 0x000fe2000000000e */
[----:B------:R-:W5:Y:S01]  /*23a60*/  MUFU.EX2 R40, R31 ;  /* 0x0000001f00287308 */ /* 0x000f620000000800 */
[----:B------:R-:W-:Y:S01]  /*23a70*/  SHF.L.U32 R39, R39, 0x17, RZ ;  /* 0x0000001727277819 */ /* 0x000fe200000006ff */
[----:B----4-:R-:W-:Y:S01]  /*23a80*/  FFMA R34, R37, R34, 1 ;  /* 0x3f80000025227423 */ /* 0x010fe20000000022 */
[----:B------:R-:W-:Y:S01]  /*23a90*/  SHF.L.U32 R41, R41, 0x17, RZ ;  /* 0x0000001729297819 */ /* 0x000fe200000006ff */
[----:B--2---:R-:W-:Y:S01]  /*23aa0*/  FFMA R35, R38, R35, 1 ;  /* 0x3f80000026237423 */ /* 0x004fe20000000023 */
[----:B------:R-:W-:Y:S01]  /*23ab0*/  SHF.L.U32 R43, R43, 0x17, RZ ;  /* 0x000000172b2b7819 */ /* 0x000fe200000006ff */
[----:B------:R-:W-:Y:S01]  /*23ac0*/  FFMA R24, R15, R24, 1 ;  /* 0x3f8000000f187423 */ /* 0x000fe20000000018 */
[----:B------:R-:W-:Y:S01]  /*23ad0*/  SHF.L.U32 R44, R44, 0x17, RZ ;  /* 0x000000172c2c7819 */ /* 0x000fe200000006ff */
[----:B------:R-:W2:Y:S01]  /*23ae0*/  MUFU.EX2 R133, R133 ;  /* 0x0000008500857308 */ /* 0x000ea20000000800 */
[----:B------:R-:W-:Y:S01]  /*23af0*/  SHF.L.U32 R45, R45, 0x17, RZ ;  /* 0x000000172d2d7819 */ /* 0x000fe200000006ff */
[----:B------:R-:W-:Y:S01]  /*23b00*/  FFMA R29, R30, R25, 1 ;  /* 0x3f8000001e1d7423 */ /* 0x000fe20000000019 */
[----:B------:R-:W-:Y:S01]  /*23b10*/  FFMA R28, R33, R28, 1 ;  /* 0x3f800000211c7423 */ /* 0x000fe2000000001c */
[----:B------:R-:W-:Y:S01]  /*23b20*/  FFMA R127, R36, R127, 1 ;  /* 0x3f800000247f7423 */ /* 0x000fe2000000007f */
[----:B---3--:R-:W-:Y:S01]  /*23b30*/  FFMA R130, R39, R130, 1 ;  /* 0x3f80000027827423 */ /* 0x008fe20000000082 */
[----:B-1----:R-:W-:-:S02]  /*23b40*/  FFMA R41, R41, R42, 1 ;  /* 0x3f80000029297423 */ /* 0x002fc4000000002a */
[----:B------:R-:W1:Y:S01]  /*23b50*/  MUFU.EX2 R0, R47 ;  /* 0x0000002f00007308 */ /* 0x000e620000000800 */
[----:B-----5:R-:W-:-:S07]  /*23b60*/  FFMA R40, R43, R40, 1 ;  /* 0x3f8000002b287423 */ /* 0x020fce0000000028 */
        /* <DEDUP_REMOVED lines=10> */
.L_x_813:
[----:B------:R-:W1:Y:S02]  /*23c10*/  MUFU.RCP R13, R50 ;  /* 0x00000032000d7308 */ /* 0x000e640000001000 */
[----:B-1----:R-:W-:-:S04]  /*23c20*/  FFMA R0, R50, R13, -1 ;  /* 0xbf80000032007423 */ /* 0x002fc8000000000d */
[----:B------:R-:W-:-:S04]  /*23c30*/  FADD.FTZ R0, -R0, -RZ ;  /* 0x800000ff00007221 */ /* 0x000fc80000010100 */
[----:B------:R-:W-:-:S07]  /*23c40*/  FFMA R13, R13, R0, R13 ;  /* 0x000000000d0d7223 */ /* 0x000fce000000000d */
.L_x_814:
[----:B------:R-:W-:Y:S05]  /*23c50*/  BSYNC B1 ;  /* 0x0000000000017941 */ /* 0x000fea0003800000 */
.L_x_812:
        /* <DEDUP_REMOVED lines=10> */
.L_x_816:
[----:B------:R-:W1:Y:S02]  /*23d00*/  MUFU.RCP R14, R49 ;  /* 0x00000031000e7308 */ /* 0x000e640000001000 */
[----:B-1----:R-:W-:-:S04]  /*23d10*/  FFMA R0, R49, R14, -1 ;  /* 0xbf80000031007423 */ /* 0x002fc8000000000e */
[----:B------:R-:W-:-:S04]  /*23d20*/  FADD.FTZ R3, -R0, -RZ ;  /* 0x800000ff00037221 */ /* 0x000fc80000010100 */
[----:B------:R-:W-:-:S07]  /*23d30*/  FFMA R14, R14, R3, R14 ;  /* 0x000000030e0e7223 */ /* 0x000fce000000000e */
.L_x_817:
[----:B------:R-:W-:Y:S05]  /*23d40*/  BSYNC B1 ;  /* 0x0000000000017941 */ /* 0x000fea0003800000 */
.L_x_815:
        /* <DEDUP_REMOVED lines=10> */
.L_x_819:
[----:B------:R-:W1:Y:S02]  /*23df0*/  MUFU.RCP R15, R24 ;  /* 0x00000018000f7308 */ /* 0x000e640000001000 */
[----:B-1----:R-:W-:-:S04]  /*23e00*/  FFMA R0, R24, R15, -1 ;  /* 0xbf80000018007423 */ /* 0x002fc8000000000f */
[----:B------:R-:W-:-:S04]  /*23e10*/  FADD.FTZ R0, -R0, -RZ ;  /* 0x800000ff00007221 */ /* 0x000fc80000010100 */
[----:B------:R-:W-:-:S07]  /*23e20*/  FFMA R15, R15, R0, R15 ;  /* 0x000000000f0f7223 */ /* 0x000fce000000000f */
.L_x_820:
[----:B------:R-:W-:Y:S05]  /*23e30*/  BSYNC B1 ;  /* 0x0000000000017941 */ /* 0x000fea0003800000 */
.L_x_818:
        /* <DEDUP_REMOVED lines=10> */
.L_x_822:
[----:B------:R-:W1:Y:S02]  /*23ee0*/  MUFU.RCP R24, R27 ;  /* 0x0000001b00187308 */ /* 0x000e640000001000 */
[----:B-1----:R-:W-:-:S04]  /*23ef0*/  FFMA R0, R27, R24, -1 ;  /* 0xbf8000001b007423 */ /* 0x002fc80000000018 */
[----:B------:R-:W-:-:S04]  /*23f00*/  FADD.FTZ R3, -R0, -RZ ;  /* 0x800000ff00037221 */ /* 0x000fc80000010100 */
[----:B------:R-:W-:-:S07]  /*23f10*/  FFMA R24, R24, R3, R24 ;  /* 0x0000000318187223 */ /* 0x000fce0000000018 */
.L_x_823:
[----:B------:R-:W-:Y:S05]  /*23f20*/  BSYNC B1 ;  /* 0x0000000000017941 */ /* 0x000fea0003800000 */
.L_x_821:
        /* <DEDUP_REMOVED lines=10> */
.L_x_825:
[----:B------:R-:W1:Y:S02]  /*23fd0*/  MUFU.RCP R25, R26 ;  /* 0x0000001a00197308 */ /* 0x000e640000001000 */
[----:B-1----:R-:W-:-:S04]  /*23fe0*/  FFMA R0, R26, R25, -1 ;  /* 0xbf8000001a007423 */ /* 0x002fc80000000019 */
[----:B------:R-:W-:-:S04]  /*23ff0*/  FADD.FTZ R0, -R0, -RZ ;  /* 0x800000ff00007221 */ /* 0x000fc80000010100 */
[----:B------:R-:W-:-:S07]  /*24000*/  FFMA R25, R25, R0, R25 ;  /* 0x0000000019197223 */ /* 0x000fce0000000019 */
.L_x_826:
[----:B------:R-:W-:Y:S05]  /*24010*/  BSYNC B1 ;  /* 0x0000000000017941 */ /* 0x000fea0003800000 */
.L_x_824:
        /* <DEDUP_REMOVED lines=10> */
.L_x_828:
[----:B------:R-:W1:Y:S02]  /*240c0*/  MUFU.RCP R26, R29 ;  /* 0x0000001d001a7308 */ /* 0x000e640000001000 */
[----:B-1----:R-:W-:-:S04]  /*240d0*/  FFMA R0, R29, R26, -1 ;  /* 0xbf8000001d007423 */ /* 0x002fc8000000001a */
[----:B------:R-:W-:-:S04]  /*240e0*/  FADD.FTZ R3, -R0, -RZ ;  /* 0x800000ff00037221 */ /* 0x000fc80000010100 */
[----:B------:R-:W-:-:S07]  /*240f0*/  FFMA R26, R26, R3, R26 ;  /* 0x000000031a1a7223 */ /* 0x000fce000000001a */
.L_x_829:
[----:B------:R-:W-:Y:S05]  /*24100*/  BSYNC B1 ;  /* 0x0000000000017941 */ /* 0x000fea0003800000 */
.L_x_827:
        /* <DEDUP_REMOVED lines=10> */
.L_x_831:
[----:B------:R-:W1:Y:S02]  /*241b0*/  MUFU.RCP R27, R28 ;  /* 0x0000001c001b7308 */ /* 0x000e640000001000 */
[----:B-1----:R-:W-:-:S04]  /*241c0*/  FFMA R0, R28, R27, -1 ;  /* 0xbf8000001c007423 */ /* 0x002fc8000000001b */
[----:B------:R-:W-:-:S04]  /*241d0*/  FADD.FTZ R0, -R0, -RZ ;  /* 0x800000ff00007221 */ /* 0x000fc80000010100 */
[----:B------:R-:W-:-:S07]  /*241e0*/  FFMA R27, R27, R0, R27 ;  /* 0x000000001b1b7223 */ /* 0x000fce000000001b */
.L_x_832:
[----:B------:R-:W-:Y:S05]  /*241f0*/  BSYNC B1 ;  /* 0x0000000000017941 */ /* 0x000fea0003800000 */
.L_x_830:
        /* <DEDUP_REMOVED lines=10> */
.L_x_834:
[----:B------:R-:W1:Y:S02]  /*242a0*/  MUFU.RCP R28, R127 ;  /* 0x0000007f001c7308 */ /* 0x000e640000001000 */
[----:B-1----:R-:W-:-:S04]  /*242b0*/  FFMA R0, R127, R28, -1 ;  /* 0xbf8000007f007423 */ /* 0x002fc8000000001c */
[----:B------:R-:W-:-:S04]  /*242c0*/  FADD.FTZ R3, -R0, -RZ ;  /* 0x800000ff00037221 */ /* 0x000fc80000010100 */
[----:B------:R-:W-:-:S07]  /*242d0*/  FFMA R28, R28, R3, R28 ;  /* 0x000000031c1c7223 */ /* 0x000fce000000001c */
.L_x_835:
[----:B------:R-:W-:Y:S05]  /*242e0*/  BSYNC B1 ;  /* 0x0000000000017941 */ /* 0x000fea0003800000 */
.L_x_833:
        /* <DEDUP_REMOVED lines=10> */
.L_x_837:
[----:B------:R-:W1:Y:S02]  /*24390*/  MUFU.RCP R29, R34 ;  /* 0x00000022001d7308 */ /* 0x000e640000001000 */
[----:B-1----:R-:W-:-:S04]  /*243a0*/  FFMA R0, R34, R29, -1 ;  /* 0xbf80000022007423 */ /* 0x002fc8000000001d */
[----:B------:R-:W-:-:S04]  /*243b0*/  FADD.FTZ R0, -R0, -RZ ;  /* 0x800000ff00007221 */ /* 0x000fc80000010100 */
[----:B------:R-:W-:-:S07]  /*243c0*/  FFMA R29, R29, R0, R29 ;  /* 0x000000001d1d7223 */ /* 0x000fce000000001d */
.L_x_838:
[----:B------:R-:W-:Y:S05]  /*243d0*/  BSYNC B1 ;  /* 0x0000000000017941 */ /* 0x000fea0003800000 */
.L_x_836:
        /* <DEDUP_REMOVED lines=10> */
.L_x_840:
[----:B------:R-:W1:Y:S02]  /*24480*/  MUFU.RCP R30, R35 ;  /* 0x00000023001e7308 */ /* 0x000e640000001000 */
[----:B-1----:R-:W-:-:S04]  /*24490*/  FFMA R0, R35, R30, -1 ;  /* 0xbf80000023007423 */ /* 0x002fc8000000001e */
[----:B------:R-:W-:-:S04]  /*244a0*/  FADD.FTZ R3, -R0, -RZ ;  /* 0x800000ff00037221 */ /* 0x000fc80000010100 */
[----:B------:R-:W-:-:S07]  /*244b0*/  FFMA R30, R30, R3, R30 ;  /* 0x000000031e1e7223 */ /* 0x000fce000000001e */
.L_x_841:
[----:B------:R-:W-:Y:S05]  /*244c0*/  BSYNC B1 ;  /* 0x0000000000017941 */ /* 0x000fea0003800000 */
.L_x_839:
        /* <DEDUP_REMOVED lines=10> */
.L_x_843:
[----:B------:R-:W1:Y:S02]  /*24570*/  MUFU.RCP R31, R130 ;  /* 0x00000082001f7308 */ /* 0x000e640000001000 */
[----:B-1----:R-:W-:-:S04]  /*24580*/  FFMA R0, R130, R31, -1 ;  /* 0xbf80000082007423 */ /* 0x002fc8000000001f */
[----:B------:R-:W-:-:S04]  /*24590*/  FADD.FTZ R0, -R0, -RZ ;  /* 0x800000ff00007221 */ /* 0x000fc80000010100 */
[----:B------:R-:W-:-:S07]  /*245a0*/  FFMA R31, R31, R0, R31 ;  /* 0x000000001f1f7223 */ /* 0x000fce000000001f */
.L_x_844:
[----:B------:R-:W-:Y:S05]  /*245b0*/  BSYNC B1 ;  /* 0x0000000000017941 */ /* 0x000fea0003800000 */
.L_x_842:
        /* <DEDUP_REMOVED lines=10> */
.L_x_846:
[----:B------:R-:W1:Y:S02]  /*24660*/  MUFU.RCP R34, R41 ;  /* 0x0000002900227308 */ /* 0x000e640000001000 */
[----:B-1----:R-:W-:-:S04]  /*24670*/  FFMA R0, R41, R34, -1 ;  /* 0xbf80000029007423 */ /* 0x002fc80000000022 */
[----:B------:R-:W-:-:S04]  /*24680*/  FADD.FTZ R3, -R0, -RZ ;  /* 0x800000ff00037221 */ /* 0x000fc80000010100 */
[----:B------:R-:W-:-:S07]  /*24690*/  FFMA R34, R34, R3, R34 ;  /* 0x0000000322227223 */ /* 0x000fce0000000022 */
.L_x_847:
[----:B------:R-:W-:Y:S05]  /*246a0*/  BSYNC B1 ;  /* 0x0000000000017941 */ /* 0x000fea0003800000 */
.L_x_845:
        /* <DEDUP_REMOVED lines=10> */
.L_x_849:
[----:B------:R-:W1:Y:S02]  /*24750*/  MUFU.RCP R33, R40 ;  /* 0x0000002800217308 */ /* 0x000e640000001000 */
[----:B-1----:R-:W-:-:S04]  /*24760*/  FFMA R0, R40, R33, -1 ;  /* 0xbf80000028007423 */ /* 0x002fc80000000021 */
[----:B------:R-:W-:-:S04]  /*24770*/  FADD.FTZ R0, -R0, -RZ ;  /* 0x800000ff00007221 */ /* 0x000fc80000010100 */
[----:B------:R-:W-:-:S07]  /*24780*/  FFMA R33, R33, R0, R33 ;  /* 0x0000000021217223 */ /* 0x000fce0000000021 */
.L_x_850:
[----:B------:R-:W-:Y:S05]  /*24790*/  BSYNC B1 ;  /* 0x0000000000017941 */ /* 0x000fea0003800000 */
.L_x_848:
        /* <DEDUP_REMOVED lines=10> */
.L_x_852:
[----:B------:R-:W1:Y:S02]  /*24840*/  MUFU.RCP R36, R133 ;  /* 0x0000008500247308 */ /* 0x000e640000001000 */
[----:B-1----:R-:W-:-:S04]  /*24850*/  FFMA R0, R133, R36, -1 ;  /* 0xbf80000085007423 */ /* 0x002fc80000000024 */
[----:B------:R-:W-:-:S04]  /*24860*/  FADD.FTZ R3, -R0, -RZ ;  /* 0x800000ff00037221 */ /* 0x000fc80000010100 */
[----:B------:R-:W-:-:S07]  /*24870*/  FFMA R36, R36, R3, R36 ;  /* 0x0000000324247223 */ /* 0x000fce0000000024 */
.L_x_853:
[----:B------:R-:W-:Y:S05]  /*24880*/  BSYNC B1 ;  /* 0x0000000000017941 */ /* 0x000fea0003800000 */
.L_x_851:
        /* <DEDUP_REMOVED lines=10> */
.L_x_855:
[----:B------:R-:W1:Y:S02]  /*24930*/  MUFU.RCP R35, R38 ;  /* 0x0000002600237308 */ /* 0x000e640000001000 */
[----:B-1----:R-:W-:-:S04]  /*24940*/  FFMA R0, R38, R35, -1 ;  /* 0xbf80000026007423 */ /* 0x002fc80000000023 */
[----:B------:R-:W-:-:S04]  /*24950*/  FADD.FTZ R0, -R0, -RZ ;  /* 0x800000ff00007221 */ /* 0x000fc80000010100 */
[----:B------:R-:W-:-:S07]  /*24960*/  FFMA R35, R35, R0, R35 ;  /* 0x0000000023237223 */ /* 0x000fce0000000023 */
.L_x_856:
[----:B------:R-:W-:Y:S05]  /*24970*/  BSYNC B1 ;  /* 0x0000000000017941 */ /* 0x000fea0003800000 */
.L_x_854:
        /* <DEDUP_REMOVED lines=8> */
.L_x_857:
[----:B------:R-:W1:Y:S02]  /*24a00*/  MUFU.RCP R0, R37 ;  /* 0x0000002500007308 */ /* 0x000e640000001000 */
[----:B-1----:R-:W-:-:S04]  /*24a10*/  FFMA R2, R37, R0, -1 ;  /* 0xbf80000025027423 */ /* 0x002fc80000000000 */
[----:B------:R-:W-:-:S04]  /*24a20*/  FADD.FTZ R3, -R2, -RZ ;  /* 0x800000ff02037221 */ /* 0x000fc80000010100 */
[----:B------:R-:W-:-:S07]  /*24a30*/  FFMA R0, R0, R3, R0 ;  /* 0x0000000300007223 */ /* 0x000fce0000000000 */
.L_x_858:
        /* <DEDUP_REMOVED lines=29> */
.L_x_860:
[----:B------:R-:W-:Y:S05]  /*24c10*/  BSYNC B0 ;  /* 0x0000000000007941 */ /* 0x000fea0003800000 */
.L_x_859:
[----:B------:R-:W-:Y:S06]  /*24c20*/  BAR.SYNC.DEFER_BLOCKING 0x1, 0x100 ;  /* 0x0044000000007b1d */ /* 0x000fec0000010000 */
[----:B------:R-:W-:Y:S04]  /*24c30*/  BSSY B0, `(.L_x_861) ;  /* 0x000000a000007945 */ /* 0x000fe80003800000 */
[----:B------:R-:W-:Y:S05]  /*24c40*/  @P0 BRA `(.L_x_862) ;  /* 0x0000000000200947 */ /* 0x000fea0003800000 */
[----:B------:R-:W-:-:S06]  /*24c50*/  UISETP.NE.AND UP0, UPT, UR43, 0x3, UPT ;  /* 0x000000032b00788c */ /* 0x000fcc000bf05270 */
[----:B------:R-:W-:-:S13]  /*24c60*/  PLOP3.LUT P2, PT, PT, PT, UP0, 0x80, 0x0 ;  /* 0x000000000000781c */ /* 0x000fda0003f4f008 */
[----:B------:R-:W-:Y:S05]  /*24c70*/  @!P2 BRA `(.L_x_863) ;  /* 0x000000000004a947 */ /* 0x000fea0003800000 */
[----:B------:R-:W-:Y:S01]  /*24c80*/  BPT.TRAP 0x1 ;  /* 0x000000040000795c */ /* 0x000fe20000300000 */
.L_x_863:
[----:B------:R-:W-:-:S04]  /*24c90*/  ULEA UR4, UR8, UR46, 0x3 ;  /* 0x0000002e08047291 */ /* 0x000fc8000f8e183f */
[----:B------:R-:W-:-:S04]  /*24ca0*/  UIADD3 UR4, UR4, 0x50, URZ ;  /* 0x0000005004047890 */ /* 0x000fc8000fffe03f */
[----:B------:R-:W-:-:S09]  /*24cb0*/  UPRMT UR4, UR47, 0x654, UR4 ;  /* 0x000006542f047896 */ /* 0x000fd20008000004 */
[----:B------:R-:W-:Y:S03]  /*24cc0*/  SYNCS.ARRIVE.TRANS64.RED.A1T0 RZ, [UR4], RZ ;  /* 0x000000ffffff79a7 */ /* 0x000fe60008100404 */
.L_x_862:
[----:B------:R-:W-:Y:S05]  /*24cd0*/  BSYNC B0 ;  /* 0x0000000000007941 */ /* 0x000fea0003800000 */
.L_x_861:
        /* <DEDUP_REMOVED lines=9> */
.L_x_866:
        /* <DEDUP_REMOVED lines=8> */
.L_x_1140:
[----:B------:R-:W-:Y:S05]  /*24df0*/  BSYNC B1 ;  /* 0x0000000000017941 */ /* 0x000fea0003800000 */
.L_x_867:
        /* <DEDUP_REMOVED lines=38> */
.L_x_869:
[----:B------:R-:W-:Y:S02]  /*25060*/  LOP3.LUT R9, R9, R24, RZ, 0x3c, !PT ;  /* 0x0000001809097212 */ /* 0x000fe400078e3cff */
[----:B------:R-:W-:-:S07]  /*25070*/  SEL R4, R2, RZ, P3 ;  /* 0x000000ff02047207 */ /* 0x000fce0001800000 */
.L_x_865:
[----:B------:R-:W-:Y:S05]  /*25080*/  BSYNC B0 ;  /* 0x0000000000007941 */ /* 0x000fea0003800000 */
.L_x_864:
        /* <DEDUP_REMOVED lines=28> */
[----:B------:R-:W-:Y:S02]  /*25250*/  IMAD.SHL.U32 R24, R24, 0x800000, RZ ;  /* 0x0080000018187824 */ /* 0x000fe400078e00ff */
[----:B------:R-:W-:Y:S01]  /*25260*/  FFMA R13, -R0, 1.4426950216293334961, -R13 ;  /* 0x3fb8aa3b000d7823 */ /* 0x000fe2000000090d */
[----:B------:R-:W-:Y:S01]  /*25270*/  FADD R15, R26, -12583039 ;  /* 0xcb40007f1a0f7421 */ /* 0x000fe20000000000 */
[----:B------:R-:W-:Y:S01]  /*25280*/  FFMA.RM R28, R14, R55, 12582913 ;  /* 0x4b4000010e1c7423 */ /* 0x000fe20000004037 */
[----:B------:R-:W-:Y:S01]  /*25290*/  SHF.L.U32 R26, R26, 0x17, RZ ;  /* 0x000000171a1a7819 */ /* 0x000fe200000006ff */
[----:B------:R-:W-:Y:S01]  /*252a0*/  FFMA R13, -R0, 1.925963033500011079e-08, R13 ;  /* 0x32a57060000d7823 */ /* 0x000fe2000000010d */
[----:B-----5:R-:W-:Y:S01]  /*252b0*/  FFMA R0, R17, R25, R152 ;  /* 0x0000001911007223 */ /* 0x020fe20000000098 */
[----:B------:R-:W-:Y:S01]  /*252c0*/  FFMA R15, -R2, 1.4426950216293334961, -R15 ;  /* 0x3fb8aa3b020f7823 */ /* 0x000fe2000000090f */
[----:B------:R-:W-:Y:S01]  /*252d0*/  FADD R14, R28, -12583039 ;  /* 0xcb40007f1c0e7421 */ /* 0x000fe20000000000 */
[----:B------:R1:W2:Y:S01]  /*252e0*/  MUFU.EX2 R25, R13 ;  /* 0x0000000d00197308 */ /* 0x0002a20000000800 */
[----:B------:R-:W-:Y:S01]  /*252f0*/  FFMA.SAT R27, -R0, R53, 0.5 ;  /* 0x3f000000001b7423 */ /* 0x000fe20000002135 */
[----:B------:R-:W-:Y:S01]  /*25300*/  FFMA R15, -R2, 1.925963033500011079e-08, R15 ;  /* 0x32a57060020f7823 */ /* 0x000fe2000000010f */
[----:B------:R-:W-:Y:S01]  /*25310*/  FFMA R14, -R3, 1.4426950216293334961, -R14 ;  /* 0x3fb8aa3b030e7823 */ /* 0x000fe2000000090e */
[----:B------:R-:W-:Y:S01]  /*25320*/  FFMA R2, R17, R29, R21 ;  /* 0x0000001d11027223 */ /* 0x000fe20000000015 */
[----:B------:R-:W-:Y:S01]  /*25330*/  FFMA.RM R30, R27, R55, 12582913 ;  /* 0x4b4000011b1e7423 */ /* 0x000fe20000004037 */
[----:B------:R-:W-:Y:S01]  /*25340*/  SHF.L.U32 R28, R28, 0x17, RZ ;  /* 0x000000171c1c7819 */ /* 0x000fe200000006ff */
[----:B------:R-:W-:Y:S01]  /*25350*/  FFMA R14, -R3, 1.925963033500011079e-08, R14 ;  /* 0x32a57060030e7823 */ /* 0x000fe2000000010e */
[----:B------:R-:W-:Y:S01]  /*25360*/  FFMA.SAT R31, -R2, R53, 0.5 ;  /* 0x3f000000021f7423 */ /* 0x000fe20000002135 */
[----:B------:R-:W-:Y:S01]  /*25370*/  FADD R29, R30, -12583039 ;  /* 0xcb40007f1e1d7421 */ /* 0x000fe20000000000 */
[----:B------:R-:W-:Y:S01]  /*25380*/  FFMA R3, R17, R33, R22 ;  /* 0x0000002111037223 */ /* 0x000fe20000000016 */
[----:B------:R3:W-:Y:S01]  /*25390*/  MUFU.EX2 R27, R15 ;  /* 0x0000000f001b7308 */ /* 0x0007e20000000800 */
[----:B------:R-:W-:Y:S01]  /*253a0*/  FFMA.RM R33, R31, R55, 12582913 ;  /* 0x4b4000011f217423 */ /* 0x000fe20000004037 */
[----:B-1----:R-:W-:Y:S01]  /*253b0*/  FFMA R13, -R0, 1.4426950216293334961, -R29 ;  /* 0x3fb8aa3b000d7823 */ /* 0x002fe2000000091d */
[----:B------:R-:W-:Y:S01]  /*253c0*/  FFMA.SAT R34, -R3, R53, 0.5 ;  /* 0x3f00000003227423 */ /* 0x000fe20000002135 */
[----:B------:R-:W-:Y:S01]  /*253d0*/  SHF.L.U32 R30, R30, 0x17, RZ ;  /* 0x000000171e1e7819 */ /* 0x000fe200000006ff */
[----:B------:R-:W-:Y:S01]  /*253e0*/  FADD R31, R33, -12583039 ;  /* 0xcb40007f211f7421 */ /* 0x000fe20000000000 */
[----:B------:R-:W-:Y:S01]  /*253f0*/  FFMA R13, -R0, 1.925963033500011079e-08, R13 ;  /* 0x32a57060000d7823 */ /* 0x000fe2000000010d */
[----:B------:R-:W-:Y:S01]  /*25400*/  FFMA R0, R17, R35, R19 ;  /* 0x0000002311007223 */ /* 0x000fe20000000013 */
[----:B------:R-:W-:Y:S01]  /*25410*/  FFMA.RM R35, R34, R55, 12582913 ;  /* 0x4b40000122237423 */ /* 0x000fe20000004037 */
[----:B---3--:R-:W-:Y:S01]  /*25420*/  FFMA R15, -R2, 1.4426950216293334961, -R31 ;  /* 0x3fb8aa3b020f7823 */ /* 0x008fe2000000091f */
[----:B------:R1:W-:Y:S01]  /*25430*/  MUFU.EX2 R29, R14 ;  /* 0x0000000e001d7308 */ /* 0x0003e20000000800 */
[----:B------:R-:W-:Y:S01]  /*25440*/  FFMA.SAT R36, -R0, R53, 0.5 ;  /* 0x3f00000000247423 */ /* 0x000fe20000002135 */
[----:B------:R-:W-:Y:S01]  /*25450*/  FADD R34, R35, -12583039 ;  /* 0xcb40007f23227421 */ /* 0x000fe20000000000 */
[----:B------:R-:W-:Y:S01]  /*25460*/  FFMA R15, -R2, 1.925963033500011079e-08, R15 ;  /* 0x32a57060020f7823 */ /* 0x000fe2000000010f */
[----:B------:R-:W-:Y:S01]  /*25470*/  FFMA R2, R17, R37, R20 ;  /* 0x0000002511027223 */ /* 0x000fe20000000014 */
[----:B------:R-:W-:Y:S01]  /*25480*/  FFMA.RM R37, R36, R55, 12582913 ;  /* 0x4b40000124257423 */ /* 0x000fe20000004037 */
[----:B--2---:R-:W-:Y:S01]  /*25490*/  FFMA R24, R24, R25, 1 ;  /* 0x3f80000018187423 */ /* 0x004fe20000000019 */
[----:B------:R-:W-:Y:S01]  /*254a0*/  SHF.L.U32 R35, R35, 0x17, RZ ;  /* 0x0000001723237819 */ /* 0x000fe200000006ff */
[----:B------:R-:W-:Y:S01]  /*254b0*/  FFMA.SAT R36, -R2, R53, 0.5 ;  /* 0x3f00000002247423 */ /* 0x000fe20000002135 */
[----:B-1----:R-:W-:Y:S01]  /*254c0*/  FFMA R14, -R3, 1.4426950216293334961, -R34 ;  /* 0x3fb8aa3b030e7823 */ /* 0x002fe20000000922 */
[----:B------:R1:W-:Y:S01]  /*254d0*/  MUFU.EX2 R31, R13 ;  /* 0x0000000d001f7308 */ /* 0x0003e20000000800 */
[----:B------:R-:W-:Y:S01]  /*254e0*/  FADD R39, R37, -12583039 ;  /* 0xcb40007f25277421 */ /* 0x000fe20000000000 */
[----:B------:R-:W-:Y:S01]  /*254f0*/  SHF.L.U32 R33, R33, 0x17, RZ ;  /* 0x0000001721217819 */ /* 0x000fe200000006ff */
[----:B------:R-:W-:Y:S01]  /*25500*/  FFMA R14, -R3, 1.925963033500011079e-08, R14 ;  /* 0x32a57060030e7823 */ /* 0x000fe2000000010e */
[----:B------:R-:W-:Y:S01]  /*25510*/  FFMA R3, R17, R40, R18 ;  /* 0x0000002811037223 */ /* 0x000fe20000000012 */
[----:B------:R-:W-:Y:S01]  /*25520*/  FFMA.RM R40, R36, R55, 12582913 ;  /* 0x4b40000124287423 */ /* 0x000fe20000004037 */
[----:B------:R-:W-:Y:S01]  /*25530*/  FFMA R39, -R0, 1.4426950216293334961, -R39 ;  /* 0x3fb8aa3b00277823 */ /* 0x000fe20000000927 */
[----:B------:R-:W-:Y:S01]  /*25540*/  IMAD.SHL.U32 R37, R37, 0x800000, RZ ;  /* 0x0080000025257824 */ /* 0x000fe200078e00ff */
[----:B------:R2:W-:Y:S01]  /*25550*/  MUFU.EX2 R34, R15 ;  /* 0x0000000f00227308 */ /* 0x0005e20000000800 */
[----:B-1----:R-:W-:Y:S01]  /*25560*/  FFMA R13, R17, R38, R12 ;  /* 0x00000026110d7223 */ /* 0x002fe2000000000c */
[-C--:B------:R-:W-:Y:S01]  /*25570*/  FFMA.SAT R38, -R3, R53.reuse, 0.5 ;  /* 0x3f00000003267423 */ /* 0x080fe20000002135 */
[----:B------:R-:W-:Y:S01]  /*25580*/  FADD R41, R40, -12583039 ;  /* 0xcb40007f28297421 */ /* 0x000fe20000000000 */
[----:B------:R-:W-:Y:S01]  /*25590*/  FFMA R39, -R0, 1.925963033500011079e-08, R39 ;  /* 0x32a5706000277823 */ /* 0x000fe20000000127 */
[----:B------:R-:W-:Y:S01]  /*255a0*/  FFMA.SAT R0, -R13, R53, 0.5 ;  /* 0x3f0000000d007423 */ /* 0x000fe20000002135 */
[-C--:B------:R-:W-:Y:S01]  /*255b0*/  FFMA.RM R42, R38, R55.reuse, 12582913 ;  /* 0x4b400001262a7423 */ /* 0x080fe20000004037 */
[----:B------:R-:W-:Y:S01]  /*255c0*/  FFMA R41, -R2, 1.4426950216293334961, -R41 ;  /* 0x3fb8aa3b02297823 */ /* 0x000fe20000000929 */
[----:B------:R1:W3:Y:S01]  /*255d0*/  MUFU.EX2 R36, R14 ;  /* 0x0000000e00247308 */ /* 0x0002e20000000800 */
[----:B------:R-:W-:Y:S01]  /*255e0*/  FFMA.RM R43, R0, R55, 12582913 ;  /* 0x4b400001002b7423 */ /* 0x000fe20000004037 */
[----:B------:R-:W-:Y:S01]  /*255f0*/  FADD R44, R42, -12583039 ;  /* 0xcb40007f2a2c7421 */ /* 0x000fe20000000000 */
[----:B------:R-:W-:Y:S01]  /*25600*/  FFMA R41, -R2, 1.925963033500011079e-08, R41 ;  /* 0x32a5706002297823 */ /* 0x000fe20000000129 */
[C---:B------:R-:W-:Y:S01]  /*25610*/  FFMA R2, R17.reuse, R45, R10 ;  /* 0x0000002d11027223 */ /* 0x040fe2000000000a */
[----:B------:R-:W-:Y:S01]  /*25620*/  FFMA R0, R17, R47, R11 ;  /* 0x0000002f11007223 */ /* 0x000fe2000000000b */
[C---:B------:R-:W-:Y:S01]  /*25630*/  FFMA R44, -R3.reuse, 1.4426950216293334961, -R44 ;  /* 0x3fb8aa3b032c7823 */ /* 0x040fe2000000092c */
[----:B------:R-:W-:Y:S01]  /*25640*/  SHF.L.U32 R40, R40, 0x17, RZ ;  /* 0x0000001728287819 */ /* 0x000fe200000006ff */
[----:B------:R-:W4:Y:S01]  /*25650*/  MUFU.EX2 R38, R39 ;  /* 0x0000002700267308 */ /* 0x000f220000000800 */
[-C--:B--2---:R-:W-:Y:S01]  /*25660*/  FFMA.SAT R15, -R0, R53.reuse, 0.5 ;  /* 0x3f000000000f7423 */ /* 0x084fe20000002135 */
[----:B------:R-:W-:Y:S01]  /*25670*/  FFMA R44, -R3, 1.925963033500011079e-08, R44 ;  /* 0x32a57060032c7823 */ /* 0x000fe2000000012c */
[----:B------:R-:W-:Y:S01]  /*25680*/  FFMA.SAT R3, -R2, R53, 0.5 ;  /* 0x3f00000002037423 */ /* 0x000fe20000002135 */
[----:B-1----:R-:W-:Y:S01]  /*25690*/  FADD R14, R43, -12583039 ;  /* 0xcb40007f2b0e7421 */ /* 0x002fe20000000000 */
[-C--:B------:R-:W-:Y:S01]  /*256a0*/  FFMA.RM R47, R15, R55.reuse, 12582913 ;  /* 0x4b4000010f2f7423 */ /* 0x080fe20000004037 */
[----:B------:R-:W-:Y:S01]  /*256b0*/  SHF.L.U32 R42, R42, 0x17, RZ ;  /* 0x000000172a2a7819 */ /* 0x000fe200000006ff */
[----:B------:R-:W-:Y:S01]  /*256c0*/  FFMA.RM R48, R3, R55, 12582913 ;  /* 0x4b40000103307423 */ /* 0x000fe20000004037 */
[----:B------:R-:W-:Y:S01]  /*256d0*/  FFMA R14, -R13, 1.4426950216293334961, -R14 ;  /* 0x3fb8aa3b0d0e7823 */ /* 0x000fe2000000090e */
[----:B------:R-:W-:Y:S01]  /*256e0*/  FFMA R3, R17, R51, R8 ;  /* 0x0000003311037223 */ /* 0x000fe20000000008 */
[----:B------:R-:W-:Y:S01]  /*256f0*/  FADD R15, R47, -12583039 ;  /* 0xcb40007f2f0f7421 */ /* 0x000fe20000000000 */
[----:B------:R-:W-:Y:S01]  /*25700*/  FADD R51, R48, -12583039 ;  /* 0xcb40007f30337421 */ /* 0x000fe20000000000 */
[----:B------:R-:W-:Y:S01]  /*25710*/  FFMA R45, -R13, 1.925963033500011079e-08, R14 ;  /* 0x32a570600d2d7823 */ /* 0x000fe2000000010e */
[C---:B------:R-:W-:Y:S01]  /*25720*/  FFMA R13, R17.reuse, R49, R7 ;  /* 0x00000031110d7223 */ /* 0x040fe20000000007 */
[C---:B------:R-:W-:Y:S01]  /*25730*/  FFMA R14, R17.reuse, R46, R6 ;  /* 0x0000002e110e7223 */ /* 0x040fe20000000006 */
[----:B------:R-:W-:Y:S01]  /*25740*/  FFMA R51, -R2, 1.4426950216293334961, -R51 ;  /* 0x3fb8aa3b02337823 */ /* 0x000fe20000000933 */
[----:B------:R-:W-:Y:S01]  /*25750*/  FFMA R49, -R0, 1.4426950216293334961, -R15 ;  /* 0x3fb8aa3b00317823 */ /* 0x000fe2000000090f */
[----:B------:R-:W-:Y:S01]  /*25760*/  FFMA R15, R17, R50, R5 ;  /* 0x00000032110f7223 */ /* 0x000fe20000000005 */
[----:B------:R1:W2:Y:S01]  /*25770*/  MUFU.EX2 R39, R44 ;  /* 0x0000002c00277308 */ /* 0x0002a20000000800 */
[----:B------:R-:W-:Y:S01]  /*25780*/  FFMA R51, -R2, 1.925963033500011079e-08, R51 ;  /* 0x32a5706002337823 */ /* 0x000fe20000000133 */
[-C--:B------:R-:W-:Y:S01]  /*25790*/  FFMA.SAT R2, -R13, R53.reuse, 0.5 ;  /* 0x3f0000000d027423 */ /* 0x080fe20000002135 */
[----:B------:R-:W-:Y:S01]  /*257a0*/  FFMA.SAT R52, -R14, R53, 0.5 ;  /* 0x3f0000000e347423 */ /* 0x000fe20000002135 */
[----:B------:R-:W-:Y:S01]  /*257b0*/  FFMA R49, -R0, 1.925963033500011079e-08, R49 ;  /* 0x32a5706000317823 */ /* 0x000fe20000000131 */
[----:B------:R-:W-:Y:S01]  /*257c0*/  SHF.L.U32 R43, R43, 0x17, RZ ;  /* 0x000000172b2b7819 */ /* 0x000fe200000006ff */
[----:B------:R-:W-:Y:S01]  /*257d0*/  FFMA.RM R50, R2, R55, 12582913 ;  /* 0x4b40000102327423 */ /* 0x000fe20000004037 */
[----:B------:R-:W-:Y:S01]  /*257e0*/  SHF.L.U32 R47, R47, 0x17, RZ ;  /* 0x000000172f2f7819 */ /* 0x000fe200000006ff */
[----:B------:R5:W2:Y:S01]  /*257f0*/  MUFU.EX2 R46, R45 ;  /* 0x0000002d002e7308 */ /* 0x000aa20000000800 */
[-C--:B-1----:R-:W-:Y:S01]  /*25800*/  FFMA.SAT R44, -R3, R53.reuse, 0.5 ;  /* 0x3f000000032c7423 */ /* 0x082fe20000002135 */
[----:B------:R-:W-:Y:S01]  /*25810*/  FFMA.SAT R53, -R15, R53, 0.5 ;  /* 0x3f0000000f357423 */ /* 0x000fe20000002135 */
[----:B------:R-:W-:-:S02]  /*25820*/  IMAD.SHL.U32 R48, R48, 0x800000, RZ ;  /* 0x0080000030307824 */ /* 0x000fc400078e00ff */
[----:B---3--:R-:W-:Y:S01]  /*25830*/  FFMA R35, R35, R36, 1 ;  /* 0x3f80000023237423 */ /* 0x008fe20000000024 */
[-C--:B------:R-:W-:Y:S01]  /*25840*/  FFMA.RM R44, R44, R55.reuse, 12582913 ;  /* 0x4b4000012c2c7423 */ /* 0x080fe20000004037 */
[-C--:B------:R-:W-:Y:S01]  /*25850*/  FFMA.RM R53, R53, R55.reuse, 12582913 ;  /* 0x4b40000135357423 */ /* 0x080fe20000004037 */
[----:B----4-:R-:W-:Y:S01]  /*25860*/  FFMA R38, R37, R38, 1 ;  /* 0x3f80000025267423 */ /* 0x010fe20000000026 */
[----:B------:R1:W3:Y:S01]  /*25870*/  MUFU.EX2 R0, R49 ;  /* 0x0000003100007308 */ /* 0x0002e20000000800 */
[----:B-----5:R-:W-:Y:S01]  /*25880*/  FFMA.RM R45, R52, R55, 12582913 ;  /* 0x4b400001342d7423 */ /* 0x020fe20000004037 */
[----:B------:R-:W-:Y:S01]  /*25890*/  FADD R2, R44, -12583039 ;  /* 0xcb40007f2c027421 */ /* 0x000fe20000000000 */
[----:B------:R-:W-:Y:S01]  /*258a0*/  FADD R54, R53, -12583039 ;  /* 0xcb40007f35367421 */ /* 0x000fe20000000000 */
[----:B------:R-:W-:Y:S01]  /*258b0*/  FADD R52, R50, -12583039 ;  /* 0xcb40007f32347421 */ /* 0x000fe20000000000 */
[----:B------:R-:W-:Y:S01]  /*258c0*/  SHF.L.U32 R44, R44, 0x17, RZ ;  /* 0x000000172c2c7819 */ /* 0x000fe200000006ff */
[----:B------:R-:W-:Y:S01]  /*258d0*/  FFMA R2, -R3, 1.4426950216293334961, -R2 ;  /* 0x3fb8aa3b03027823 */ /* 0x000fe20000000902 */
[----:B------:R-:W-:Y:S01]  /*258e0*/  FFMA R54, -R15, 1.4426950216293334961, -R54 ;  /* 0x3fb8aa3b0f367823 */ /* 0x000fe20000000936 */
[----:B------:R-:W-:Y:S01]  /*258f0*/  FFMA R52, -R13, 1.4426950216293334961, -R52 ;  /* 0x3fb8aa3b0d347823 */ /* 0x000fe20000000934 */
[----:B-1----:R-:W-:Y:S01]  /*25900*/  FADD R49, R45, -12583039 ;  /* 0xcb40007f2d317421 */ /* 0x002fe20000000000 */
[----:B------:R-:W-:Y:S01]  /*25910*/  FFMA R2, -R3, 1.925963033500011079e-08, R2 ;  /* 0x32a5706003027823 */ /* 0x000fe20000000102 */
[----:B------:R-:W-:Y:S01]  /*25920*/  FFMA R54, -R15, 1.925963033500011079e-08, R54 ;  /* 0x32a570600f367823 */ /* 0x000fe20000000136 */
[----:B------:R-:W-:Y:S01]  /*25930*/  FFMA R52, -R13, 1.925963033500011079e-08, R52 ;  /* 0x32a570600d347823 */ /* 0x000fe20000000134 */
[----:B------:R-:W-:Y:S01]  /*25940*/  FFMA R49, -R14, 1.4426950216293334961, -R49 ;  /* 0x3fb8aa3b0e317823 */ /* 0x000fe20000000931 */
[----:B------:R-:W1:Y:S01]  /*25950*/  MUFU.EX2 R41, R41 ;  /* 0x0000002900297308 */ /* 0x000e620000000800 */
[----:B------:R-:W-:Y:S01]  /*25960*/  SHF.L.U32 R50, R50, 0x17, RZ ;  /* 0x0000001732327819 */ /* 0x000fe200000006ff */
[----:B------:R-:W-:Y:S01]  /*25970*/  FFMA R27, R26, R27, 1 ;  /* 0x3f8000001a1b7423 */ /* 0x000fe2000000001b */
[----:B------:R-:W-:Y:S01]  /*25980*/  FFMA R49, -R14, 1.925963033500011079e-08, R49 ;  /* 0x32a570600e317823 */ /* 0x000fe20000000131 */
[----:B------:R-:W-:Y:S01]  /*25990*/  IADD3 R14, R24, 0x1800000, RZ ;  /* 0x01800000180e7810 */ /* 0x000fe20007ffe0ff */
[----:B------:R-:W-:Y:S01]  /*259a0*/  FFMA R28, R28, R29, 1 ;  /* 0x3f8000001c1c7423 */ /* 0x000fe2000000001d */
[----:B------:R-:W-:Y:S01]  /*259b0*/  SHF.L.U32 R45, R45, 0x17, RZ ;  /* 0x000000172d2d7819 */ /* 0x000fe200000006ff */
[----:B------:R-:W-:Y:S01]  /*259c0*/  FFMA R31, R30, R31, 1 ;  /* 0x3f8000001e1f7423 */ /* 0x000fe2000000001f */
[----:B------:R-:W-:Y:S01]  /*259d0*/  LOP3.LUT R14, R14, 0x7f800000, RZ, 0xc0, !PT ;  /* 0x7f8000000e0e7812 */ /* 0x000fe200078ec0ff */
[----:B------:R-:W4:Y:S01]  /*259e0*/  MUFU.EX2 R3, R2 ;  /* 0x0000000200037308 */ /* 0x000f220000000800 */
[----:B------:R-:W-:Y:S01]  /*259f0*/  SHF.L.U32 R53, R53, 0x17, RZ ;  /* 0x0000001735357819 */ /* 0x000fe200000006ff */
[----:B------:R-:W-:Y:S01]  /*25a00*/  FFMA R34, R33, R34, 1 ;  /* 0x3f80000021227423 */ /* 0x000fe20000000022 */
[----:B------:R-:W-:Y:S01]  /*25a10*/  ISETP.GT.U32.AND P2, PT, R14, 0x1ffffff, PT ;  /* 0x01ffffff0e00780c */ /* 0x000fe20003f44070 */
[----:B--2---:R-:W-:Y:S01]  /*25a20*/  FFMA R42, R42, R39, 1 ;  /* 0x3f8000002a2a7423 */ /* 0x004fe20000000027 */
[----:B------:R-:W-:Y:S01]  /*25a30*/  FFMA R43, R43, R46, 1 ;  /* 0x3f8000002b2b7423 */ /* 0x000fe2000000002e */
[----:B---3--:R-:W-:-:S02]  /*25a40*/  FFMA R36, R47, R0, 1 ;  /* 0x3f8000002f247423 */ /* 0x008fc40000000000 */
[----:B------:R-:W2:Y:S01]  /*25a50*/  MUFU.EX2 R51, R51 ;  /* 0x0000003300337308 */ /* 0x000ea20000000800 */
[----:B-1----:R-:W-:-:S07]  /*25a60*/  FFMA R41, R40, R41, 1 ;  /* 0x3f80000028297423 */ /* 0x002fce0000000029 */
[----:B------:R-:W1:Y:S01]  /*25a70*/  MUFU.EX2 R13, R52 ;  /* 0x00000034000d7308 */ /* 0x000e620000000800 */
[----:B----4-:R-:W-:-:S07]  /*25a80*/  FFMA R44, R44, R3, 1 ;  /* 0x3f8000002c2c7423 */ /* 0x010fce0000000003 */
        /* <DEDUP_REMOVED lines=12> */
.L_x_871:
[----:B------:R-:W1:Y:S02]  /*25b50*/  MUFU.RCP R13, R24 ;  /* 0x00000018000d7308 */ /* 0x000e640000001000 */
[----:B-1----:R-:W-:-:S04]  /*25b60*/  FFMA R0, R24, R13, -1 ;  /* 0xbf80000018007423 */ /* 0x002fc8000000000d */
[----:B------:R-:W-:-:S04]  /*25b70*/  FADD.FTZ R0, -R0, -RZ ;  /* 0x800000ff00007221 */ /* 0x000fc80000010100 */
[----:B------:R-:W-:-:S07]  /*25b80*/  FFMA R13, R13, R0, R13 ;  /* 0x000000000d0d7223 */ /* 0x000fce000000000d */
.L_x_872:
[----:B------:R-:W-:Y:S05]  /*25b90*/  BSYNC B1 ;  /* 0x0000000000017941 */ /* 0x000fea0003800000 */
.L_x_870:
        /* <DEDUP_REMOVED lines=10> */
.L_x_874:
[----:B------:R-:W1:Y:S02]  /*25c40*/  MUFU.RCP R14, R27 ;  /* 0x0000001b000e7308 */ /* 0x000e640000001000 */
[----:B-1----:R-:W-:-:S04]  /*25c50*/  FFMA R0, R27, R14, -1 ;  /* 0xbf8000001b007423 */ /* 0x002fc8000000000e */
[----:B------:R-:W-:-:S04]  /*25c60*/  FADD.FTZ R3, -R0, -RZ ;  /* 0x800000ff00037221 */ /* 0x000fc80000010100 */
[----:B------:R-:W-:-:S07]  /*25c70*/  FFMA R14, R14, R3, R14 ;  /* 0x000000030e0e7223 */ /* 0x000fce000000000e */
.L_x_875:
[----:B------:R-:W-:Y:S05]  /*25c80*/  BSYNC B1 ;  /* 0x0000000000017941 */ /* 0x000fea0003800000 */
.L_x_873:
        /* <DEDUP_REMOVED lines=10> */
.L_x_877:
[----:B------:R-:W1:Y:S02]  /*25d30*/  MUFU.RCP R15, R28 ;  /* 0x0000001c000f7308 */ /* 0x000e640000001000 */
[----:B-1----:R-:W-:-:S04]  /*25d40*/  FFMA R0, R28, R15, -1 ;  /* 0xbf8000001c007423 */ /* 0x002fc8000000000f */
[----:B------:R-:W-:-:S04]  /*25d50*/  FADD.FTZ R0, -R0, -RZ ;  /* 0x800000ff00007221 */ /* 0x000fc80000010100 */
[----:B------:R-:W-:-:S07]  /*25d60*/  FFMA R15, R15, R0, R15 ;  /* 0x000000000f0f7223 */ /* 0x000fce000000000f */
.L_x_878:
[----:B------:R-:W-:Y:S05]  /*25d70*/  BSYNC B1 ;  /* 0x0000000000017941 */ /* 0x000fea0003800000 */
.L_x_876:
        /* <DEDUP_REMOVED lines=10> */
.L_x_880:
[----:B------:R-:W1:Y:S02]  /*25e20*/  MUFU.RCP R24, R31 ;  /* 0x0000001f00187308 */ /* 0x000e640000001000 */
[----:B-1----:R-:W-:-:S04]  /*25e30*/  FFMA R0, R31, R24, -1 ;  /* 0xbf8000001f007423 */ /* 0x002fc80000000018 */
[----:B------:R-:W-:-:S04]  /*25e40*/  FADD.FTZ R3, -R0, -RZ ;  /* 0x800000ff00037221 */ /* 0x000fc80000010100 */
[----:B------:R-:W-:-:S07]  /*25e50*/  FFMA R24, R24, R3, R24 ;  /* 0x0000000318187223 */ /* 0x000fce0000000018 */
.L_x_881:
[----:B------:R-:W-:Y:S05]  /*25e60*/  BSYNC B1 ;  /* 0x0000000000017941 */ /* 0x000fea0003800000 */
.L_x_879:
        /* <DEDUP_REMOVED lines=10> */
.L_x_883:
[----:B------:R-:W1:Y:S02]  /*25f10*/  MUFU.RCP R25, R34 ;  /* 0x0000002200197308 */ /* 0x000e640000001000 */
[----:B-1----:R-:W-:-:S04]  /*25f20*/  FFMA R0, R34, R25, -1 ;  /* 0xbf80000022007423 */ /* 0x002fc80000000019 */
[----:B------:R-:W-:-:S04]  /*25f30*/  FADD.FTZ R0, -R0, -RZ ;  /* 0x800000ff00007221 */ /* 0x000fc80000010100 */
[----:B------:R-:W-:-:S07]  /*25f40*/  FFMA R25, R25, R0, R25 ;  /* 0x0000000019197223 */ /* 0x000fce0000000019 */
.L_x_884:
[----:B------:R-:W-:Y:S05]  /*25f50*/  BSYNC B1 ;  /* 0x0000000000017941 */ /* 0x000fea0003800000 */
.L_x_882:
        /* <DEDUP_REMOVED lines=10> */
.L_x_886:
[----:B------:R-:W1:Y:S02]  /*26000*/  MUFU.RCP R26, R35 ;  /* 0x00000023001a7308 */ /* 0x000e640000001000 */
[----:B-1----:R-:W-:-:S04]  /*26010*/  FFMA R0, R35, R26, -1 ;  /* 0xbf80000023007423 */ /* 0x002fc8000000001a */
[----:B------:R-:W-:-:S04]  /*26020*/  FADD.FTZ R3, -R0, -RZ ;  /* 0x800000ff00037221 */ /* 0x000fc80000010100 */
[----:B------:R-:W-:-:S07]  /*26030*/  FFMA R26, R26, R3, R26 ;  /* 0x000000031a1a7223 */ /* 0x000fce000000001a */
.L_x_887:
[----:B------:R-:W-:Y:S05]  /*26040*/  BSYNC B1 ;  /* 0x0000000000017941 */ /* 0x000fea0003800000 */
.L_x_885:
        /* <DEDUP_REMOVED lines=10> */
.L_x_889:
[----:B------:R-:W1:Y:S02]  /*260f0*/  MUFU.RCP R27, R38 ;  /* 0x00000026001b7308 */ /* 0x000e640000001000 */
[----:B-1----:R-:W-:-:S04]  /*26100*/  FFMA R0, R38, R27, -1 ;  /* 0xbf80000026007423 */ /* 0x002fc8000000001b */
[----:B------:R-:W-:-:S04]  /*26110*/  FADD.FTZ R0, -R0, -RZ ;  /* 0x800000ff00007221 */ /* 0x000fc80000010100 */
[----:B------:R-:W-:-:S07]  /*26120*/  FFMA R27, R27, R0, R27 ;  /* 0x000000001b1b7223 */ /* 0x000fce000000001b */
.L_x_890:
[----:B------:R-:W-:Y:S05]  /*26130*/  BSYNC B1 ;  /* 0x0000000000017941 */ /* 0x000fea0003800000 */
.L_x_888:
        /* <DEDUP_REMOVED lines=10> */
.L_x_892:
[----:B------:R-:W1:Y:S02]  /*261e0*/  MUFU.RCP R28, R41 ;  /* 0x00000029001c7308 */ /* 0x000e640000001000 */
[----:B-1----:R-:W-:-:S04]  /*261f0*/  FFMA R0, R41, R28, -1 ;  /* 0xbf80000029007423 */ /* 0x002fc8000000001c */
[----:B------:R-:W-:-:S04]  /*26200*/  FADD.FTZ R3, -R0, -RZ ;  /* 0x800000ff00037221 */ /* 0x000fc80000010100 */
[----:B------:R-:W-:-:S07]  /*26210*/  FFMA R28, R28, R3, R28 ;  /* 0x000000031c1c7223 */ /* 0x000fce000000001c */
.L_x_893:
[----:B------:R-:W-:Y:S05]  /*26220*/  BSYNC B1 ;  /* 0x0000000000017941 */ /* 0x000fea0003800000 */
.L_x_891:
        /* <DEDUP_REMOVED lines=10> */
.L_x_895:
[----:B------:R-:W1:Y:S02]  /*262d0*/  MUFU.RCP R29, R42 ;  /* 0x0000002a001d7308 */ /* 0x000e640000001000 */
[----:B-1----:R-:W-:-:S04]  /*262e0*/  FFMA R0, R42, R29, -1 ;  /* 0xbf8000002a007423 */ /* 0x002fc8000000001d */
[----:B------:R-:W-:-:S04]  /*262f0*/  FADD.FTZ R0, -R0, -RZ ;  /* 0x800000ff00007221 */ /* 0x000fc80000010100 */
[----:B------:R-:W-:-:S07]  /*26300*/  FFMA R29, R29, R0, R29 ;  /* 0x000000001d1d7223 */ /* 0x000fce000000001d */
.L_x_896:
[----:B------:R-:W-:Y:S05]  /*26310*/  BSYNC B1 ;  /* 0x0000000000017941 */ /* 0x000fea0003800000 */
.L_x_894:
        /* <DEDUP_REMOVED lines=10> */
.L_x_898:
[----:B------:R-:W1:Y:S02]  /*263c0*/  MUFU.RCP R30, R43 ;  /* 0x0000002b001e7308 */ /* 0x000e640000001000 */
[----:B-1----:R-:W-:-:S04]  /*263d0*/  FFMA R0, R43, R30, -1 ;  /* 0xbf8000002b007423 */ /* 0x002fc8000000001e */
[----:B------:R-:W-:-:S04]  /*263e0*/  FADD.FTZ R3, -R0, -RZ ;  /* 0x800000ff00037221 */ /* 0x000fc80000010100 */
[----:B------:R-:W-:-:S07]  /*263f0*/  FFMA R30, R30, R3, R30 ;  /* 0x000000031e1e7223 */ /* 0x000fce000000001e */
.L_x_899:
[----:B------:R-:W-:Y:S05]  /*26400*/  BSYNC B1 ;  /* 0x0000000000017941 */ /* 0x000fea0003800000 */
.L_x_897:
        /* <DEDUP_REMOVED lines=10> */
.L_x_901:
[----:B------:R-:W1:Y:S02]  /*264b0*/  MUFU.RCP R31, R36 ;  /* 0x00000024001f7308 */ /* 0x000e640000001000 */
[----:B-1----:R-:W-:-:S04]  /*264c0*/  FFMA R0, R36, R31, -1 ;  /* 0xbf80000024007423 */ /* 0x002fc8000000001f */
[----:B------:R-:W-:-:S04]  /*264d0*/  FADD.FTZ R0, -R0, -RZ ;  /* 0x800000ff00007221 */ /* 0x000fc80000010100 */
[----:B------:R-:W-:-:S07]  /*264e0*/  FFMA R31, R31, R0, R31 ;  /* 0x000000001f1f7223 */ /* 0x000fce000000001f */
.L_x_902:
[----:B------:R-:W-:Y:S05]  /*264f0*/  BSYNC B1 ;  /* 0x0000000000017941 */ /* 0x000fea0003800000 */
.L_x_900:
        /* <DEDUP_REMOVED lines=10> */
.L_x_904:
[----:B------:R-:W1:Y:S02]  /*265a0*/  MUFU.RCP R34, R51 ;  /* 0x0000003300227308 */ /* 0x000e640000001000 */
[----:B-1----:R-:W-:-:S04]  /*265b0*/  FFMA R0, R51, R34, -1 ;  /* 0xbf80000033007423 */ /* 0x002fc80000000022 */
[----:B------:R-:W-:-:S04]  /*265c0*/  FADD.FTZ R3, -R0, -RZ ;  /* 0x800000ff00037221 */ /* 0x000fc80000010100 */
[----:B------:R-:W-:-:S07]  /*265d0*/  FFMA R34, R34, R3, R34 ;  /* 0x0000000322227223 */ /* 0x000fce0000000022 */
.L_x_905:
[----:B------:R-:W-:Y:S05]  /*265e0*/  BSYNC B1 ;  /* 0x0000000000017941 */ /* 0x000fea0003800000 */
.L_x_903:
        /* <DEDUP_REMOVED lines=10> */
.L_x_907:
[----:B------:R-:W1:Y:S02]  /*26690*/  MUFU.RCP R33, R44 ;  /* 0x0000002c00217308 */ /* 0x000e640000001000 */
[----:B-1----:R-:W-:-:S04]  /*266a0*/  FFMA R0, R44, R33, -1 ;  /* 0xbf8000002c007423 */ /* 0x002fc80000000021 */
[----:B------:R-:W-:-:S04]  /*266b0*/  FADD.FTZ R0, -R0, -RZ ;  /* 0x800000ff00007221 */ /* 0x000fc80000010100 */
[----:B------:R-:W-:-:S07]  /*266c0*/  FFMA R33, R33, R0, R33 ;  /* 0x0000000021217223 */ /* 0x000fce0000000021 */
.L_x_908:
[----:B------:R-:W-:Y:S05]  /*266d0*/  BSYNC B1 ;  /* 0x0000000000017941 */ /* 0x000fea0003800000 */
.L_x_906:
        /* <DEDUP_REMOVED lines=10> */
.L_x_910:
[----:B------:R-:W1:Y:S02]  /*26780*/  MUFU.RCP R36, R37 ;  /* 0x0000002500247308 */ /* 0x000e640000001000 */
[----:B-1----:R-:W-:-:S04]  /*26790*/  FFMA R0, R37, R36, -1 ;  /* 0xbf80000025007423 */ /* 0x002fc80000000024 */
[----:B------:R-:W-:-:S04]  /*267a0*/  FADD.FTZ R3, -R0, -RZ ;  /* 0x800000ff00037221 */ /* 0x000fc80000010100 */
[----:B------:R-:W-:-:S07]  /*267b0*/  FFMA R36, R36, R3, R36 ;  /* 0x0000000324247223 */ /* 0x000fce0000000024 */
.L_x_911:
[----:B------:R-:W-:Y:S05]  /*267c0*/  BSYNC B1 ;  /* 0x0000000000017941 */ /* 0x000fea0003800000 */
.L_x_909:
        /* <DEDUP_REMOVED lines=10> */
.L_x_913:
[----:B------:R-:W1:Y:S02]  /*26870*/  MUFU.RCP R35, R40 ;  /* 0x0000002800237308 */ /* 0x000e640000001000 */
[----:B-1----:R-:W-:-:S04]  /*26880*/  FFMA R0, R40, R35, -1 ;  /* 0xbf80000028007423 */ /* 0x002fc80000000023 */
[----:B------:R-:W-:-:S04]  /*26890*/  FADD.FTZ R0, -R0, -RZ ;  /* 0x800000ff00007221 */ /* 0x000fc80000010100 */
[----:B------:R-:W-:-:S07]  /*268a0*/  FFMA R35, R35, R0, R35 ;  /* 0x0000000023237223 */ /* 0x000fce0000000023 */
.L_x_914:
[----:B------:R-:W-:Y:S05]  /*268b0*/  BSYNC B1 ;  /* 0x0000000000017941 */ /* 0x000fea0003800000 */
.L_x_912:
        /* <DEDUP_REMOVED lines=8> */
.L_x_915:
[----:B------:R-:W1:Y:S02]  /*26940*/  MUFU.RCP R0, R53 ;  /* 0x0000003500007308 */ /* 0x000e640000001000 */
[----:B-1----:R-:W-:-:S04]  /*26950*/  FFMA R2, R53, R0, -1 ;  /* 0xbf80000035027423 */ /* 0x002fc80000000000 */
[----:B------:R-:W-:-:S04]  /*26960*/  FADD.FTZ R3, -R2, -RZ ;  /* 0x800000ff02037221 */ /* 0x000fc80000010100 */
[----:B------:R-:W-:-:S07]  /*26970*/  FFMA R0, R0, R3, R0 ;  /* 0x0000000300007223 */ /* 0x000fce0000000000 */
.L_x_916:
        /* <DEDUP_REMOVED lines=29> */
.L_x_918:
[----:B------:R-:W-:Y:S05]  /*26b50*/  BSYNC B0 ;  /* 0x0000000000007941 */ /* 0x000fea0003800000 */
.L_x_917:
[----:B------:R-:W-:Y:S06]  /*26b60*/  BAR.SYNC.DEFER_BLOCKING 0x1, 0x100 ;  /* 0x0044000000007b1d */ /* 0x000fec0000010000 */
[----:B------:R-:W-:Y:S04]  /*26b70*/  BSSY B0, `(.L_x_919) ;  /* 0x000000a000007945 */ /* 0x000fe80003800000 */
[----:B------:R-:W-:Y:S05]  /*26b80*/  @P0 BRA `(.L_x_920) ;  /* 0x0000000000200947 */ /* 0x000fea0003800000 */
[----:B------:R-:W-:-:S06]  /*26b90*/  UISETP.NE.AND UP0, UPT, UR43, 0x3, UPT ;  /* 0x000000032b00788c */ /* 0x000fcc000bf05270 */
[----:B------:R-:W-:-:S13]  /*26ba0*/  PLOP3.LUT P2, PT, PT, PT, UP0, 0x80, 0x0 ;  /* 0x000000000000781c */ /* 0x000fda0003f4f008 */
[----:B------:R-:W-:Y:S05]  /*26bb0*/  @!P2 BRA `(.L_x_921) ;  /* 0x000000000004a947 */ /* 0x000fea0003800000 */
[----:B------:R-:W-:Y:S01]  /*26bc0*/  BPT.TRAP 0x1 ;  /* 0x000000040000795c */ /* 0x000fe20000300000 */
.L_x_921:
[----:B------:R-:W-:-:S04]  /*26bd0*/  ULEA UR4, UR8, UR46, 0x3 ;  /* 0x0000002e08047291 */ /* 0x000fc8000f8e183f */
[----:B------:R-:W-:-:S04]  /*26be0*/  UIADD3 UR4, UR4, 0x50, URZ ;  /* 0x0000005004047890 */ /* 0x000fc8000fffe03f */
[----:B------:R-:W-:-:S09]  /*26bf0*/  UPRMT UR4, UR47, 0x654, UR4 ;  /* 0x000006542f047896 */ /* 0x000fd20008000004 */
[----:B------:R-:W-:Y:S03]  /*26c00*/  SYNCS.ARRIVE.TRANS64.RED.A1T0 RZ, [UR4], RZ ;  /* 0x000000ffffff79a7 */ /* 0x000fe60008100404 */
.L_x_920:
[----:B------:R-:W-:Y:S05]  /*26c10*/  BSYNC B0 ;  /* 0x0000000000007941 */ /* 0x000fea0003800000 */
.L_x_919:
        /* <DEDUP_REMOVED lines=9> */
.L_x_924:
[----:B------:R-:W-:Y:S01]  /*26cb0*/  SHF.L.U32 R9, R9, 0x1f, RZ ;  /* 0x0000001f09097819 */ /* 0x000fe200000006ff */
[----:B------:R-:W-:Y:S01]  /*26cc0*/  BSSY B1, `(.L_x_925) ;  /* 0x0000004000017945 */ /* 0x000fe20003800000 */
[----:B------:R-:W-:-:S04]  /*26cd0*/  LEA R0, R4, UR46, 0x3 ;  /* 0x0000002e04007c11 */ /* 0x000fc8000f8e18ff */
[----:B------:R-:W2:Y:S02]  /*26ce0*/  SYNCS.PHASECHK.TRANS64.TRYWAIT P2, [R0+URZ+0x30], R9 ;  /* 0x00003009000075a7 */ /* 0x000ea4000804017f */
[----:B--2---:R-:W-:Y:S05]  /*26cf0*/  @!P2 BRA `(.L_x_926) ;  /* 0x0000006400bca947 */ /* 0x004fea0003800000 */
.L_x_1141:
[----:B------:R-:W-:Y:S05]  /*26d00*/  BSYNC B1 ;  /* 0x0000000000017941 */ /* 0x000fea0003800000 */
.L_x_925:
[----:B------:R-:W-:Y:S05]  /*26d10*/  @P1 BRA `(.L_x_923) ;  /* 0x0000000000941947 */ /* 0x000fea0003800000 */
[----:B------:R-:W-:Y:S01]  /*26d20*/  LEA R3, R4, R156, 0xd ;  /* 0x0000009c04037211 */ /* 0x000fe200078e68ff */
[----:B------:R-:W-:Y:S05]  /*26d30*/  WARPSYNC.ALL ;  /* 0x0000000000007948 */ /* 0x000fea0003800000 */
[----:B--2---:R-:W-:Y:S01]  /*26d40*/  LEA R0, R164, R3, 0x1 ;  /* 0x00000003a4007211 */ /* 0x004fe200078e08ff */
[----:B------:R-:W2:Y:S04]  /*26d50*/  LDSM.16.M88.4 R4, [R3] ;  /* 0x000000000304783b */ /* 0x000ea80000000200 */
[----:B------:R-:W3:Y:S01]  /*26d60*/  LDSM.16.M88.4 R12, [R0] ;  /* 0x00000000000c783b */ /* 0x000ee20000000200 */
[----:B--2---:R-:W-:Y:S01]  /*26d70*/  IMAD.U32 R23, R5, 0x10000, RZ ;  /* 0x0001000005177824 */ /* 0x004fe200078e00ff */
[----:B------:R-:W-:-:S02]  /*26d80*/  SHF.L.U32 R19, R7, 0x10, RZ ;  /* 0x0000001007137819 */ /* 0x000fc400000006ff */
[----:B------:R-:W-:Y:S01]  /*26d90*/  LOP3.LUT R5, R5, 0xffff0000, RZ, 0xc0, !PT ;  /* 0xffff000005057812 */ /* 0x000fe200078ec0ff */
[----:B---3--:R-:W-:Y:S01]  /*26da0*/  IMAD.U32 R33, R15, 0x10000, RZ ;  /* 0x000100000f217824 */ /* 0x008fe200078e00ff */
[----:B------:R-:W-:Y:S01]  /*26db0*/  LOP3.LUT R11, R6, 0xffff0000, RZ, 0xc0, !PT ;  /* 0xffff0000060b7812 */ /* 0x000fe200078ec0ff */
[C---:B------:R-:W-:Y:S01]  /*26dc0*/  FMUL R23, R16.reuse, R23 ;  /* 0x0000001710177220 */ /* 0x040fe20000400000 */
[----:B------:R-:W-:Y:S01]  /*26dd0*/  LOP3.LUT R7, R7, 0xffff0000, RZ, 0xc0, !PT ;  /* 0xffff000007077812 */ /* 0x000fe200078ec0ff */
[C---:B------:R-:W-:Y:S01]  /*26de0*/  FMUL R152, R16.reuse, R5 ;  /* 0x0000000510987220 */ /* 0x040fe20000400000 */
[C---:B-1----:R-:W-:Y:S01]  /*26df0*/  SHF.L.U32 R27, R13.reuse, 0x10, RZ ;  /* 0x000000100d1b7819 */ /* 0x042fe200000006ff */
        /* <DEDUP_REMOVED lines=23> */
.L_x_923:
[----:B------:R-:W-:Y:S05]  /*26f70*/  BSYNC B0 ;  /* 0x0000000000007941 */ /* 0x000fea0003800000 */
.L_x_922:
[----:B------:R-:W-:Y:S01]  /*26f80*/  MOV R37, 0x3bbb989d ;  /* 0x3bbb989d00257802 */ /* 0x000fe20000000f00 */
[C---:B------:R-:W-:Y:S01]  /*26f90*/  FFMA R23, R17.reuse, R138, R23 ;  /* 0x0000008a11177223 */ /* 0x040fe20000000017 */
[C---:B------:R-:W-:Y:S01]  /*26fa0*/  FFMA R137, R17.reuse, R137, R153 ;  /* 0x0000008911897223 */ /* 0x040fe20000000099 */
[----:B------:R-:W-:Y:S01]  /*26fb0*/  MOV R39, 0x437c0000 ;  /* 0x437c000000277802 */ /* 0x000fe20000000f00 */
[----:B------:R-:W-:Y:S01]  /*26fc0*/  FFMA R21, R17, R140, R21 ;  /* 0x0000008c11157223 */ /* 0x000fe20000000015 */
[-C--:B--2---:R-:W-:Y:S01]  /*26fd0*/  FFMA.SAT R9, -R23, R37.reuse, 0.5 ;  /* 0x3f00000017097423 */ /* 0x084fe20000002125 */
[----:B------:R-:W-:Y:S01]  /*26fe0*/  FFMA.SAT R2, -R137, R37, 0.5 ;  /* 0x3f00000089027423 */ /* 0x000fe20000002125 */
[----:B------:R-:W-:Y:S01]  /*26ff0*/  FFMA R139, R17, R139, R152 ;  /* 0x0000008b118b7223 */ /* 0x000fe20000000098 */
[----:B-1----:R-:W-:Y:S01]  /*27000*/  FFMA.SAT R25, -R21, R37, 0.5 ;  /* 0x3f00000015197423 */ /* 0x002fe20000002125 */
[-C--:B------:R-:W-:Y:S01]  /*27010*/  FFMA.RM R13, R9, R39.reuse, 12582913 ;  /* 0x4b400001090d7423 */ /* 0x080fe20000004027 */
[----:B------:R-:W-:Y:S01]  /*27020*/  FFMA.RM R2, R2, R39, 12582913 ;  /* 0x4b40000102027423 */ /* 0x000fe20000004027 */
[----:B------:R-:W-:Y:S01]  /*27030*/  FFMA R22, R17, R141, R22 ;  /* 0x0000008d11167223 */ /* 0x000fe20000000016 */
[----:B------:R-:W-:Y:S01]  /*27040*/  FFMA.RM R25, R25, R39, 12582913 ;  /* 0x4b40000119197423 */ /* 0x000fe20000004027 */
[----:B------:R-:W-:Y:S01]  /*27050*/  FADD R14, R13, -12583039 ;  /* 0xcb40007f0d0e7421 */ /* 0x000fe20000000000 */
[----:B------:R-:W-:Y:S01]  /*27060*/  FADD R4, R2, -12583039 ;  /* 0xcb40007f02047421 */ /* 0x000fe20000000000 */
[----:B------:R-:W-:Y:S01]  /*27070*/  FFMA.SAT R9, -R139, R37, 0.5 ;  /* 0x3f0000008b097423 */ /* 0x000fe20000002125 */
[----:B------:R-:W-:Y:S01]  /*27080*/  FADD R26, R25, -12583039 ;  /* 0xcb40007f191a7421 */ /* 0x000fe20000000000 */
[----:B------:R-:W-:Y:S01]  /*27090*/  FFMA R14, -R23, 1.4426950216293334961, -R14 ;  /* 0x3fb8aa3b170e7823 */ /* 0x000fe2000000090e */
[----:B------:R-:W-:Y:S01]  /*270a0*/  FFMA R4, -R137, 1.4426950216293334961, -R4 ;  /* 0x3fb8aa3b89047823 */ /* 0x000fe20000000904 */
[----:B------:R-:W-:Y:S01]  /*270b0*/  FFMA R19, R17, R142, R19 ;  /* 0x0000008e11137223 */ /* 0x000fe20000000013 */
[----:B------:R-:W-:Y:S01]  /*270c0*/  FFMA.RM R15, R9, R39, 12582913 ;  /* 0x4b400001090f7423 */ /* 0x000fe20000004027 */
[----:B------:R-:W-:Y:S01]  /*270d0*/  FFMA R14, -R23, 1.925963033500011079e-08, R14 ;  /* 0x32a57060170e7823 */ /* 0x000fe2000000010e */
[----:B------:R-:W-:Y:S01]  /*270e0*/  FFMA R4, -R137, 1.925963033500011079e-08, R4 ;  /* 0x32a5706089047823 */ /* 0x000fe20000000104 */
[----:B------:R-:W-:Y:S01]  /*270f0*/  FFMA.SAT R23, -R22, R37, 0.5 ;  /* 0x3f00000016177423 */ /* 0x000fe20000002125 */
[----:B------:R-:W-:Y:S01]  /*27100*/  FFMA R26, -R21, 1.4426950216293334961, -R26 ;  /* 0x3fb8aa3b151a7823 */ /* 0x000fe2000000091a */
[----:B------:R-:W-:Y:S01]  /*27110*/  FFMA R18, R17, R144, R18 ;  /* 0x0000009011127223 */ /* 0x000fe20000000012 */
[----:B------:R1:W-:Y:S01]  /*27120*/  MUFU.EX2 R9, R4 ;  /* 0x0000000400097308 */ /* 0x0003e20000000800 */
[----:B------:R-:W-:Y:S01]  /*27130*/  FFMA.RM R23, R23, R39, 12582913 ;  /* 0x4b40000117177423 */ /* 0x000fe20000004027 */
[----:B------:R-:W-:Y:S01]  /*27140*/  FFMA R26, -R21, 1.925963033500011079e-08, R26 ;  /* 0x32a57060151a7823 */ /* 0x000fe2000000011a */
[----:B------:R-:W-:Y:S01]  /*27150*/  FFMA.SAT R30, -R18, R37, 0.5 ;  /* 0x3f000000121e7423 */ /* 0x000fe20000002125 */
[----:B------:R-:W-:Y:S01]  /*27160*/  FFMA R136, R17, R136, R154 ;  /* 0x0000008811887223 */ /* 0x000fe2000000009a */
[----:B------:R-:W-:Y:S01]  /*27170*/  FADD R27, R23, -12583039 ;  /* 0xcb40007f171b7421 */ /* 0x000fe20000000000 */
[----:B------:R-:W-:Y:S01]  /*27180*/  FFMA R20, R17, R143, R20 ;  /* 0x0000008f11147223 */ /* 0x000fe20000000014 */
[----:B------:R-:W-:Y:S01]  /*27190*/  FFMA.RM R30, R30, R39, 12582913 ;  /* 0x4b4000011e1e7423 */ /* 0x000fe20000004027 */
[-C--:B------:R-:W-:Y:S01]  /*271a0*/  FFMA.SAT R0, -R136, R37.reuse, 0.5 ;  /* 0x3f00000088007423 */ /* 0x080fe20000002125 */
[-C--:B-1----:R-:W-:Y:S01]  /*271b0*/  FFMA.SAT R4, -R19, R37.reuse, 0.5 ;  /* 0x3f00000013047423 */ /* 0x082fe20000002125 */
[----:B------:R-:W-:Y:S01]  /*271c0*/  FFMA R27, -R22, 1.4426950216293334961, -R27 ;  /* 0x3fb8aa3b161b7823 */ /* 0x000fe2000000091b */
[----:B------:R-:W-:Y:S01]  /*271d0*/  FFMA.SAT R28, -R20, R37, 0.5 ;  /* 0x3f000000141c7423 */ /* 0x000fe20000002125 */
[----:B------:R-:W-:Y:S01]  /*271e0*/  FFMA R10, R17, R147, R10 ;  /* 0x00000093110a7223 */ /* 0x000fe2000000000a */
[-C--:B------:R-:W-:Y:S01]  /*271f0*/  FFMA.RM R21, R4, R39.reuse, 12582913 ;  /* 0x4b40000104157423 */ /* 0x080fe20000004027 */
[----:B------:R-:W-:Y:S01]  /*27200*/  FFMA R27, -R22, 1.925963033500011079e-08, R27 ;  /* 0x32a57060161b7823 */ /* 0x000fe2000000011b */
[-C--:B------:R-:W-:Y:S01]  /*27210*/  FFMA.RM R0, R0, R39.reuse, 12582913 ;  /* 0x4b40000100007423 */ /* 0x080fe20000004027 */
[----:B------:R-:W-:Y:S01]  /*27220*/  FFMA.RM R28, R28, R39, 12582913 ;  /* 0x4b4000011c1c7423 */ /* 0x000fe20000004027 */
[----:B------:R-:W-:Y:S01]  /*27230*/  FADD R4, R21, -12583039 ;  /* 0xcb40007f15047421 */ /* 0x000fe20000000000 */
[----:B------:R-:W-:Y:S01]  /*27240*/  FFMA R12, R17, R145, R12 ;  /* 0x00000091110c7223 */ /* 0x000fe2000000000c */
[----:B------:R-:W-:Y:S01]  /*27250*/  FADD R3, R0, -12583039 ;  /* 0xcb40007f00037421 */ /* 0x000fe20000000000 */
[----:B------:R-:W-:Y:S01]  /*27260*/  FADD R29, R28, -12583039 ;  /* 0xcb40007f1c1d7421 */ /* 0x000fe20000000000 */
[----:B------:R-:W-:Y:S01]  /*27270*/  FFMA R22, -R19, 1.4426950216293334961, -R4 ;  /* 0x3fb8aa3b13167823 */ /* 0x000fe20000000904 */
[----:B------:R-:W-:Y:S01]  /*27280*/  FFMA R11, R17, R146, R11 ;  /* 0x00000092110b7223 */ /* 0x000fe2000000000b */
[----:B------:R-:W-:Y:S01]  /*27290*/  FFMA R3, -R136, 1.4426950216293334961, -R3 ;  /* 0x3fb8aa3b88037823 */ /* 0x000fe20000000903 */
[----:B------:R-:W-:Y:S01]  /*272a0*/  FFMA R29, -R20, 1.4426950216293334961, -R29 ;  /* 0x3fb8aa3b141d7823 */ /* 0x000fe2000000091d */
[----:B------:R-:W-:Y:S01]  /*272b0*/  FFMA R22, -R19, 1.925963033500011079e-08, R22 ;  /* 0x32a5706013167823 */ /* 0x000fe20000000116 */
[----:B------:R-:W-:Y:S01]  /*272c0*/  FADD R19, R30, -12583039 ;  /* 0xcb40007f1e137421 */ /* 0x000fe20000000000 */
[-C--:B------:R-:W-:Y:S01]  /*272d0*/  FFMA.SAT R31, -R12, R37.reuse, 0.5 ;  /* 0x3f0000000c1f7423 */ /* 0x080fe20000002125 */
[----:B------:R-:W-:Y:S01]  /*272e0*/  FFMA R3, -R136, 1.925963033500011079e-08, R3 ;  /* 0x32a5706088037823 */ /* 0x000fe20000000103 */
[----:B------:R-:W-:Y:S01]  /*272f0*/  FFMA R29, -R20, 1.925963033500011079e-08, R29 ;  /* 0x32a57060141d7823 */ /* 0x000fe2000000011d */
[C---:B------:R-:W-:Y:S01]  /*27300*/  FFMA R19, -R18.reuse, 1.4426950216293334961, -R19 ;  /* 0x3fb8aa3b12137823 */ /* 0x040fe20000000913 */
[----:B------:R-:W-:Y:S01]  /*27310*/  FFMA.SAT R20, -R11, R37, 0.5 ;  /* 0x3f0000000b147423 */ /* 0x000fe20000002125 */
[----:B------:R-:W-:Y:S01]  /*27320*/  FFMA R7, R17, R149, R7 ;  /* 0x0000009511077223 */ /* 0x000fe20000000007 */
[----:B------:R-:W-:Y:S01]  /*27330*/  FFMA.RM R31, R31, R39, 12582913 ;  /* 0x4b4000011f1f7423 */ /* 0x000fe20000004027 */
[----:B------:R-:W-:Y:S01]  /*27340*/  FFMA R19, -R18, 1.925963033500011079e-08, R19 ;  /* 0x32a5706012137823 */ /* 0x000fe20000000113 */
[----:B------:R-:W-:Y:S01]  /*27350*/  FFMA.SAT R18, -R10, R37, 0.5 ;  /* 0x3f0000000a127423 */ /* 0x000fe20000002125 */
[C---:B------:R-:W-:Y:S01]  /*27360*/  FFMA R8, R17.reuse, R148, R8 ;  /* 0x0000009411087223 */ /* 0x040fe20000000008 */
[----:B------:R-:W-:Y:S01]  /*27370*/  FFMA.RM R20, R20, R39, 12582913 ;  /* 0x4b40000114147423 */ /* 0x000fe20000004027 */
[C---:B------:R-:W-:Y:S01]  /*27380*/  FFMA R5, R17.reuse, R151, R5 ;  /* 0x0000009711057223 */ /* 0x040fe20000000005 */
[----:B------:R-:W-:Y:S01]  /*27390*/  FFMA.RM R33, R18, R39, 12582913 ;  /* 0x4b40000112217423 */ /* 0x000fe20000004027 */
[----:B------:R-:W1:Y:S01]  /*273a0*/  MUFU.EX2 R3, R3 ;  /* 0x0000000300037308 */ /* 0x000e620000000800 */
[----:B------:R-:W-:Y:S01]  /*273b0*/  FFMA R6, R17, R150, R6 ;  /* 0x0000009611067223 */ /* 0x000fe20000000006 */
[----:B------:R-:W-:Y:S01]  /*273c0*/  FADD R18, R20, -12583039 ;  /* 0xcb40007f14127421 */ /* 0x000fe20000000000 */
[----:B------:R-:W-:Y:S01]  /*273d0*/  FADD R35, R33, -12583039 ;  /* 0xcb40007f21237421 */ /* 0x000fe20000000000 */
[-C--:B------:R-:W-:Y:S01]  /*273e0*/  FFMA.SAT R34, -R8, R37.reuse, 0.5 ;  /* 0x3f00000008227423 */ /* 0x080fe20000002125 */
[----:B------:R-:W-:Y:S01]  /*273f0*/  FFMA.SAT R38, -R5, R37, 0.5 ;  /* 0x3f00000005267423 */ /* 0x000fe20000002125 */
[----:B------:R-:W-:Y:S01]  /*27400*/  FFMA R18, -R11, 1.4426950216293334961, -R18 ;  /* 0x3fb8aa3b0b127823 */ /* 0x000fe20000000912 */
[----:B------:R-:W-:Y:S01]  /*27410*/  FFMA R35, -R10, 1.4426950216293334961, -R35 ;  /* 0x3fb8aa3b0a237823 */ /* 0x000fe20000000923 */
[----:B------:R2:W-:Y:S01]  /*27420*/  MUFU.EX2 R4, R27 ;  /* 0x0000001b00047308 */ /* 0x0005e20000000800 */
[-C--:B------:R-:W-:Y:S01]  /*27430*/  FFMA.RM R40, R38, R39.reuse, 12582913 ;  /* 0x4b40000126287423 */ /* 0x080fe20000004027 */
[----:B------:R-:W-:Y:S01]  /*27440*/  FFMA.RM R34, R34, R39, 12582913 ;  /* 0x4b40000122227423 */ /* 0x000fe20000004027 */
[----:B------:R-:W-:Y:S01]  /*27450*/  FFMA R35, -R10, 1.925963033500011079e-08, R35 ;  /* 0x32a570600a237823 */ /* 0x000fe20000000123 */
[-C--:B------:R-:W-:Y:S01]  /*27460*/  FFMA.SAT R10, -R7, R37.reuse, 0.5 ;  /* 0x3f000000070a7423 */ /* 0x080fe20000002125 */
[----:B------:R-:W-:Y:S01]  /*27470*/  FFMA.SAT R37, -R6, R37, 0.5 ;  /* 0x3f00000006257423 */ /* 0x000fe20000002125 */
[----:B------:R-:W-:Y:S01]  /*27480*/  FFMA R18, -R11, 1.925963033500011079e-08, R18 ;  /* 0x32a570600b127823 */ /* 0x000fe20000000112 */
[----:B------:R-:W-:Y:S01]  /*27490*/  FADD R24, R15, -12583039 ;  /* 0xcb40007f0f187421 */ /* 0x000fe20000000000 */
[-C--:B------:R-:W-:Y:S01]  /*274a0*/  FFMA.RM R36, R10, R39.reuse, 12582913 ;  /* 0x4b4000010a247423 */ /* 0x080fe20000004027 */
[----:B--2---:R-:W-:Y:S01]  /*274b0*/  FADD R27, R31, -12583039 ;  /* 0xcb40007f1f1b7421 */ /* 0x004fe20000000000 */
[----:B------:R-:W-:Y:S01]  /*274c0*/  FFMA.RM R37, R37, R39, 12582913 ;  /* 0x4b40000125257423 */ /* 0x000fe20000004027 */
[----:B------:R-:W-:Y:S01]  /*274d0*/  SHF.L.U32 R0, R0, 0x17, RZ ;  /* 0x0000001700007819 */ /* 0x000fe200000006ff */
[----:B------:R-:W-:Y:S01]  /*274e0*/  FADD R38, R36, -12583039 ;  /* 0xcb40007f24267421 */ /* 0x000fe20000000000 */
[C---:B------:R-:W-:Y:S01]  /*274f0*/  FFMA R27, -R12.reuse, 1.4426950216293334961, -R27 ;  /* 0x3fb8aa3b0c1b7823 */ /* 0x040fe2000000091b */
[----:B------:R-:W-:Y:S01]  /*27500*/  FADD R39, R37, -12583039 ;  /* 0xcb40007f25277421 */ /* 0x000fe20000000000 */
[----:B------:R2:W-:Y:S01]  /*27510*/  MUFU.EX2 R11, R18 ;  /* 0x00000012000b7308 */ /* 0x0005e20000000800 */
[----:B------:R-:W-:Y:S01]  /*27520*/  FFMA R38, -R7, 1.4426950216293334961, -R38 ;  /* 0x3fb8aa3b07267823 */ /* 0x000fe20000000926 */
[----:B------:R-:W-:Y:S01]  /*27530*/  FFMA R27, -R12, 1.925963033500011079e-08, R27 ;  /* 0x32a570600c1b7823 */ /* 0x000fe2000000011b */
[----:B------:R-:W-:Y:S01]  /*27540*/  FFMA R24, -R139, 1.4426950216293334961, -R24 ;  /* 0x3fb8aa3b8b187823 */ /* 0x000fe20000000918 */
[----:B------:R-:W-:Y:S01]  /*27550*/  FFMA R39, -R6, 1.4426950216293334961, -R39 ;  /* 0x3fb8aa3b06277823 */ /* 0x000fe20000000927 */
[----:B------:R-:W-:Y:S01]  /*27560*/  FFMA R38, -R7, 1.925963033500011079e-08, R38 ;  /* 0x32a5706007267823 */ /* 0x000fe20000000126 */
[----:B------:R-:W-:Y:S01]  /*27570*/  SHF.L.U32 R2, R2, 0x17, RZ ;  /* 0x0000001702027819 */ /* 0x000fe200000006ff */
[----:B-1----:R-:W-:Y:S01]  /*27580*/  FFMA R7, R0, R3, 1 ;  /* 0x3f80000000077423 */ /* 0x002fe20000000003 */
[----:B------:R1:W-:Y:S01]  /*27590*/  MUFU.EX2 R12, R27 ;  /* 0x0000001b000c7308 */ /* 0x0003e20000000800 */
[----:B--2---:R-:W-:Y:S01]  /*275a0*/  FADD R18, R40, -12583039 ;  /* 0xcb40007f28127421 */ /* 0x004fe20000000000 */
[----:B------:R-:W-:Y:S01]  /*275b0*/  FFMA R24, -R139, 1.925963033500011079e-08, R24 ;  /* 0x32a570608b187823 */ /* 0x000fe20000000118 */
[----:B------:R-:W-:Y:S01]  /*275c0*/  FFMA R39, -R6, 1.925963033500011079e-08, R39 ;  /* 0x32a5706006277823 */ /* 0x000fe20000000127 */
[----:B------:R-:W-:Y:S01]  /*275d0*/  FFMA R6, R2, R9, 1 ;  /* 0x3f80000002067423 */ /* 0x000fe20000000009 */
[----:B------:R-:W-:Y:S01]  /*275e0*/  FFMA R18, -R5, 1.4426950216293334961, -R18 ;  /* 0x3fb8aa3b05127823 */ /* 0x000fe20000000912 */
[----:B------:R-:W-:Y:S01]  /*275f0*/  IADD3 R2, R7, 0x1800000, RZ ;  /* 0x0180000007027810 */ /* 0x000fe20007ffe0ff */
[----:B------:R-:W-:Y:S01]  /*27600*/  IMAD.SHL.U32 R15, R15, 0x800000, RZ ;  /* 0x008000000f0f7824 */ /* 0x000fe200078e00ff */
[----:B------:R-:W2:Y:S01]  /*27610*/  MUFU.EX2 R14, R14 ;  /* 0x0000000e000e7308 */ /* 0x000ea20000000800 */
[----:B-1----:R-:W-:Y:S01]  /*27620*/  FADD R27, R34, -12583039 ;  /* 0xcb40007f221b7421 */ /* 0x002fe20000000000 */
[----:B------:R-:W-:Y:S01]  /*27630*/  FFMA R18, -R5, 1.925963033500011079e-08, R18 ;  /* 0x32a5706005127823 */ /* 0x000fe20000000112 */
[----:B------:R-:W-:Y:S01]  /*27640*/  LOP3.LUT R2, R2, 0x7f800000, RZ, 0xc0, !PT ;  /* 0x7f80000002027812 */ /* 0x000fe200078ec0ff */
[----:B------:R-:W-:-:S02]  /*27650*/  IMAD.SHL.U32 R31, R31, 0x800000, RZ ;  /* 0x008000001f1f7824 */ /* 0x000fc400078e00ff */
[----:B------:R-:W-:Y:S01]  /*27660*/  FFMA R27, -R8, 1.4426950216293334961, -R27 ;  /* 0x3fb8aa3b081b7823 */ /* 0x000fe2000000091b */
[----:B------:R-:W-:Y:S01]  /*27670*/  SHF.L.U32 R13, R13, 0x17, RZ ;  /* 0x000000170d0d7819 */ /* 0x000fe200000006ff */
[----:B------:R-:W-:Y:S01]  /*27680*/  IMAD.SHL.U32 R40, R40, 0x800000, RZ ;  /* 0x0080000028287824 */ /* 0x000fe200078e00ff */
[----:B------:R-:W1:Y:S01]  /*27690*/  MUFU.EX2 R24, R24 ;  /* 0x0000001800187308 */ /* 0x000e620000000800 */
[----:B------:R-:W-:Y:S01]  /*276a0*/  FFMA R27, -R8, 1.925963033500011079e-08, R27 ;  /* 0x32a57060081b7823 */ /* 0x000fe2000000011b */
[----:B------:R-:W-:Y:S01]  /*276b0*/  ISETP.GT.U32.AND P1, PT, R2, 0x1ffffff, PT ;  /* 0x01ffffff0200780c */ /* 0x000fe20003f24070 */
[----:B------:R-:W-:Y:S01]  /*276c0*/  BSSY B1, `(.L_x_927) ;  /* 0x000002c000017945 */ /* 0x000fe20003800000 */
[----:B------:R-:W-:Y:S02]  /*276d0*/  SHF.L.U32 R23, R23, 0x17, RZ ;  /* 0x0000001717177819 */ /* 0x000fe400000006ff */
[----:B------:R-:W-:Y:S02]  /*276e0*/  SHF.L.U32 R20, R20, 0x17, RZ ;  /* 0x0000001714147819 */ /* 0x000fe400000006ff */
[----:B------:R-:W3:Y:S01]  /*276f0*/  MUFU.EX2 R26, R26 ;  /* 0x0000001a001a7308 */ /* 0x000ee20000000800 */
[----:B------:R-:W-:Y:S01]  /*27700*/  SHF.L.U32 R25, R25, 0x17, RZ ;  /* 0x0000001719197819 */ /* 0x000fe200000006ff */
[----:B--2---:R-:W-:Y:S01]  /*27710*/  FFMA R13, R13, R14, 1 ;  /* 0x3f8000000d0d7423 */ /* 0x004fe2000000000e */
[----:B------:R-:W-:Y:S01]  /*27720*/  SHF.L.U32 R21, R21, 0x17, RZ ;  /* 0x0000001715157819 */ /* 0x000fe200000006ff */
[----:B------:R-:W-:Y:S01]  /*27730*/  FFMA R14, R23, R4, 1 ;  /* 0x3f800000170e7423 */ /* 0x000fe20000000004 */
[----:B------:R-:W-:-:S02]  /*27740*/  SHF.L.U32 R28, R28, 0x17, RZ ;  /* 0x000000171c1c7819 */ /* 0x000fc400000006ff */
[----:B------:R-:W-:Y:S01]  /*27750*/  SHF.L.U32 R30, R30, 0x17, RZ ;  /* 0x000000171e1e7819 */ /* 0x000fe200000006ff */
[----:B------:R-:W2:Y:S01]  /*27760*/  MUFU.EX2 R22, R22 ;  /* 0x0000001600167308 */ /* 0x000ea20000000800 */
[----:B------:R-:W-:Y:S01]  /*27770*/  SHF.L.U32 R33, R33, 0x17, RZ ;  /* 0x0000001721217819 */ /* 0x000fe200000006ff */
[----:B-1----:R-:W-:Y:S01]  /*27780*/  FFMA R24, R15, R24, 1 ;  /* 0x3f8000000f187423 */ /* 0x002fe20000000018 */
[----:B------:R-:W-:Y:S01]  /*27790*/  SHF.L.U32 R34, R34, 0x17, RZ ;  /* 0x0000001722227819 */ /* 0x000fe200000006ff */
[----:B------:R-:W-:Y:S01]  /*277a0*/  FFMA R15, R20, R11, 1 ;  /* 0x3f800000140f7423 */ /* 0x000fe2000000000b */
[----:B------:R-:W-:Y:S02]  /*277b0*/  SHF.L.U32 R36, R36, 0x17, RZ ;  /* 0x0000001724247819 */ /* 0x000fe400000006ff */
[----:B------:R-:W-:Y:S01]  /*277c0*/  SHF.L.U32 R37, R37, 0x17, RZ ;  /* 0x0000001725257819 */ /* 0x000fe200000006ff */
        /* <DEDUP_REMOVED lines=10> */
[----:B------:R2:W4:Y:S01]  /*27870*/  MUFU.EX2 R5, R18 ;  /* 0x0000001200057308 */ /* 0x0005220000000800 */
[----:B-1----:R-:W-:-:S07]  /*27880*/  FFMA R27, R34, R27, 1 ;  /* 0x3f800000221b7423 */ /* 0x002fce000000001b */
[----:B------:R-:W1:Y:S01]  /*27890*/  MUFU.EX2 R0, R39 ;  /* 0x0000002700007308 */ /* 0x000e620000000800 */
[----:B--2---:R-:W-:Y:S01]  /*278a0*/  FFMA R18, R31, R12, 1 ;  /* 0x3f8000001f127423 */ /* 0x004fe2000000000c */
[----:B---3--:R-:W-:Y:S01]  /*278b0*/  FFMA R36, R36, R3, 1 ;  /* 0x3f80000024247423 */ /* 0x008fe20000000003 */
[----:B----4-:R-:W-:Y:S01]  /*278c0*/  FFMA R23, R40, R5, 1 ;  /* 0x3f80000028177423 */ /* 0x010fe20000000005 */
[----:B-1----:R-:W-:Y:S01]  /*278d0*/  FFMA R37, R37, R0, 1 ;  /* 0x3f80000025257423 */ /* 0x002fe20000000000 */
[----:B------:R-:W-:Y:S06]  /*278e0*/  @P1 BRA `(.L_x_928) ;  /* 0x0000000000141947 */ /* 0x000fec0003800000 */
[----:B------:R-:W-:Y:S02]  /*278f0*/  MOV R0, R7 ;  /* 0x0000000700007202 */ /* 0x000fe40000000f00 */
[----:B------:R-:W-:-:S07]  /*27900*/  MOV R2, 0x27920 ;  /* 0x0002792000027802 */ /* 0x000fce0000000f00 */
[----:B------:R-:W-:Y:S05]  /*27910*/  CALL.REL.NOINC `($__internal_0_$__cuda_sm20_rcp_rn_f32_slowpath) ;  /* 0x0000006400187944 */ /* 0x000fea0003c00000 */
[----:B------:R-:W-:Y:S01]  /*27920*/  MOV R4, R0 ;  /* 0x0000000000047202 */ /* 0x000fe20000000f00 */
[----:B------:R-:W-:Y:S06]  /*27930*/  BRA `(.L_x_929) ;  /* 0x0000000000107947 */ /* 0x000fec0003800000 */
.L_x_928:
[----:B------:R-:W1:Y:S02]  /*27940*/  MUFU.RCP R4, R7 ;  /* 0x0000000700047308 */ /* 0x000e640000001000 */
[----:B-1----:R-:W-:-:S04]  /*27950*/  FFMA R0, R7, R4, -1 ;  /* 0xbf80000007007423 */ /* 0x002fc80000000004 */
[----:B------:R-:W-:-:S04]  /*27960*/  FADD.FTZ R3, -R0, -RZ ;  /* 0x800000ff00037221 */ /* 0x000fc80000010100 */
[----:B------:R-:W-:-:S07]  /*27970*/  FFMA R4, R4, R3, R4 ;  /* 0x0000000304047223 */ /* 0x000fce0000000004 */
.L_x_929:
[----:B------:R-:W-:Y:S05]  /*27980*/  BSYNC B1 ;  /* 0x0000000000017941 */ /* 0x000fea0003800000 */
.L_x_927:
        /* <DEDUP_REMOVED lines=10> */
.L_x_931:
[----:B------:R-:W1:Y:S02]  /*27a30*/  MUFU.RCP R5, R6 ;  /* 0x0000000600057308 */ /* 0x000e640000001000 */
[----:B-1----:R-:W-:-:S04]  /*27a40*/  FFMA R0, R6, R5, -1 ;  /* 0xbf80000006007423 */ /* 0x002fc80000000005 */
[----:B------:R-:W-:-:S04]  /*27a50*/  FADD.FTZ R0, -R0, -RZ ;  /* 0x800000ff00007221 */ /* 0x000fc80000010100 */
[----:B------:R-:W-:-:S07]  /*27a60*/  FFMA R5, R5, R0, R5 ;  /* 0x0000000005057223 */ /* 0x000fce0000000005 */
.L_x_932:
[----:B------:R-:W-:Y:S05]  /*27a70*/  BSYNC B1 ;  /* 0x0000000000017941 */ /* 0x000fea0003800000 */
.L_x_930:
        /* <DEDUP_REMOVED lines=10> */
.L_x_934:
[----:B------:R-:W1:Y:S02]  /*27b20*/  MUFU.RCP R6, R13 ;  /* 0x0000000d00067308 */ /* 0x000e640000001000 */
[----:B-1----:R-:W-:-:S04]  /*27b30*/  FFMA R0, R13, R6, -1 ;  /* 0xbf8000000d007423 */ /* 0x002fc80000000006 */
[----:B------:R-:W-:-:S04]  /*27b40*/  FADD.FTZ R3, -R0, -RZ ;  /* 0x800000ff00037221 */ /* 0x000fc80000010100 */
[----:B------:R-:W-:-:S07]  /*27b50*/  FFMA R6, R6, R3, R6 ;  /* 0x0000000306067223 */ /* 0x000fce0000000006 */
.L_x_935:
[----:B------:R-:W-:Y:S05]  /*27b60*/  BSYNC B1 ;  /* 0x0000000000017941 */ /* 0x000fea0003800000 */
.L_x_933:
        /* <DEDUP_REMOVED lines=10> */
.L_x_937:
[----:B------:R-:W1:Y:S02]  /*27c10*/  MUFU.RCP R7, R24 ;  /* 0x0000001800077308 */ /* 0x000e640000001000 */
[----:B-1----:R-:W-:-:S04]  /*27c20*/  FFMA R0, R24, R7, -1 ;  /* 0xbf80000018007423 */ /* 0x002fc80000000007 */
[----:B------:R-:W-:-:S04]  /*27c30*/  FADD.FTZ R0, -R0, -RZ ;  /* 0x800000ff00007221 */ /* 0x000fc80000010100 */
[----:B------:R-:W-:-:S07]  /*27c40*/  FFMA R7, R7, R0, R7 ;  /* 0x0000000007077223 */ /* 0x000fce0000000007 */
.L_x_938:
[----:B------:R-:W-:Y:S05]  /*27c50*/  BSYNC B1 ;  /* 0x0000000000017941 */ /* 0x000fea0003800000 */
.L_x_936:
        /* <DEDUP_REMOVED lines=10> */
.L_x_940:
[----:B------:R-:W1:Y:S02]  /*27d00*/  MUFU.RCP R8, R25 ;  /* 0x0000001900087308 */ /* 0x000e640000001000 */
[----:B-1----:R-:W-:-:S04]  /*27d10*/  FFMA R0, R25, R8, -1 ;  /* 0xbf80000019007423 */ /* 0x002fc80000000008 */
[----:B------:R-:W-:-:S04]  /*27d20*/  FADD.FTZ R3, -R0, -RZ ;  /* 0x800000ff00037221 */ /* 0x000fc80000010100 */
[----:B------:R-:W-:-:S07]  /*27d30*/  FFMA R8, R8, R3, R8 ;  /* 0x0000000308087223 */ /* 0x000fce0000000008 */
.L_x_941:
[----:B------:R-:W-:Y:S05]  /*27d40*/  BSYNC B1 ;  /* 0x0000000000017941 */ /* 0x000fea0003800000 */
.L_x_939:
        /* <DEDUP_REMOVED lines=10> */
.L_x_943:
[----:B------:R-:W1:Y:S02]  /*27df0*/  MUFU.RCP R9, R14 ;  /* 0x0000000e00097308 */ /* 0x000e640000001000 */
[----:B-1----:R-:W-:-:S04]  /*27e00*/  FFMA R0, R14, R9, -1 ;  /* 0xbf8000000e007423 */ /* 0x002fc80000000009 */
[----:B------:R-:W-:-:S04]  /*27e10*/  FADD.FTZ R0, -R0, -RZ ;  /* 0x800000ff00007221 */ /* 0x000fc80000010100 */
[----:B------:R-:W-:-:S07]  /*27e20*/  FFMA R9, R9, R0, R9 ;  /* 0x0000000009097223 */ /* 0x000fce0000000009 */
.L_x_944:
[----:B------:R-:W-:Y:S05]  /*27e30*/  BSYNC B1 ;  /* 0x0000000000017941 */ /* 0x000fea0003800000 */
.L_x_942:
        /* <DEDUP_REMOVED lines=10> */
.L_x_946:
[----:B------:R-:W1:Y:S02]  /*27ee0*/  MUFU.RCP R10, R21 ;  /* 0x00000015000a7308 */ /* 0x000e640000001000 */
[----:B-1----:R-:W-:-:S04]  /*27ef0*/  FFMA R0, R21, R10, -1 ;  /* 0xbf80000015007423 */ /* 0x002fc8000000000a */
[----:B------:R-:W-:-:S04]  /*27f00*/  FADD.FTZ R3, -R0, -RZ ;  /* 0x800000ff00037221 */ /* 0x000fc80000010100 */
[----:B------:R-:W-:-:S07]  /*27f10*/  FFMA R10, R10, R3, R10 ;  /* 0x000000030a0a7223 */ /* 0x000fce000000000a */
.L_x_947:
[----:B------:R-:W-:Y:S05]  /*27f20*/  BSYNC B1 ;  /* 0x0000000000017941 */ /* 0x000fea0003800000 */
.L_x_945:
        /* <DEDUP_REMOVED lines=10> */
.L_x_949:
[----:B------:R-:W1:Y:S02]  /*27fd0*/  MUFU.RCP R11, R28 ;  /* 0x0000001c000b7308 */ /* 0x000e640000001000 */
[----:B-1----:R-:W-:-:S04]  /*27fe0*/  FFMA R0, R28, R11, -1 ;  /* 0xbf8000001c007423 */ /* 0x002fc8000000000b */
[----:B------:R-:W-:-:S04]  /*27ff0*/  FADD.FTZ R0, -R0, -RZ ;  /* 0x800000ff00007221 */ /* 0x000fc80000010100 */
[----:B------:R-:W-:-:S07]  /*28000*/  FFMA R11, R11, R0, R11 ;  /* 0x000000000b0b7223 */ /* 0x000fce000000000b */
.L_x_950:
[----:B------:R-:W-:Y:S05]  /*28010*/  BSYNC B1 ;  /* 0x0000000000017941 */ /* 0x000fea0003800000 */
.L_x_948:
        /* <DEDUP_REMOVED lines=10> */
.L_x_952:
[----:B------:R-:W1:Y:S02]  /*280c0*/  MUFU.RCP R12, R19 ;  /* 0x00000013000c7308 */ /* 0x000e640000001000 */
[----:B-1----:R-:W-:-:S04]  /*280d0*/  FFMA R0, R19, R12, -1 ;  /* 0xbf80000013007423 */ /* 0x002fc8000000000c */
[----:B------:R-:W-:-:S04]  /*280e0*/  FADD.FTZ R3, -R0, -RZ ;  /* 0x800000ff00037221 */ /* 0x000fc80000010100 */
[----:B------:R-:W-:-:S07]  /*280f0*/  FFMA R12, R12, R3, R12 ;  /* 0x000000030c0c7223 */ /* 0x000fce000000000c */
.L_x_953:
[----:B------:R-:W-:Y:S05]  /*28100*/  BSYNC B1 ;  /* 0x0000000000017941 */ /* 0x000fea0003800000 */
.L_x_951:
        /* <DEDUP_REMOVED lines=10> */
.L_x_955:
[----:B------:R-:W1:Y:S02]  /*281b0*/  MUFU.RCP R13, R18 ;  /* 0x00000012000d7308 */ /* 0x000e640000001000 */
[----:B-1----:R-:W-:-:S04]  /*281c0*/  FFMA R0, R18, R13, -1 ;  /* 0xbf80000012007423 */ /* 0x002fc8000000000d */
[----:B------:R-:W-:-:S04]  /*281d0*/  FADD.FTZ R0, -R0, -RZ ;  /* 0x800000ff00007221 */ /* 0x000fc80000010100 */
[----:B------:R-:W-:-:S07]  /*281e0*/  FFMA R13, R13, R0, R13 ;  /* 0x000000000d0d7223 */ /* 0x000fce000000000d */
.L_x_956:
[----:B------:R-:W-:Y:S05]  /*281f0*/  BSYNC B1 ;  /* 0x0000000000017941 */ /* 0x000fea0003800000 */
.L_x_954:
        /* <DEDUP_REMOVED lines=10> */
.L_x_958:
[----:B------:R-:W1:Y:S02]  /*282a0*/  MUFU.RCP R14, R15 ;  /* 0x0000000f000e7308 */ /* 0x000e640000001000 */
[----:B-1----:R-:W-:-:S04]  /*282b0*/  FFMA R0, R15, R14, -1 ;  /* 0xbf8000000f007423 */ /* 0x002fc8000000000e */
[----:B------:R-:W-:-:S04]  /*282c0*/  FADD.FTZ R3, -R0, -RZ ;  /* 0x800000ff00037221 */ /* 0x000fc80000010100 */
[----:B------:R-:W-:-:S07]  /*282d0*/  FFMA R14, R14, R3, R14 ;  /* 0x000000030e0e7223 */ /* 0x000fce000000000e */
.L_x_959:
[----:B------:R-:W-:Y:S05]  /*282e0*/  BSYNC B1 ;  /* 0x0000000000017941 */ /* 0x000fea0003800000 */
.L_x_957:
        /* <DEDUP_REMOVED lines=10> */
.L_x_961:
[----:B------:R-:W1:Y:S02]  /*28390*/  MUFU.RCP R15, R20 ;  /* 0x00000014000f7308 */ /* 0x000e640000001000 */
[----:B-1----:R-:W-:-:S04]  /*283a0*/  FFMA R0, R20, R15, -1 ;  /* 0xbf80000014007423 */ /* 0x002fc8000000000f */
[----:B------:R-:W-:-:S04]  /*283b0*/  FADD.FTZ R0, -R0, -RZ ;  /* 0x800000ff00007221 */ /* 0x000fc80000010100 */
[----:B------:R-:W-:-:S07]  /*283c0*/  FFMA R15, R15, R0, R15 ;  /* 0x000000000f0f7223 */ /* 0x000fce000000000f */
.L_x_962:
[----:B------:R-:W-:Y:S05]  /*283d0*/  BSYNC B1 ;  /* 0x0000000000017941 */ /* 0x000fea0003800000 */
.L_x_960:
        /* <DEDUP_REMOVED lines=10> */
.L_x_964:
[----:B------:R-:W1:Y:S02]  /*28480*/  MUFU.RCP R18, R27 ;  /* 0x0000001b00127308 */ /* 0x000e640000001000 */
[----:B-1----:R-:W-:-:S04]  /*28490*/  FFMA R0, R27, R18, -1 ;  /* 0xbf8000001b007423 */ /* 0x002fc80000000012 */
[----:B------:R-:W-:-:S04]  /*284a0*/  FADD.FTZ R3, -R0, -RZ ;  /* 0x800000ff00037221 */ /* 0x000fc80000010100 */
[----:B------:R-:W-:-:S07]  /*284b0*/  FFMA R18, R18, R3, R18 ;  /* 0x0000000312127223 */ /* 0x000fce0000000012 */
.L_x_965:
[----:B------:R-:W-:Y:S05]  /*284c0*/  BSYNC B1 ;  /* 0x0000000000017941 */ /* 0x000fea0003800000 */
.L_x_963:
        /* <DEDUP_REMOVED lines=10> */
.L_x_967:
[----:B------:R-:W1:Y:S02]  /*28570*/  MUFU.RCP R19, R36 ;  /* 0x0000002400137308 */ /* 0x000e640000001000 */
[----:B-1----:R-:W-:-:S04]  /*28580*/  FFMA R0, R36, R19, -1 ;  /* 0xbf80000024007423 */ /* 0x002fc80000000013 */
[----:B------:R-:W-:-:S04]  /*28590*/  FADD.FTZ R0, -R0, -RZ ;  /* 0x800000ff00007221 */ /* 0x000fc80000010100 */
[----:B------:R-:W-:-:S07]  /*285a0*/  FFMA R19, R19, R0, R19 ;  /* 0x0000000013137223 */ /* 0x000fce0000000013 */
.L_x_968:
[----:B------:R-:W-:Y:S05]  /*285b0*/  BSYNC B1 ;  /* 0x0000000000017941 */ /* 0x000fea0003800000 */
.L_x_966:
        /* <DEDUP_REMOVED lines=10> */
.L_x_970:
[----:B------:R-:W1:Y:S02]  /*28660*/  MUFU.RCP R20, R37 ;  /* 0x0000002500147308 */ /* 0x000e640000001000 */
[----:B-1----:R-:W-:-:S04]  /*28670*/  FFMA R0, R37, R20, -1 ;  /* 0xbf80000025007423 */ /* 0x002fc80000000014 */
[----:B------:R-:W-:-:S04]  /*28680*/  FADD.FTZ R3, -R0, -RZ ;  /* 0x800000ff00037221 */ /* 0x000fc80000010100 */
[----:B------:R-:W-:-:S07]  /*28690*/  FFMA R20, R20, R3, R20 ;  /* 0x0000000314147223 */ /* 0x000fce0000000014 */
.L_x_971:
[----:B------:R-:W-:Y:S05]  /*286a0*/  BSYNC B1 ;  /* 0x0000000000017941 */ /* 0x000fea0003800000 */
.L_x_969:
        /* <DEDUP_REMOVED lines=8> */
.L_x_972:
[----:B------:R-:W1:Y:S02]  /*28730*/  MUFU.RCP R0, R23 ;  /* 0x0000001700007308 */ /* 0x000e640000001000 */
[----:B-1----:R-:W-:-:S04]  /*28740*/  FFMA R2, R23, R0, -1 ;  /* 0xbf80000017027423 */ /* 0x002fc80000000000 */
[----:B------:R-:W-:-:S04]  /*28750*/  FADD.FTZ R3, -R2, -RZ ;  /* 0x800000ff02037221 */ /* 0x000fc80000010100 */
[----:B------:R-:W-:-:S07]  /*28760*/  FFMA R0, R0, R3, R0 ;  /* 0x0000000300007223 */ /* 0x000fce0000000000 */
.L_x_973:
        /* <DEDUP_REMOVED lines=29> */
.L_x_975:
[----:B------:R-:W-:Y:S05]  /*28940*/  BSYNC B0 ;  /* 0x0000000000007941 */ /* 0x000fea0003800000 */
.L_x_974:
[----:B------:R-:W-:Y:S06]  /*28950*/  BAR.SYNC.DEFER_BLOCKING 0x1, 0x100 ;  /* 0x0044000000007b1d */ /* 0x000fec0000010000 */
[----:B------:R-:W-:Y:S04]  /*28960*/  BSSY B0, `(.L_x_976) ;  /* 0x000000a000007945 */ /* 0x000fe80003800000 */
[----:B------:R-:W-:Y:S05]  /*28970*/  @P0 BRA `(.L_x_977) ;  /* 0x0000000000200947 */ /* 0x000fea0003800000 */
[----:B------:R-:W-:-:S06]  /*28980*/  UISETP.NE.AND UP0, UPT, UR43, 0x3, UPT ;  /* 0x000000032b00788c */ /* 0x000fcc000bf05270 */
[----:B------:R-:W-:-:S13]  /*28990*/  PLOP3.LUT P0, PT, PT, PT, UP0, 0x80, 0x0 ;  /* 0x000000000000781c */ /* 0x000fda0003f0f008 */
[----:B------:R-:W-:Y:S05]  /*289a0*/  @!P0 BRA `(.L_x_978) ;  /* 0x0000000000048947 */ /* 0x000fea0003800000 */
[----:B------:R-:W-:Y:S01]  /*289b0*/  BPT.TRAP 0x1 ;  /* 0x000000040000795c */ /* 0x000fe20000300000 */
.L_x_978:
[----:B------:R-:W-:-:S04]  /*289c0*/  ULEA UR4, UR36, UR46, 0x3 ;  /* 0x0000002e24047291 */ /* 0x000fc8000f8e183f */
[----:B------:R-:W-:-:S04]  /*289d0*/  UIADD3 UR4, UR4, 0x50, URZ ;  /* 0x0000005004047890 */ /* 0x000fc8000fffe03f */
[----:B------:R-:W-:-:S09]  /*289e0*/  UPRMT UR4, UR47, 0x654, UR4 ;  /* 0x000006542f047896 */ /* 0x000fd20008000004 */
[----:B------:R-:W-:Y:S03]  /*289f0*/  SYNCS.ARRIVE.TRANS64.RED.A1T0 RZ, [UR4], RZ ;  /* 0x000000ffffff79a7 */ /* 0x000fe60008100404 */
.L_x_977:
[----:B------:R-:W-:Y:S05]  /*28a00*/  BSYNC B0 ;  /* 0x0000000000007941 */ /* 0x000fea0003800000 */
.L_x_976:
[----:B------:R-:W2:Y:S01]  /*28a10*/  LDL.LU R24, [R1+0x208] ;  /* 0x0002080001187983 */ /* 0x000ea20000300800 */
[----:B------:R-:W-:-:S03]  /*28a20*/  ULDC.64 UR4, c[0x0][0x8f8] ;  /* 0x00023e0000047ab9 */ /* 0x000fc60000000a00 */
[----:B------:R-:W3:Y:S01]  /*28a30*/  LDL.LU R23, [R1+0x204] ;  /* 0x0002040001177983 */ /* 0x000ee20000300800 */
[----:B------:R-:W-:Y:S01]  /*28a40*/  UIADD3 UR36, UR36, 0x1, URZ ;  /* 0x0000000124247890 */ /* 0x000fe2000fffe03f */
[----:B------:R-:W-:Y:S01]  /*28a50*/  PRMT R0, RZ, 0x7610, R0 ;  /* 0x00007610ff007816 */ /* 0x000fe20000000000 */
[----:B------:R-:W-:Y:S01]  /*28a60*/  UMOV UR49, 0xffffffff ;  /* 0xffffffff00317882 */ /* 0x000fe20000000000 */
[----:B------:R-:W-:Y:S01]  /*28a70*/  UMOV UR51, 0xffffffff ;  /* 0xffffffff00337882 */ /* 0x000fe20000000000 */
[----:B------:R-:W-:Y:S01]  /*28a80*/  UISETP.NE.AND UP0, UPT, UR36, 0x4, UPT ;  /* 0x000000042400788c */ /* 0x000fe2000bf05270 */
[----:B------:R-:W-:-:S03]  /*28a90*/  IMAD.MOV.U32 R18, RZ, RZ, -0x1 ;  /* 0xffffffffff127424 */ /* 0x000fc600078e00ff */
[----:B------:R-:W-:Y:S01]  /*28aa0*/  USEL UR36, UR36, URZ, UP0 ;  /* 0x0000003f24247287 */ /* 0x000fe20008000000 */
[----:B---3--:R-:W-:-:S04]  /*28ab0*/  IADD3 R23, P0, R23, UR54, RZ ;  /* 0x0000003617177c10 */ /* 0x008fc8000ff1e0ff */
[----:B--2---:R-:W-:Y:S01]  /*28ac0*/  IADD3.X R24, R24, UR53, RZ, P0, !PT ;  /* 0x0000003518187c10 */ /* 0x004fe200087fe4ff */
[----:B------:R2:W-:Y:S01]  /*28ad0*/  STL [R1+0x204], R23 ;  /* 0x0002041701007387 */ /* 0x0005e20000100800 */
[----:B------:R-:W-:-:S03]  /*28ae0*/  ISETP.GE.U32.AND P0, PT, R23, UR4, PT ;  /* 0x0000000417007c0c */ /* 0x000fc6000bf06070 */
[----:B------:R2:W-:Y:S01]  /*28af0*/  STL [R1+0x208], R24 ;  /* 0x0002081801007387 */ /* 0x0005e20000100800 */
[----:B------:R-:W-:-:S13]  /*28b00*/  ISETP.GE.U32.AND.EX P0, PT, R24, UR5, PT, P0 ;  /* 0x0000000518007c0c */ /* 0x000fda000bf06100 */
[----:B--2---:R-:W-:Y:S05]  /*28b10*/  @P0 BRA `(.L_x_979) ;  /* 0x0000000400740947 */ /* 0x004fea0003800000 */
[----:B------:R-:W2:Y:S01]  /*28b20*/  S2R R18, SR_CTAID.X ;  /* 0x0000000000127919 */ /* 0x000ea20000002500 */
[----:B------:R-:W3:Y:S01]  /*28b30*/  LDC.64 R8, c[0x0][0x8d0] ;  /* 0x00023400ff087b82 */ /* 0x000ee20000000a00 */
[----:B------:R-:W-:Y:S01]  /*28b40*/  ULDC UR4, c[0x0][0x150] ;  /* 0x0000540000047ab9 */ /* 0x000fe20000000800 */
[----:B-1----:R-:W-:Y:S01]  /*28b50*/  MOV R6, R23 ;  /* 0x0000001700067202 */ /* 0x002fe20000000f00 */
[----:B------:R-:W1:Y:S01]  /*28b60*/  S2R R20, SR_CTAID.Y ;  /* 0x0000000000147919 */ /* 0x000e620000002600 */
[----:B------:R-:W-:-:S04]  /*28b70*/  MOV R7, R24 ;  /* 0x0000001800077202 */ /* 0x000fc80000000f00 */
[----:B------:R-:W4:Y:S08]  /*28b80*/  LDC R21, c[0x0][0x144] ;  /* 0x00005100ff157b82 */ /* 0x000f300000000800 */
[----:B------:R-:W1:Y:S08]  /*28b90*/  LDC R10, c[0x0][0x8d8] ;  /* 0x00023600ff0a7b82 */ /* 0x000e700000000800 */
[----:B------:R-:W1:Y:S01]  /*28ba0*/  LDC.64 R14, c[0x0][0x8c8] ;  /* 0x00023200ff0e7b82 */ /* 0x000e620000000a00 */
[----:B---3--:R-:W-:-:S04]  /*28bb0*/  ISETP.NE.U32.AND P0, PT, R8, RZ, PT ;  /* 0x000000ff0800720c */ /* 0x008fc80003f05070 */
[----:B------:R-:W-:Y:S02]  /*28bc0*/  ISETP.NE.AND.EX P0, PT, R9, RZ, PT, P0 ;  /* 0x000000ff0900720c */ /* 0x000fe40003f05300 */
[----:B--2---:R-:W-:-:S05]  /*28bd0*/  I2FP.F32.U32 R0, R18 ;  /* 0x0000001200007245 */ /* 0x004fca0000201000 */
[----:B------:R-:W-:-:S04]  /*28be0*/  FMUL R0, R0, UR4 ;  /* 0x0000000400007c20 */ /* 0x000fc80008400000 */
[----:B------:R2:W3:Y:S02]  /*28bf0*/  F2I.U32.TRUNC.NTZ R19, R0 ;  /* 0x0000000000137305 */ /* 0x0004e4000020f000 */
[----:B----4-:R-:W-:Y:S05]  /*28c00*/  @!P0 BRA `(.L_x_980) ;  /* 0x0000000000288947 */ /* 0x010fea0003800000 */
[----:B--2---:R-:W2:Y:S02]  /*28c10*/  LDC R0, c[0x0][0x8dc] ;  /* 0x00023700ff007b82 */ /* 0x004ea40000000800 */
[----:B--2---:R-:W-:-:S04]  /*28c20*/  IADD3 R7, P0, R23, R0, RZ ;  /* 0x0000000017077210 */ /* 0x004fc80007f1e0ff */
        /* <DEDUP_REMOVED lines=8> */
.L_x_980:
[-CC-:B-1----:R-:W-:Y:S01]  /*28cb0*/  SHF.R.U64 R26, R6, R10.reuse, R7.reuse ;  /* 0x0000000a061a7219 */ /* 0x182fe20000001207 */
[----:B------:R-:W1:Y:S01]  /*28cc0*/  LDC.64 R12, c[0x0][0x8e8] ;  /* 0x00023a00ff0c7b82 */ /* 0x000e620000000a00 */
[----:B--2---:R-:W-:Y:S01]  /*28cd0*/  SHF.R.U32.HI R0, RZ, R10, R7 ;  /* 0x0000000aff007219 */ /* 0x004fe20000011607 */
[----:B------:R-:W-:Y:S01]  /*28ce0*/  ULDC UR4, c[0x0][0x154] ;  /* 0x0000550000047ab9 */ /* 0x000fe20000000800 */
[----:B------:R-:W-:Y:S01]  /*28cf0*/  IADD3 R5, P0, RZ, -R26, RZ ;  /* 0x8000001aff057210 */ /* 0x000fe20007f1e0ff */
[----:B------:R-:W-:Y:S01]  /*28d00*/  IMAD.MOV.U32 R7, RZ, RZ, 0x1 ;  /* 0x00000001ff077424 */ /* 0x000fe200078e00ff */
[----:B------:R-:W-:Y:S02]  /*28d10*/  MOV R2, R23 ;  /* 0x0000001700027202 */ /* 0x000fe40000000f00 */
[----:B---3--:R-:W-:Y:S01]  /*28d20*/  IADD3 R19, -R19, RZ, RZ ;  /* 0x000000ff13137210 */ /* 0x008fe20007ffe1ff */
[----:B------:R-:W2:Y:S01]  /*28d30*/  LDC R4, c[0x0][0x8c0] ;  /* 0x00023000ff047b82 */ /* 0x000ea20000000800 */
[----:B------:R-:W-:-:S03]  /*28d40*/  IMAD.X R3, RZ, RZ, ~R0, P0 ;  /* 0x000000ffff037224 */ /* 0x000fc600000e0e00 */
[----:B------:R-:W-:Y:S02]  /*28d50*/  IMAD R21, R21, R19, R18 ;  /* 0x0000001315157224 */ /* 0x000fe400078e0212 */
[----:B------:R-:W-:Y:S01]  /*28d60*/  IMAD R0, R3, R14, RZ ;  /* 0x0000000e03007224 */ /* 0x000fe200078e02ff */
[----:B------:R-:W-:Y:S01]  /*28d70*/  MOV R3, R24 ;  /* 0x0000001800037202 */ /* 0x000fe20000000f00 */
[----:B------:R-:W3:Y:S02]  /*28d80*/  LDC R6, c[0x0][0x8b0] ;  /* 0x00022c00ff067b82 */ /* 0x000ee40000000800 */
[----:B------:R-:W-:-:S06]  /*28d90*/  IMAD.WIDE.U32 R2, R5, R14, R2 ;  /* 0x0000000e05027225 */ /* 0x000fcc00078e0002 */
[----:B------:R-:W4:Y:S01]  /*28da0*/  LDC R22, c[0x0][0x900] ;  /* 0x00024000ff167b82 */ /* 0x000f220000000800 */
[----:B------:R-:W-:Y:S01]  /*28db0*/  IMAD R5, R5, R15, R0 ;  /* 0x0000000f05057224 */ /* 0x000fe200078e0200 */
[----:B------:R-:W-:Y:S02]  /*28dc0*/  I2FP.F32.U32 R0, R20 ;  /* 0x0000001400007245 */ /* 0x000fe40000201000 */
[----:B-1----:R-:W-:Y:S02]  /*28dd0*/  ISETP.NE.U32.AND P0, PT, R12, RZ, PT ;  /* 0x000000ff0c00720c */ /* 0x002fe40003f05070 */
[----:B------:R-:W-:Y:S01]  /*28de0*/  IADD3 R3, R3, R5, RZ ;  /* 0x0000000503037210 */ /* 0x000fe20007ffe0ff */
[----:B------:R-:W-:Y:S01]  /*28df0*/  FMUL R0, R0, UR4 ;  /* 0x0000000400007c20 */ /* 0x000fe20008400000 */
[----:B------:R-:W1:Y:S01]  /*28e00*/  LDC R15, c[0x0][0x148] ;  /* 0x00005200ff0f7b82 */ /* 0x000e620000000800 */
[----:B------:R-:W-:Y:S02]  /*28e10*/  ISETP.NE.AND.EX P0, PT, R13, RZ, PT, P0 ;  /* 0x000000ff0d00720c */ /* 0x000fe40003f05300 */
[-CC-:B--2---:R-:W-:Y:S01]  /*28e20*/  SHF.R.U64 R10, R2, R4.reuse, R3.reuse ;  /* 0x00000004020a7219 */ /* 0x184fe20000001203 */
[----:B------:R2:W1:Y:S01]  /*28e30*/  F2I.U32.TRUNC.NTZ R14, R0 ;  /* 0x00000000000e7305 */ /* 0x000462000020f000 */
[----:B------:R-:W-:-:S02]  /*28e40*/  SHF.R.U32.HI R3, RZ, R4, R3 ;  /* 0x00000004ff037219 */ /* 0x000fc40000011603 */
[----:B------:R-:W-:Y:S01]  /*28e50*/  MOV R5, 0xffffffff ;  /* 0xffffffff00057802 */ /* 0x000fe20000000f00 */
[----:B------:R-:W1:Y:S01]  /*28e60*/  LDC R19, c[0x0][0x8a8] ;  /* 0x00022a00ff137b82 */ /* 0x000e620000000800 */
[-CC-:B---3--:R-:W-:Y:S02]  /*28e70*/  SHF.R.U64 R8, R10, R6.reuse, R3.reuse ;  /* 0x000000060a087219 */ /* 0x188fe40000001203 */
[----:B------:R-:W-:-:S05]  /*28e80*/  SHF.R.U32.HI R3, RZ, R6, R3 ;  /* 0x00000006ff037219 */ /* 0x000fca0000011603 */
[----:B------:R-:W3:Y:S01]  /*28e90*/  LDC R18, c[0x0][0x8f0] ;  /* 0x00023c00ff127b82 */ /* 0x000ee20000000800 */
[-C--:B----4-:R-:W-:Y:S02]  /*28ea0*/  SHF.L.U32 R5, R5, R22.reuse, RZ ;  /* 0x0000001605057219 */ /* 0x090fe400000006ff */
[-CC-:B------:R-:W-:Y:S02]  /*28eb0*/  SHF.R.U64 R11, R8, R22.reuse, R3.reuse ;  /* 0x00000016080b7219 */ /* 0x180fe40000001203 */
[-C--:B------:R-:W-:Y:S02]  /*28ec0*/  SHF.R.U32.HI R3, RZ, R22.reuse, R3 ;  /* 0x00000016ff037219 */ /* 0x080fe40000011603 */
[----:B------:R-:W-:Y:S01]  /*28ed0*/  SHF.L.U32 R22, R7, R22, RZ ;  /* 0x0000001607167219 */ /* 0x000fe200000006ff */
[----:B------:R-:W4:Y:S01]  /*28ee0*/  LDC R24, c[0x0][0x8e0] ;  /* 0x00023800ff187b82 */ /* 0x000f220000000800 */
[----:B------:R-:W-:Y:S02]  /*28ef0*/  LOP3.LUT R23, RZ, R5, RZ, 0x33, !PT ;  /* 0x00000005ff177212 */ /* 0x000fe400078e33ff */
[----:B------:R-:W-:-:S05]  /*28f00*/  MOV R2, R11 ;  /* 0x0000000b00027202 */ /* 0x000fca0000000f00 */
[----:B------:R-:W1:Y:S01]  /*28f10*/  LDC R25, c[0x0][0x8b8] ;  /* 0x00022e00ff197b82 */ /* 0x000e620000000800 */
[----:B--2---:R-:W-:Y:S05]  /*28f20*/  @!P0 BRA `(.L_x_981) ;  /* 0x0000000000288947 */ /* 0x004fea0003800000 */
[----:B------:R-:W2:Y:S02]  /*28f30*/  LDC R0, c[0x0][0x8f4] ;  /* 0x00023d00ff007b82 */ /* 0x000ea40000000800 */
        /* <DEDUP_REMOVED lines=9> */
.L_x_981:
[----:B------:R-:W2:Y:S01]  /*28fd0*/  LDC R4, c[0x0][0x904] ;  /* 0x00024100ff047b82 */ /* 0x000ea20000000800 */
[----:B---3--:R-:W-:Y:S01]  /*28fe0*/  SHF.R.U64 R0, R2, R18, R3 ;  /* 0x0000001202007219 */ /* 0x008fe20000001203 */
[----:B-1----:R-:W-:Y:S01]  /*28ff0*/  VIADD R3, R19, 0xffffffff ;  /* 0xffffffff13037836 */ /* 0x002fe20000000000 */
[----:B------:R-:W-:Y:S02]  /*29000*/  LOP3.LUT R5, R8, R23, RZ, 0xc0, !PT ;  /* 0x0000001708057212 */ /* 0x000fe400078ec0ff */
[----:B------:R-:W-:Y:S02]  /*29010*/  IADD3 R14, -R14, RZ, RZ ;  /* 0x000000ff0e0e7210 */ /* 0x000fe40007ffe1ff */
[----:B------:R-:W-:Y:S01]  /*29020*/  IADD3 R2, -R0, RZ, RZ ;  /* 0x000000ff00027210 */ /* 0x000fe20007ffe1ff */
[----:B------:R-:W-:Y:S01]  /*29030*/  IMAD R18, R22, R0, R5 ;  /* 0x0000000016127224 */ /* 0x000fe200078e0205 */
[----:B------:R-:W-:Y:S02]  /*29040*/  LOP3.LUT R3, R10, R3, RZ, 0xc0, !PT ;  /* 0x000000030a037212 */ /* 0x000fe400078ec0ff */
[----:B------:R-:W-:Y:S01]  /*29050*/  R2UR UR51, R26 ;  /* 0x000000001a3372ca */ /* 0x000fe200000e0000 */
[----:B----4-:R-:W-:-:S04]  /*29060*/  IMAD R0, R2, R24, R11 ;  /* 0x0000001802007224 */ /* 0x010fc800078e020b */
[----:B------:R-:W-:Y:S01]  /*29070*/  IMAD R3, R0, R19, R3 ;  /* 0x0000001300037224 */ /* 0x000fe200078e0203 */
[----:B--2---:R-:W-:-:S13]  /*29080*/  ISETP.NE.AND P0, PT, R4, 0x1, PT ;  /* 0x000000010400780c */ /* 0x004fda0003f05270 */
[----:B------:R-:W-:-:S04]  /*29090*/  @P0 IMAD R21, R15, R14, R20 ;  /* 0x0000000e0f150224 */ /* 0x000fc800078e0214 */
[----:B------:R-:W-:-:S05]  /*290a0*/  IMAD R18, R18, R25, R21 ;  /* 0x0000001912127224 */ /* 0x000fca00078e0215 */
[----:B------:R-:W-:Y:S02]  /*290b0*/  SEL R0, R3, R18, !P0 ;  /* 0x0000001203007207 */ /* 0x000fe40004000000 */
[----:B------:R-:W-:Y:S02]  /*290c0*/  SEL R18, R18, R3, !P0 ;  /* 0x0000000312127207 */ /* 0x000fe40004000000 */
[----:B------:R-:W-:Y:S02]  /*290d0*/  R2UR UR49, R0 ;  /* 0x00000000003172ca */ /* 0x000fe400000e0000 */
[----:B------:R-:W-:-:S13]  /*290e0*/  MOV R0, 0x1 ;  /* 0x0000000100007802 */ /* 0x000fda0000000f00 */
.L_x_979:
[----:B------:R-:W-:Y:S01]  /*290f0*/  LOP3.LUT P0, RZ, R0, 0xff, RZ, 0xc0, !PT ;  /* 0x000000ff00ff7812 */ /* 0x000fe2000780c0ff */
[----:B------:R-:W-:Y:S02]  /*29100*/  UIMAD.WIDE.U32 UR4, UR42, -0x55555555, URZ ;  /* 0xaaaaaaab2a0478a5 */ /* 0x000fe4000f8e003f */
[----:B------:R-:W-:Y:S02]  /*29110*/  UIADD3 UR40, UR40, 0x10, URZ ;  /* 0x0000001028287890 */ /* 0x000fe4000fffe03f */
[----:B------:R-:W-:-:S04]  /*29120*/  USHF.R.U32.HI UR4, URZ, 0x1, UR5 ;  /* 0x000000013f047899 */ /* 0x000fc80008011605 */
[----:B------:R-:W-:-:S04]  /*29130*/  UIMAD UR42, UR4, -0x3, UR42 ;  /* 0xfffffffd042a78a4 */ /* 0x000fc8000f8e022a */
[----:B------:R-:W-:Y:S08]  /*29140*/  @P0 BRA `(.L_x_982) ;  /* 0xfffffd8400c00947 */ /* 0x000ff0000383ffff */
[----:B------:R-:W-:-:S13]  /*29150*/  PLOP3.LUT P0, PT, PT, PT, PT, 0x8, 0x0 ;  /* 0x000000000000781c */ /* 0x000fda0003f0e170 */
.L_x_22:
[----:B------:R-:W-:Y:S05]  /*29160*/  @P0 BRA `(.L_x_14) ;  /* 0x0000003c003c0947 */ /* 0x000fea0003800000 */
[----:B------:R-:W-:Y:S01]  /*29170*/  ULDC.64 UR6, c[0x0][0x588] ;  /* 0x0001620000067ab9 */ /* 0x000fe20000000a00 */
[----:B------:R-:W-:Y:S01]  /*29180*/  ULDC.64 UR4, c[0x0][0x590] ;  /* 0x0001640000047ab9 */ /* 0x000fe20000000a00 */
[----:B------:R-:W-:Y:S01]  /*29190*/  ISETP.NE.U32.AND P0, PT, RZ, UR6, PT ;  /* 0x00000006ff007c0c */ /* 0x000fe2000bf05070 */
[----:B------:R-:W-:-:S04]  /*291a0*/  DEPBAR.LE SB0, 0x0 ;  /* 0x000080000000791a */ /* 0x000fc80000000000 */
[----:B------:R-:W-:Y:S01]  /*291b0*/  ISETP.NE.U32.AND P1, PT, RZ, UR4, PT ;  /* 0x00000004ff007c0c */ /* 0x000fe2000bf25070 */
[----:B------:R-:W-:Y:S01]  /*291c0*/  BSSY B0, `(.L_x_983) ;  /* 0x0000016000007945 */ /* 0x000fe20003800000 */
[----:B------:R-:W-:Y:S02]  /*291d0*/  ISETP.NE.AND.EX P0, PT, RZ, UR7, PT, P0 ;  /* 0x00000007ff007c0c */ /* 0x000fe4000bf05300 */
[----:B------:R-:W-:-:S13]  /*291e0*/  ISETP.NE.AND.EX P1, PT, RZ, UR5, PT, P1 ;  /* 0x00000005ff007c0c */ /* 0x000fda000bf25310 */
[----:B------:R-:W-:Y:S05]  /*291f0*/  @P0 BRA P1, `(.L_x_984) ;  /* 0x0000000000480947 */ /* 0x000fea0000800000 */
[----:B------:R-:W-:-:S04]  /*29200*/  ISETP.NE.U32.AND P0, PT, RZ, UR4, PT ;  /* 0x00000004ff007c0c */ /* 0x000fc8000bf05070 */
[----:B------:R-:W-:-:S13]  /*29210*/  ISETP.NE.AND.EX P0, PT, RZ, UR5, PT, P0 ;  /* 0x00000005ff007c0c */ /* 0x000fda000bf05300 */
[----:B------:R-:W-:Y:S05]  /*29220*/  @!P0 BRA `(.L_x_985) ;  /* 0x0000000000308947 */ /* 0x000fea0003800000 */
[----:B---34-:R-:W3:Y:S02]  /*29230*/  LDL.LU R0, [R1+0x20c] ;  /* 0x00020c0001007983 */ /* 0x018ee40000300800 */
[----:B---3--:R-:W-:-:S13]  /*29240*/  LOP3.LUT P0, RZ, R0, 0xff, RZ, 0xc0, !PT ;  /* 0x000000ff00ff7812 */ /* 0x008fda000780c0ff */
[----:B------:R-:W-:Y:S05]  /*29250*/  @!P0 BRA `(.L_x_986) ;  /* 0x0000000000108947 */ /* 0x000fea0003800000 */
[----:B-----5:R-:W-:-:S13]  /*29260*/  FSETP.NEU.AND P0, PT, R16, RZ, PT ;  /* 0x000000ff1000720b */ /* 0x020fda0003f0d000 */
[----:B------:R-:W-:Y:S05]  /*29270*/  @!P0 BREAK B0 ;  /* 0x0000000000008942 */ /* 0x000fea0003800000 */
[----:B------:R-:W-:Y:S05]  /*29280*/  @P0 BRA `(.L_x_984) ;  /* 0x0000000000240947 */ /* 0x000fea0003800000 */
[----:B------:R-:W-:Y:S05]  /*29290*/  BRA `(.L_x_14) ;  /* 0x0000003800f07947 */ /* 0x000fea0003800000 */
.L_x_986:
[----:B------:R-:W-:-:S04]  /*292a0*/  ISETP.NE.U32.AND P0, PT, RZ, UR6, PT ;  /* 0x00000006ff007c0c */ /* 0x000fc8000bf05070 */
[----:B------:R-:W-:-:S13]  /*292b0*/  ISETP.NE.AND.EX P0, PT, RZ, UR7, PT, P0 ;  /* 0x00000007ff007c0c */ /* 0x000fda000bf05300 */
[----:B------:R-:W-:Y:S05]  /*292c0*/  @!P0 BREAK B0 ;  /* 0x0000000000008942 */ /* 0x000fea0003800000 */
[----:B------:R-:W-:Y:S05]  /*292d0*/  @P0 BRA `(.L_x_984) ;  /* 0x0000000000100947 */ /* 0x000fea0003800000 */
[----:B------:R-:W-:Y:S05]  /*292e0*/  BRA `(.L_x_14) ;  /* 0x0000003800dc7947 */ /* 0x000fea0003800000 */
.L_x_985:
[----:B-----5:R-:W-:-:S13]  /*292f0*/  FSETP.NEU.AND P0, PT, R16, RZ, PT ;  /* 0x000000ff1000720b */ /* 0x020fda0003f0d000 */
[----:B------:R-:W-:Y:S05]  /*29300*/  @!P0 BREAK B0 ;  /* 0x0000000000008942 */ /* 0x000fea0003800000 */
[----:B------:R-:W-:Y:S05]  /*29310*/  @!P0 BRA `(.L_x_14) ;  /* 0x0000003800d08947 */ /* 0x000fea0003800000 */
.L_x_984:
[----:B--2---:R-:W-:Y:S05]  /*29320*/  BSYNC B0 ;  /* 0x0000000000007941 */ /* 0x004fea0003800000 */
.L_x_983:
[----:B------:R-:W-:-:S04]  /*29330*/  ULOP3.LUT UR4, UR59, 0x1, URZ, 0xfc, !UPT ;  /* 0x000000013b047892 */ /* 0x000fc8000f8efc3f */
[----:B------:R-:W-:-:S06]  /*29340*/  UISETP.NE.AND UP0, UPT, UR4, 0x3, UPT ;  /* 0x000000030400788c */ /* 0x000fcc000bf05270 */
[----:B------:R-:W-:-:S13]  /*29350*/  PLOP3.LUT P0, PT, PT, PT, UP0, 0x80, 0x0 ;  /* 0x000000000000781c */ /* 0x000fda0003f0f008 */
[----:B------:R-:W-:Y:S05]  /*29360*/  @!P0 BRA `(.L_x_987) ;  /* 0x0000000000048947 */ /* 0x000fea0003800000 */
[----:B------:R-:W-:Y:S01]  /*29370*/  BPT.TRAP 0x1 ;  /* 0x000000040000795c */ /* 0x000fe20000300000 */
.L_x_987:
[----:B------:R-:W2:Y:S01]  /*29380*/  S2UR UR5, SR_CgaCtaId ;  /* 0x00000000000579c3 */ /* 0x000ea20000008800 */
[----:B------:R-:W-:Y:S02]  /*29390*/  UMOV UR4, 0x400 ;  /* 0x0000040000047882 */ /* 0x000fe40000000000 */
[----:B--2---:R-:W-:-:S04]  /*293a0*/  ULEA UR4, UR5, UR4, 0x18 ;  /* 0x0000000405047291 */ /* 0x004fc8000f8ec03f */
[----:B------:R-:W-:-:S04]  /*293b0*/  ULEA UR4, UR36, UR4, 0x3 ;  /* 0x0000000424047291 */ /* 0x000fc8000f8e183f */
[----:B------:R-:W-:-:S04]  /*293c0*/  UIADD3 UR4, UR4, 0x50, URZ ;  /* 0x0000005004047890 */ /* 0x000fc8000fffe03f */
[----:B------:R-:W-:-:S09]  /*293d0*/  UPRMT UR4, UR5, 0x654, UR4 ;  /* 0x0000065405047896 */ /* 0x000fd20008000004 */
[----:B------:R-:W-:Y:S01]  /*293e0*/  SYNCS.ARRIVE.TRANS64.RED.A1T0 RZ, [UR4], RZ ;  /* 0x000000ffffff79a7 */ /* 0x000fe20008100404 */
[----:B------:R-:W-:Y:S05]  /*293f0*/  BRA `(.L_x_14) ;  /* 0x0000003800987947 */ /* 0x000fea0003800000 */
.L_x_13:
[----:B------:R-:W3:Y:S01]  /*29400*/  LDL R163, [R1+0x204] ;  /* 0x0002040001a37983 */ /* 0x000ee20000100800 */
[----:B------:R-:W-:-:S03]  /*29410*/  ULDC.64 UR4, c[0x0][0x8f8] ;  /* 0x00023e0000047ab9 */ /* 0x000fc60000000a00 */
[----:B------:R-:W4:Y:S01]  /*29420*/  LDL R162, [R1+0x208] ;  /* 0x0002080001a27983 */ /* 0x000f220000100800 */
[----:B------:R-:W-:Y:S02]  /*29430*/  PRMT R6, RZ, 0x7610, R6 ;  /* 0x00007610ff067816 */ /* 0x000fe40000000006 */
[----:B------:R-:W-:Y:S02]  /*29440*/  MOV R3, 0xffffffff ;  /* 0xffffffff00037802 */ /* 0x000fe40000000f00 */
[----:B------:R-:W-:Y:S02]  /*29450*/  MOV R2, 0xffffffff ;  /* 0xffffffff00027802 */ /* 0x000fe40000000f00 */
[----:B------:R-:W-:Y:S02]  /*29460*/  MOV R10, 0xffffffff ;  /* 0xffffffff000a7802 */ /* 0x000fe40000000f00 */
[----:B---3--:R-:W-:-:S04]  /*29470*/  ISETP.GE.U32.AND P0, PT, R163, UR4, PT ;  /* 0x00000004a3007c0c */ /* 0x008fc8000bf06070 */
[----:B----4-:R-:W-:-:S13]  /*29480*/  ISETP.GE.U32.AND.EX P0, PT, R162, UR5, PT, P0 ;  /* 0x00000005a2007c0c */ /* 0x010fda000bf06100 */
[----:B------:R-:W-:Y:S05]  /*29490*/  @P0 BRA `(.L_x_988) ;  /* 0x0000000400340947 */ /* 0x000fea0003800000 */
[----:B------:R-:W3:Y:S01]  /*294a0*/  LDC.64 R14, c[0x0][0x8d0] ;  /* 0x00023400ff0e7b82 */ /* 0x000ee20000000a00 */
[----:B------:R-:W-:Y:S01]  /*294b0*/  IMAD.MOV.U32 R8, RZ, RZ, R163 ;  /* 0x000000ffff087224 */ /* 0x000fe200078e00a3 */
[----:B------:R-:W-:-:S06]  /*294c0*/  MOV R9, R162 ;  /* 0x000000a200097202 */ /* 0x000fcc0000000f00 */
        /* <DEDUP_REMOVED lines=15> */
.L_x_989:
[----:B------:R-:W1:Y:S01]  /*295c0*/  LDC.64 R20, c[0x0][0x8e8] ;  /* 0x00023a00ff147b82 */ /* 0x000e620000000a00 */
[-CC-:B------:R-:W-:Y:S02]  /*295d0*/  SHF.R.U64 R14, R8, R10.reuse, R9.reuse ;  /* 0x0000000a080e7219 */ /* 0x180fe40000001209 */
[----:B------:R-:W-:Y:S02]  /*295e0*/  SHF.R.U32.HI R2, RZ, R10, R9 ;  /* 0x0000000aff027219 */ /* 0x000fe40000011609 */
[----:B------:R-:W-:-:S03]  /*295f0*/  IADD3 R7, P0, RZ, -R14, RZ ;  /* 0x8000000eff077210 */ /* 0x000fc60007f1e0ff */
[----:B------:R-:W3:Y:S01]  /*29600*/  LDC R8, c[0x0][0x8c0] ;  /* 0x00023000ff087b82 */ /* 0x000ee20000000800 */
[----:B------:R-:W-:Y:S01]  /*29610*/  IADD3.X R3, RZ, ~R2, RZ, P0, !PT ;  /* 0x80000002ff037210 */ /* 0x000fe200007fe4ff */
[----:B------:R-:W-:-:S04]  /*29620*/  IMAD.MOV.U32 R2, RZ, RZ, R163 ;  /* 0x000000ffff027224 */ /* 0x000fc800078e00a3 */
[----:B------:R-:W-:Y:S01]  /*29630*/  IMAD R6, R3, R16, RZ ;  /* 0x0000001003067224 */ /* 0x000fe200078e02ff */
[----:B------:R-:W-:Y:S01]  /*29640*/  MOV R3, R162 ;  /* 0x000000a200037202 */ /* 0x000fe20000000f00 */
[----:B------:R-:W4:Y:S02]  /*29650*/  LDC R18, c[0x0][0x8b0] ;  /* 0x00022c00ff127b82 */ /* 0x000f240000000800 */
[----:B------:R-:W-:-:S06]  /*29660*/  IMAD.WIDE.U32 R2, R7, R16, R2 ;  /* 0x0000001007027225 */ /* 0x000fcc00078e0002 */
[----:B------:R-:W5:Y:S01]  /*29670*/  LDC R19, c[0x0][0x900] ;  /* 0x00024000ff137b82 */ /* 0x000f620000000800 */
[----:B------:R-:W-:Y:S01]  /*29680*/  IMAD R7, R7, R17, R6 ;  /* 0x0000001107077224 */ /* 0x000fe200078e0206 */
[----:B-1----:R-:W-:Y:S02]  /*29690*/  ISETP.NE.U32.AND P0, PT, R20, RZ, PT ;  /* 0x000000ff1400720c */ /* 0x002fe40003f05070 */
[----:B------:R-:W-:Y:S02]  /*296a0*/  MOV R6, 0xffffffff ;  /* 0xffffffff00067802 */ /* 0x000fe40000000f00 */
[----:B------:R-:W-:Y:S02]  /*296b0*/  IADD3 R3, R3, R7, RZ ;  /* 0x0000000703037210 */ /* 0x000fe40007ffe0ff */
[----:B------:R-:W1:Y:S01]  /*296c0*/  LDC R17, c[0x0][0x8a8] ;  /* 0x00022a00ff117b82 */ /* 0x000e620000000800 */
[----:B------:R-:W-:Y:S02]  /*296d0*/  ISETP.NE.AND.EX P0, PT, R21, RZ, PT, P0 ;  /* 0x000000ff1500720c */ /* 0x000fe40003f05300 */
[----:B---3--:R-:W-:-:S02]  /*296e0*/  SHF.R.U64 R10, R2, R8, R3 ;  /* 0x00000008020a7219 */ /* 0x008fc40000001203 */
[----:B------:R-:W-:-:S03]  /*296f0*/  SHF.R.U32.HI R3, RZ, R8, R3 ;  /* 0x00000008ff037219 */ /* 0x000fc60000011603 */
[----:B------:R-:W3:Y:S01]  /*29700*/  LDC R22, c[0x0][0x8f0] ;  /* 0x00023c00ff167b82 */ /* 0x000ee20000000800 */
[-CC-:B----4-:R-:W-:Y:S02]  /*29710*/  SHF.R.U64 R15, R10, R18.reuse, R3.reuse ;  /* 0x000000120a0f7219 */ /* 0x190fe40000001203 */
[----:B------:R-:W-:Y:S02]  /*29720*/  SHF.R.U32.HI R2, RZ, R18, R3 ;  /* 0x00000012ff027219 */ /* 0x000fe40000011603 */
[----:B------:R-:W-:-:S03]  /*29730*/  MOV R18, 0x1 ;  /* 0x0000000100127802 */ /* 0x000fc60000000f00 */
[----:B------:R-:W4:Y:S01]  /*29740*/  LDC R23, c[0x0][0x8e0] ;  /* 0x00023800ff177b82 */ /* 0x000f220000000800 */
[-C--:B-----5:R-:W-:Y:S02]  /*29750*/  SHF.L.U32 R6, R6, R19.reuse, RZ ;  /* 0x0000001306067219 */ /* 0x0a0fe400000006ff */
[-CC-:B------:R-:W-:Y:S02]  /*29760*/  SHF.R.U64 R16, R15, R19.reuse, R2.reuse ;  /* 0x000000130f107219 */ /* 0x180fe40000001202 */
[----:B------:R-:W-:Y:S02]  /*29770*/  SHF.R.U32.HI R3, RZ, R19, R2 ;  /* 0x00000013ff037219 */ /* 0x000fe40000011602 */
[----:B------:R-:W-:Y:S01]  /*29780*/  LOP3.LUT R24, RZ, R6, RZ, 0x33, !PT ;  /* 0x00000006ff187212 */ /* 0x000fe200078e33ff */
[----:B------:R-:W1:Y:S01]  /*29790*/  LDC R25, c[0x0][0x8b8] ;  /* 0x00022e00ff197b82 */ /* 0x000e620000000800 */
[----:B------:R-:W-:Y:S01]  /*297a0*/  MOV R2, R16 ;  /* 0x0000001000027202 */ /* 0x000fe20000000f00 */
[----:B------:R-:W-:Y:S06]  /*297b0*/  @!P0 BRA `(.L_x_990) ;  /* 0x0000000000288947 */ /* 0x000fec0003800000 */
[----:B------:R-:W5:Y:S02]  /*297c0*/  LDC R9, c[0x0][0x8f4] ;  /* 0x00023d00ff097b82 */ /* 0x000f640000000800 */
[----:B-----5:R-:W-:-:S05]  /*297d0*/  IADD3 R9, P0, R16, R9, RZ ;  /* 0x0000000910097210 */ /* 0x020fca0007f1e0ff */
[----:B------:R-:W-:-:S04]  /*297e0*/  IMAD.X R13, RZ, RZ, R3, P0 ;  /* 0x000000ffff0d7224 */ /* 0x000fc800000e0603 */
[----:B------:R-:W-:-:S04]  /*297f0*/  IMAD.WIDE.U32 R2, R13, R20, RZ ;  /* 0x000000140d027225 */ /* 0x000fc800078e00ff */
[----:B------:R-:W-:-:S04]  /*29800*/  IMAD.WIDE.U32 R6, P0, R9, R21, R2 ;  /* 0x0000001509067225 */ /* 0x000fc80007800002 */
[----:B------:R-:W-:Y:S01]  /*29810*/  IMAD.WIDE.U32 R2, R9, R20, RZ ;  /* 0x0000001409027225 */ /* 0x000fe200078e00ff */
[----:B------:R-:W-:Y:S02]  /*29820*/  IADD3.X R9, RZ, RZ, RZ, P0, !PT ;  /* 0x000000ffff097210 */ /* 0x000fe400007fe4ff */
[----:B------:R-:W-:Y:S02]  /*29830*/  MOV R8, R7 ;  /* 0x0000000700087202 */ /* 0x000fe40000000f00 */
[----:B------:R-:W-:-:S05]  /*29840*/  IADD3 RZ, P0, R3, R6, RZ ;  /* 0x0000000603ff7210 */ /* 0x000fca0007f1e0ff */
[----:B------:R-:W-:-:S08]  /*29850*/  IMAD.WIDE.U32.X R2, R13, R21, R8, P0 ;  /* 0x000000150d027225 */ /* 0x000fd000000e0408 */
.L_x_990:
[----:B------:R-:W5:Y:S01]  /*29860*/  LDC R6, c[0x0][0x904] ;  /* 0x00024100ff067b82 */ /* 0x000f620000000800 */
[----:B---3--:R-:W-:Y:S02]  /*29870*/  SHF.R.U64 R3, R2, R22, R3 ;  /* 0x0000001602037219 */ /* 0x008fe40000001203 */
[----:B------:R-:W-:Y:S02]  /*29880*/  SHF.L.U32 R18, R18, R19, RZ ;  /* 0x0000001312127219 */ /* 0x000fe400000006ff */
[----:B------:R-:W-:Y:S02]  /*29890*/  LOP3.LUT R2, R15, R24, RZ, 0xc0, !PT ;  /* 0x000000180f027212 */ /* 0x000fe400078ec0ff */
[----:B-1----:R-:W-:Y:S02]  /*298a0*/  IADD3 R7, R17, -0x1, RZ ;  /* 0xffffffff11077810 */ /* 0x002fe40007ffe0ff */
[----:B------:R-:W-:Y:S01]  /*298b0*/  IADD3 R5, -R3, RZ, RZ ;  /* 0x000000ff03057210 */ /* 0x000fe20007ffe1ff */
[----:B------:R-:W-:Y:S01]  /*298c0*/  IMAD R3, R18, R3, R2 ;  /* 0x0000000312037224 */ /* 0x000fe200078e0202 */
[----:B------:R-:W-:Y:S01]  /*298d0*/  LOP3.LUT R7, R10, R7, RZ, 0xc0, !PT ;  /* 0x000000070a077212 */ /* 0x000fe200078ec0ff */
[----:B------:R-:W-:-:S02]  /*298e0*/  IMAD.MOV.U32 R10, RZ, RZ, R14 ;  /* 0x000000ffff0a7224 */ /* 0x000fc400078e000e */
[----:B----4-:R-:W-:Y:S01]  /*298f0*/  IMAD R2, R5, R23, R16 ;  /* 0x0000001705027224 */ /* 0x010fe200078e0210 */
[----:B-----5:R-:W-:Y:S02]  /*29900*/  ISETP.NE.AND P0, PT, R6, 0x1, PT ;  /* 0x000000010600780c */ /* 0x020fe40003f05270 */
[----:B------:R-:W-:-:S11]  /*29910*/  MOV R6, 0x1 ;  /* 0x0000000100067802 */ /* 0x000fd60000000f00 */
[----:B------:R-:W-:-:S04]  /*29920*/  @P0 IMAD R0, R11, R12, R4 ;  /* 0x0000000c0b000224 */ /* 0x000fc800078e0204 */
[----:B------:R-:W-:Y:S02]  /*29930*/  IMAD R0, R3, R25, R0 ;  /* 0x0000001903007224 */ /* 0x000fe400078e0200 */
[----:B------:R-:W-:-:S05]  /*29940*/  IMAD R3, R2, R17, R7 ;  /* 0x0000001102037224 */ /* 0x000fca00078e0207 */
[----:B------:R-:W-:Y:S02]  /*29950*/  SEL R2, R3, R0, !P0 ;  /* 0x0000000003027207 */ /* 0x000fe40004000000 */
[----:B------:R-:W-:-:S07]  /*29960*/  SEL R3, R0, R3, !P0 ;  /* 0x0000000300037207 */ /* 0x000fce0004000000 */
.L_x_988:
[----:B------:R-:W-:-:S08]  /*29970*/  NOP ;  /* 0x0000000000007918 */ /* 0x000fd00000000000 */
[----:B-1----:R-:W1:-:S00]  /*29980*/  USETMAXREG.DEALLOC.CTAPOOL 0x18 ;  /* 0x00000018000079c8 */ /* 0x002e4000080e0500 */
[----:B------:R-:W-:-:S06]  /*29990*/  UISETP.NE.AND UP0, UPT, UR58, 0x1, UPT ;  /* 0x000000013a00788c */ /* 0x000fcc000bf05270 */
[----:B------:R-:W-:-:S13]  /*299a0*/  PLOP3.LUT P0, PT, PT, PT, UP0, 0x80, 0x0 ;  /* 0x000000000000781c */ /* 0x000fda0003f0f008 */
[----:B-1----:R-:W-:Y:S05]  /*299b0*/  @!P0 BRA `(.L_x_14) ;  /* 0x0000003400288947 */ /* 0x002fea0003800000 */
[----:B------:R-:W-:-:S06]  /*299c0*/  UISETP.NE.AND UP0, UPT, UR58, URZ, UPT ;  /* 0x0000003f3a00728c */ /* 0x000fcc000bf05270 */
[----:B------:R-:W-:-:S13]  /*299d0*/  PLOP3.LUT P0, PT, PT, PT, UP0, 0x80, 0x0 ;  /* 0x000000000000781c */ /* 0x000fda0003f0f008 */
[----:B------:R-:W-:Y:S05]  /*299e0*/  @!P0 BRA `(.L_x_991) ;  /* 0x0000002400388947 */ /* 0x000fea0003800000 */
[----:B------:R-:W-:-:S04]  /*299f0*/  UISETP.NE.AND UP0, UPT, UR60, URZ, UPT ;  /* 0x0000003f3c00728c */ /* 0x000fc8000bf05270 */
[----:B------:R-:W-:-:S06]  /*29a00*/  UISETP.NE.OR UP0, UPT, UR58, 0x2, UP0 ;  /* 0x000000023a00788c */ /* 0x000fcc0008705670 */
[----:B------:R-:W-:-:S13]  /*29a10*/  PLOP3.LUT P0, PT, PT, PT, UP0, 0x80, 0x0 ;  /* 0x000000000000781c */ /* 0x000fda0003f0f008 */
[----:B------:R-:W-:Y:S05]  /*29a20*/  @P0 BRA `(.L_x_14) ;  /* 0x00000034000c0947 */ /* 0x000fea0003800000 */
[----:B------:R-:W-:-:S13]  /*29a30*/  LOP3.LUT P2, RZ, R6, 0xff, RZ, 0xc0, !PT ;  /* 0x000000ff06ff7812 */ /* 0x000fda000784c0ff */
[----:B------:R-:W-:Y:S05]  /*29a40*/  @!P2 BRA `(.L_x_992) ;  /* 0x000000000018a947 */ /* 0x000fea0003800000 */
[----:B------:R-:W-:Y:S01]  /*29a50*/  UMOV UR4, 0x400 ;  /* 0x0000040000047882 */ /* 0x000fe20000000000 */
[----:B------:R-:W-:Y:S01]  /*29a60*/  MOV R0, RZ ;  /* 0x000000ff00007202 */ /* 0x000fe20000000f00 */
[----:B--2---:R-:W-:-:S03]  /*29a70*/  ULEA UR4, UR45, UR4, 0x18 ;  /* 0x000000042d047291 */ /* 0x004fc6000f8ec03f */
[----:B------:R-:W-:-:S06]  /*29a80*/  SHF.L.U32 R0, R0, 0x1f, RZ ;  /* 0x0000001f00007819 */ /* 0x000fcc00000006ff */
[----:B------:R-:W1:Y:S02]  /*29a90*/  SYNCS.PHASECHK.TRANS64.TRYWAIT P0, [UR4+0x78], R0 ;  /* 0x00007800ff0075a7 */ /* 0x000e640008000144 */
[----:B-1----:R-:W-:Y:S05]  /*29aa0*/  @!P0 BRA `(.L_x_993) ;  /* 0x0000003800648947 */ /* 0x002fea0003800000 */
.L_x_992:
[----:B-1----:R-:W-:Y:S01]  /*29ab0*/  PRMT R0, RZ, 0x7610, R0 ;  /* 0x00007610ff007816 */ /* 0x002fe20000000000 */
[----:B------:R-:W-:Y:S06]  /*29ac0*/  @P1 BRA `(.L_x_994) ;  /* 0x0000000000301947 */ /* 0x000fec0003800000 */
[----:B------:R-:W-:Y:S02]  /*29ad0*/  ULDC.64 UR4, c[0x0][0x588] ;  /* 0x0001620000047ab9 */ /* 0x000fe40000000a00 */
[----:B------:R-:W-:-:S04]  /*29ae0*/  ISETP.NE.U32.AND P0, PT, RZ, UR4, PT ;  /* 0x00000004ff007c0c */ /* 0x000fc8000bf05070 */
[----:B------:R-:W-:-:S13]  /*29af0*/  ISETP.NE.AND.EX P0, PT, RZ, UR5, PT, P0 ;  /* 0x00000005ff007c0c */ /* 0x000fda000bf05300 */
[----:B------:R-:W-:Y:S05]  /*29b00*/  @!P0 BRA `(.L_x_995) ;  /* 0x0000000000188947 */ /* 0x000fea0003800000 */
[----:B------:R-:W-:Y:S02]  /*29b10*/  ULDC.64 UR4, c[0x0][0x588] ;  /* 0x0001620000047ab9 */ /* 0x000fe40000000a00 */
[----:B------:R-:W-:Y:S02]  /*29b20*/  MOV R6, UR4 ;  /* 0x0000000400067c02 */ /* 0x000fe40008000f00 */
[----:B------:R-:W-:-:S05]  /*29b30*/  MOV R7, UR5 ;  /* 0x0000000500077c02 */ /* 0x000fca0008000f00 */
[----:B------:R1:W5:Y:S01]  /*29b40*/  LDG.E R6, desc[UR56][R6.64] ;  /* 0x0000003806067981 */ /* 0x000362000c1e1900 */
[----:B------:R-:W-:Y:S01]  /*29b50*/  MOV R0, 0x1 ;  /* 0x0000000100007802 */ /* 0x000fe20000000f00 */
[----:B------:R-:W-:Y:S06]  /*29b60*/  BRA `(.L_x_994) ;  /* 0x0000000000087947 */ /* 0x000fec0003800000 */
.L_x_995:
[----:B------:R-:W3:Y:S01]  /*29b70*/  LDC R6, c[0x0][0x580] ;  /* 0x00016000ff067b82 */ /* 0x000ee20000000800 */
[----:B------:R-:W-:-:S07]  /*29b80*/  MOV R0, 0x1 ;  /* 0x0000000100007802 */ /* 0x000fce0000000f00 */
.L_x_994:
[----:B------:R-:W-:Y:S05]  /*29b90*/  @!P2 BRA `(.L_x_996) ;  /* 0x000000200050a947 */ /* 0x000fea0003800000 */
[----:B------:R-:W4:Y:S01]  /*29ba0*/  LDC R16, c[0x0][0x900] ;  /* 0x00024000ff107b82 */ /* 0x000f220000000800 */
[----:B------:R-:W-:Y:S01]  /*29bb0*/  IMAD.MOV.U32 R5, RZ, RZ, -0x1 ;  /* 0xffffffffff057424 */ /* 0x000fe200078e00ff */
[----:B-1----:R-:W-:Y:S01]  /*29bc0*/  MOV R7, 0x1 ;  /* 0x0000000100077802 */ /* 0x002fe20000000f00 */
[----:B------:R-:W-:Y:S01]  /*29bd0*/  ULOP3.LUT UR21, UR59, 0x2, URZ, 0xfc, !UPT ;  /* 0x000000023b157892 */ /* 0x000fe2000f8efc3f */
[----:B------:R-:W-:Y:S01]  /*29be0*/  ULDC.64 UR6, c[0x0][0x198] ;  /* 0x0000660000067ab9 */ /* 0x000fe20000000a00 */
[----:B------:R-:W-:Y:S01]  /*29bf0*/  ULDC.64 UR38, c[0x0][0x588] ;  /* 0x0001620000267ab9 */ /* 0x000fe20000000a00 */
[----:B------:R-:W-:Y:S02]  /*29c00*/  ULDC.64 UR22, c[0x0][0x590] ;  /* 0x0001640000167ab9 */ /* 0x000fe40000000a00 */
[----:B------:R-:W1:Y:S01]  /*29c10*/  LDC R17, c[0x0][0x8a8] ;  /* 0x00022a00ff117b82 */ /* 0x000e620000000800 */
[----:B------:R-:W-:Y:S01]  /*29c20*/  ULDC.64 UR30, c[0x0][0x8f8] ;  /* 0x00023e00001e7ab9 */ /* 0x000fe20000000a00 */
[----:B----4-:R-:W-:-:S02]  /*29c30*/  SHF.L.U32 R5, R5, R16, RZ ;  /* 0x0000001005057219 */ /* 0x010fc400000006ff */
[----:B------:R-:W-:Y:S02]  /*29c40*/  SHF.L.U32 R16, R7, R16, RZ ;  /* 0x0000001007107219 */ /* 0x000fe400000006ff */
[----:B------:R-:W-:Y:S02]  /*29c50*/  LOP3.LUT R14, RZ, R5, RZ, 0x33, !PT ;  /* 0x00000005ff0e7212 */ /* 0x000fe400078e33ff */
[----:B-1----:R-:W-:-:S07]  /*29c60*/  IADD3 R17, R17, -0x1, RZ ;  /* 0xffffffff11117810 */ /* 0x002fce0007ffe0ff */
.L_x_1100:
[----:B------:R-:W-:Y:S02]  /*29c70*/  ISETP.NE.U32.AND P0, PT, RZ, UR22, PT ;  /* 0x00000016ff007c0c */ /* 0x000fe4000bf05070 */
[----:B------:R-:W-:Y:S02]  /*29c80*/  R2UR UR51, R3 ;  /* 0x00000000033372ca */ /* 0x000fe400000e0000 */
[----:B------:R-:W-:Y:S02]  /*29c90*/  R2UR UR50, R2 ;  /* 0x00000000023272ca */ /* 0x000fe400000e0000 */
[----:B------:R-:W-:-:S09]  /*29ca0*/  ISETP.NE.AND.EX P0, PT, RZ, UR23, PT, P0 ;  /* 0x00000017ff007c0c */ /* 0x000fd2000bf05300 */
[----:B------:R-:W-:Y:S02]  /*29cb0*/  USHF.L.U32 UR51, UR51, 0x8, URZ ;  /* 0x0000000833337899 */ /* 0x000fe4000800063f */
[----:B------:R-:W-:Y:S02]  /*29cc0*/  USHF.L.U32 UR50, UR50, 0x8, URZ ;  /* 0x0000000832327899 */ /* 0x000fe4000800063f */
[----:B------:R-:W-:Y:S10]  /*29cd0*/  @!P0 BRA `(.L_x_997) ;  /* 0x00000000002c8947 */ /* 0x000ff40003800000 */
[----:B------:R-:W-:-:S04]  /*29ce0*/  ISETP.NE.U32.AND P1, PT, RZ, UR38, PT ;  /* 0x00000026ff007c0c */ /* 0x000fc8000bf25070 */
[----:B------:R-:W-:-:S13]  /*29cf0*/  ISETP.NE.AND.EX P1, PT, RZ, UR39, PT, P1 ;  /* 0x00000027ff007c0c */ /* 0x000fda000bf25310 */
[----:B------:R-:W-:Y:S05]  /*29d00*/  @!P1 BRA `(.L_x_998) ;  /* 0x0000000000189947 */ /* 0x000fea0003800000 */
[----:B------:R-:W1:Y:S01]  /*29d10*/  LDC.64 R2, c[0x0][0x588] ;  /* 0x00016200ff027b82 */ /* 0x000e620000000a00 */
[----:B------:R-:W-:-:S04]  /*29d20*/  IMAD R5, R10, UR22, RZ ;  /* 0x000000160a057c24 */ /* 0x000fc8000f8e02ff */
[----:B-1----:R-:W-:-:S05]  /*29d30*/  IMAD.WIDE R2, R5, 0x4, R2 ;  /* 0x0000000405027825 */ /* 0x002fca00078e0202 */
[----:B---3-5:R4:W5:Y:S01]  /*29d40*/  LDG.E R6, desc[UR56][R2.64] ;  /* 0x0000003802067981 */ /* 0x028962000c1e1900 */
[----:B------:R-:W-:Y:S01]  /*29d50*/  MOV R0, 0x1 ;  /* 0x0000000100007802 */ /* 0x000fe20000000f00 */
[----:B------:R-:W-:Y:S06]  /*29d60*/  BRA `(.L_x_997) ;  /* 0x0000000000087947 */ /* 0x000fec0003800000 */
.L_x_998:
[----:B---3-5:R-:W1:Y:S01]  /*29d70*/  LDC R6, c[0x0][0x580] ;  /* 0x00016000ff067b82 */ /* 0x028e620000000800 */
[----:B------:R-:W-:-:S07]  /*29d80*/  MOV R0, 0x1 ;  /* 0x0000000100007802 */ /* 0x000fce0000000f00 */
.L_x_997:
[----:B------:R-:W-:Y:S05]  /*29d90*/  @!P0 BRA `(.L_x_999) ;  /* 0x00000000001c8947 */ /* 0x000fea0003800000 */
[----:B------:R-:W-:-:S13]  /*29da0*/  LOP3.LUT P2, RZ, R0, 0xff, RZ, 0xc0, !PT ;  /* 0x000000ff00ff7812 */ /* 0x000fda000784c0ff */
[----:B----4-:R-:W4:Y:S02]  /*29db0*/  @!P2 LDC.64 R2, c[0x0][0x588] ;  /* 0x00016200ff02ab82 */ /* 0x010f240000000a00 */
[----:B----4-:R-:W-:-:S04]  /*29dc0*/  @!P2 ISETP.NE.U32.AND P0, PT, R2, RZ, PT ;  /* 0x000000ff0200a20c */ /* 0x010fc80003f05070 */
[----:B------:R-:W-:Y:S02]  /*29dd0*/  @!P2 ISETP.NE.AND.EX P1, PT, R3, RZ, PT, P0 ;  /* 0x000000ff0300a20c */ /* 0x000fe40003f25300 */
[----:B-1-3-5:R-:W-:Y:S02]  /*29de0*/  @P2 FSETP.EQ.AND P0, PT, R6, RZ, PT ;  /* 0x000000ff0600220b */ /* 0x02afe40003f02000 */
[----:B------:R-:W-:Y:S01]  /*29df0*/  @!P2 PLOP3.LUT P0, PT, P1, PT, PT, 0x8, 0x0 ;  /* 0x000000000000a81c */ /* 0x000fe20000f0e170 */
[----:B------:R-:W-:-:S12]  /*29e00*/  BRA `(.L_x_1000) ;  /* 0x0000000000047947 */ /* 0x000fd80003800000 */
.L_x_999:
[----:B-1-3-5:R-:W-:-:S13]  /*29e10*/  FSETP.EQ.AND P0, PT, R6, RZ, PT ;  /* 0x000000ff0600720b */ /* 0x02afda0003f02000 */
.L_x_1000:
[----:B------:R-:W-:Y:S01]  /*29e20*/  UISETP.NE.AND UP0, UPT, UR21, 0x3, UPT ;  /* 0x000000031500788c */ /* 0x000fe2000bf05270 */
[----:B------:R-:W-:-:S04]  /*29e30*/  ELECT P1, URZ, PT ;  /* 0x00000000003f782f */ /* 0x000fc80003820000 */
[----:B------:R-:W-:Y:S02]  /*29e40*/  PLOP3.LUT P0, PT, P1, P0, PT, 0x20, 0x0 ;  /* 0x000000000000781c */ /* 0x000fe40000f00470 */
[----:B------:R-:W-:-:S13]  /*29e50*/  PLOP3.LUT P1, PT, PT, PT, UP0, 0x80, 0x0 ;  /* 0x000000000000781c */ /* 0x000fda0003f2f008 */
[----:B------:R-:W-:Y:S05]  /*29e60*/  @!P1 BRA `(.L_x_1001) ;  /* 0x0000000000049947 */ /* 0x000fea0003800000 */
[----:B--2---:R-:W-:Y:S01]  /*29e70*/  BPT.TRAP 0x1 ;  /* 0x000000040000795c */ /* 0x004fe20000300000 */
.L_x_1001:
[----:B--2---:R-:W1:Y:S01]  /*29e80*/  S2UR UR45, SR_CgaCtaId ;  /* 0x00000000002d79c3 */ /* 0x004e620000008800 */
[----:B------:R-:W-:Y:S01]  /*29e90*/  UMOV UR4, 0x400 ;  /* 0x0000040000047882 */ /* 0x000fe20000000000 */
[----:B----4-:R-:W-:-:S04]  /*29ea0*/  MOV R2, 0x1 ;  /* 0x0000000100027802 */ /* 0x010fc80000000f00 */
[----:B------:R-:W-:Y:S01]  /*29eb0*/  SHF.L.U32 R2, R2, 0x1f, RZ ;  /* 0x0000001f02027819 */ /* 0x000fe200000006ff */
[----:B-1----:R-:W-:-:S09]  /*29ec0*/  ULEA UR4, UR45, UR4, 0x18 ;  /* 0x000000042d047291 */ /* 0x002fd2000f8ec03f */
[----:B------:R-:W1:Y:S02]  /*29ed0*/  SYNCS.PHASECHK.TRANS64.TRYWAIT P2, [UR4+0x50], R2 ;  /* 0x00005002ff0075a7 */ /* 0x000e640008040144 */
[----:B-1----:R-:W-:Y:S05]  /*29ee0*/  @!P2 BRA `(.L_x_1002) ;  /* 0x00000034006ca947 */ /* 0x002fea0003800000 */
.L_x_1142:
[----:B------:R-:W-:Y:S04]  /*29ef0*/  BSSY B0, `(.L_x_1003) ;  /* 0x000000e000007945 */ /* 0x000fe80003800000 */
[----:B------:R-:W-:Y:S05]  /*29f00*/  @!P0 BRA `(.L_x_1004) ;  /* 0x0000000000308947 */ /* 0x000fea0003800000 */
[----:B------:R-:W-:Y:S01]  /*29f10*/  R2UR UR52, R10 ;  /* 0x000000000a3472ca */ /* 0x000fe200000e0000 */
[----:B------:R-:W-:Y:S02]  /*29f20*/  UIADD3 UR8, UP0, UR6, 0x3f0, URZ ;  /* 0x000003f006087890 */ /* 0x000fe4000ff1e03f */
[----:B------:R-:W-:Y:S02]  /*29f30*/  UIADD3 UR48, UR4, 0x200, URZ ;  /* 0x0000020004307890 */ /* 0x000fe4000fffe03f */
[----:B------:R-:W-:Y:S02]  /*29f40*/  UIADD3 UR49, UR4, 0x30, URZ ;  /* 0x0000003004317890 */ /* 0x000fe4000fffe03f */
[----:B------:R-:W-:Y:S01]  /*29f50*/  UIADD3.X UR9, URZ, UR7, URZ, UP0, !UPT ;  /* 0x000000073f097290 */ /* 0x000fe200087fe43f */
[----:B------:R-:W-:Y:S01]  /*29f60*/  UMOV UR10, 0x0 ;  /* 0x00000000000a7882 */ /* 0x000fe20000000000 */
[----:B------:R-:W-:-:S07]  /*29f70*/  UMOV UR11, 0x10000000 ;  /* 0x10000000000b7882 */ /* 0x000fce0000000000 */
[----:B------:R2:W-:Y:S02]  /*29f80*/  UTMALDG.3D [UR48], [UR8], desc[UR10] ;  /* 0x00000a30080075b4 */ /* 0x0005e40008011000 */
[----:B--2---:R-:W-:Y:S05]  /*29f90*/  @!P1 BRA `(.L_x_1005) ;  /* 0x0000000000049947 */ /* 0x004fea0003800000 */
[----:B------:R-:W-:Y:S01]  /*29fa0*/  BPT.TRAP 0x1 ;  /* 0x000000040000795c */ /* 0x000fe20000300000 */
.L_x_1005:
[----:B-1----:R-:W1:Y:S02]  /*29fb0*/  LDC R3, c[0x0][0x800] ;  /* 0x00020000ff037b82 */ /* 0x002e640000000800 */
[----:B-1----:R2:W-:Y:S02]  /*29fc0*/  SYNCS.ARRIVE.TRANS64.RED.A0TR RZ, [UR4+0x30], R3 ;  /* 0x00003003ffff79a7 */ /* 0x0025e40008300404 */
.L_x_1004:
[----:B------:R-:W-:Y:S05]  /*29fd0*/  BSYNC B0 ;  /* 0x0000000000007941 */ /* 0x000fea0003800000 */
.L_x_1003:
[----:B------:R-:W-:Y:S05]  /*29fe0*/  @!P1 BRA `(.L_x_1006) ;  /* 0x0000000000049947 */ /* 0x000fea0003800000 */
[----:B------:R-:W-:Y:S01]  /*29ff0*/  BPT.TRAP 0x1 ;  /* 0x000000040000795c */ /* 0x000fe20000300000 */
.L_x_1006:
[----:B------:R-:W-:-:S04]  /*2a000*/  UIADD3 UR41, UR4, 0x30, URZ ;  /* 0x0000003004297890 */ /* 0x000fc8000fffe03f */
[----:B------:R-:W-:-:S09]  /*2a010*/  UPRMT UR14, UR45, 0x654, UR41 ;  /* 0x000006542d0e7896 */ /* 0x000fd20008000029 */
[----:B------:R-:W-:Y:S01]  /*2a020*/  SYNCS.ARRIVE.TRANS64.RED.A1T0 RZ, [UR14], RZ ;  /* 0x000000ffffff79a7 */ /* 0x000fe2000810040e */
[----:B------:R-:W-:Y:S05]  /*2a030*/  @!P1 BRA `(.L_x_1007) ;  /* 0x0000000000049947 */ /* 0x000fea0003800000 */
[----:B------:R-:W-:Y:S01]  /*2a040*/  BPT.TRAP 0x1 ;  /* 0x000000040000795c */ /* 0x000fe20000300000 */
.L_x_1007:
[----:B------:R-:W3:Y:S02]  /*2a050*/  SYNCS.PHASECHK.TRANS64.TRYWAIT P2, [UR4+0x58], R2 ;  /* 0x00005802ff0075a7 */ /* 0x000ee40008040144 */
[----:B---3--:R-:W-:Y:S05]  /*2a060*/  @!P2 BRA `(.L_x_1008) ;  /* 0x000000340024a947 */ /* 0x008fea0003800000 */
.L_x_1143:
[----:B------:R-:W-:Y:S04]  /*2a070*/  BSSY B0, `(.L_x_1009) ;  /* 0x0000010000007945 */ /* 0x000fe80003800000 */
[----:B------:R-:W-:Y:S05]  /*2a080*/  @!P0 BRA `(.L_x_1010) ;  /* 0x0000000000388947 */ /* 0x000fea0003800000 */
[----:B------:R-:W-:Y:S01]  /*2a090*/  UIADD3 UR16, UP0, UR6, 0x3f0, URZ ;  /* 0x000003f006107890 */ /* 0x000fe2000ff1e03f */
[----:B------:R-:W-:Y:S01]  /*2a0a0*/  R2UR UR12, R10 ;  /* 0x000000000a0c72ca */ /* 0x000fe200000e0000 */
[----:B------:R-:W-:Y:S02]  /*2a0b0*/  UIADD3 UR11, UR51, 0x80, URZ ;  /* 0x00000080330b7890 */ /* 0x000fe4000fffe03f */
[----:B------:R-:W-:Y:S02]  /*2a0c0*/  UIADD3 UR8, UR4, 0x2200, URZ ;  /* 0x0000220004087890 */ /* 0x000fe4000fffe03f */
[----:B------:R-:W-:Y:S02]  /*2a0d0*/  UIADD3 UR9, UR4, 0x38, URZ ;  /* 0x0000003804097890 */ /* 0x000fe4000fffe03f */
[----:B------:R-:W-:Y:S01]  /*2a0e0*/  UIADD3.X UR17, URZ, UR7, URZ, UP0, !UPT ;  /* 0x000000073f117290 */ /* 0x000fe200087fe43f */
[----:B------:R-:W-:Y:S01]  /*2a0f0*/  UMOV UR18, 0x0 ;  /* 0x0000000000127882 */ /* 0x000fe20000000000 */
[----:B------:R-:W-:Y:S01]  /*2a100*/  UMOV UR19, 0x10000000 ;  /* 0x1000000000137882 */ /* 0x000fe20000000000 */
[----:B------:R-:W-:-:S06]  /*2a110*/  UMOV UR10, UR50 ;  /* 0x00000032000a7c82 */ /* 0x000fcc0008000000 */
[----:B------:R3:W-:Y:S02]  /*2a120*/  UTMALDG.3D [UR8], [UR16], desc[UR18] ;  /* 0x00001208100075b4 */ /* 0x0007e40008011000 */
[----:B---3--:R-:W-:Y:S05]  /*2a130*/  @!P1 BRA `(.L_x_1011) ;  /* 0x0000000000049947 */ /* 0x008fea0003800000 */
[----:B------:R-:W-:Y:S01]  /*2a140*/  BPT.TRAP 0x1 ;  /* 0x000000040000795c */ /* 0x000fe20000300000 */
.L_x_1011:
[----:B-12---:R-:W1:Y:S02]  /*2a150*/  LDC R3, c[0x0][0x800] ;  /* 0x00020000ff037b82 */ /* 0x006e640000000800 */
[----:B-1----:R3:W-:Y:S02]  /*2a160*/  SYNCS.ARRIVE.TRANS64.RED.A0TR RZ, [UR4+0x38], R3 ;  /* 0x00003803ffff79a7 */ /* 0x0027e40008300404 */
.L_x_1010:
[----:B------:R-:W-:Y:S05]  /*2a170*/  BSYNC B0 ;  /* 0x0000000000007941 */ /* 0x000fea0003800000 */
.L_x_1009:
[----:B------:R-:W-:Y:S05]  /*2a180*/  @!P1 BRA `(.L_x_1012) ;  /* 0x0000000000049947 */ /* 0x000fea0003800000 */
[----:B------:R-:W-:Y:S01]  /*2a190*/  BPT.TRAP 0x1 ;  /* 0x000000040000795c */ /* 0x000fe20000300000 */
.L_x_1012:
[----:B------:R-:W-:Y:S02]  /*2a1a0*/  UIADD3 UR33, UR4, 0x38, URZ ;  /* 0x0000003804217890 */ /* 0x000fe4000fffe03f */
[----:B------:R-:W-:Y:S02]  /*2a1b0*/  UIADD3 UR10, UR50, 0x20, URZ ;  /* 0x00000020320a7890 */ /* 0x000fe4000fffe03f */
[----:B------:R-:W-:-:S09]  /*2a1c0*/  UPRMT UR13, UR45, 0x654, UR33 ;  /* 0x000006542d0d7896 */ /* 0x000fd20008000021 */
[----:B------:R-:W-:Y:S01]  /*2a1d0*/  SYNCS.ARRIVE.TRANS64.RED.A1T0 RZ, [UR13], RZ ;  /* 0x000000ffffff79a7 */ /* 0x000fe2000810040d */
[----:B------:R-:W-:Y:S05]  /*2a1e0*/  @!P1 BRA `(.L_x_1013) ;  /* 0x0000000000049947 */ /* 0x000fea0003800000 */
[----:B------:R-:W-:Y:S01]  /*2a1f0*/  BPT.TRAP 0x1 ;  /* 0x000000040000795c */ /* 0x000fe20000300000 */
.L_x_1013:
[----:B------:R-:W4:Y:S02]  /*2a200*/  SYNCS.PHASECHK.TRANS64.TRYWAIT P2, [UR4+0x60], R2 ;  /* 0x00006002ff0075a7 */ /* 0x000f240008040144 */
[----:B----4-:R-:W-:Y:S05]  /*2a210*/  @!P2 BRA `(.L_x_1014) ;  /* 0x0000003000d0a947 */ /* 0x010fea0003800000 */
.L_x_1144:
        /* <DEDUP_REMOVED lines=8> */
[----:B------:R-:W-:Y:S01]  /*2a2a0*/  UMOV UR19, 0x10000000 ;  /* 0x1000000000137882 */ /* 0x000fe20000000000 */
[----:B------:R-:W-:-:S06]  /*2a2b0*/  UMOV UR11, UR51 ;  /* 0x00000033000b7c82 */ /* 0x000fcc0008000000 */
[----:B------:R4:W-:Y:S02]  /*2a2c0*/  UTMALDG.3D [UR8], [UR16], desc[UR18] ;  /* 0x00001208100075b4 */ /* 0x0009e40008011000 */
[----:B----4-:R-:W-:Y:S05]  /*2a2d0*/  @!P1 BRA `(.L_x_1017) ;  /* 0x0000000000049947 */ /* 0x010fea0003800000 */
[----:B------:R-:W-:Y:S01]  /*2a2e0*/  BPT.TRAP 0x1 ;  /* 0x000000040000795c */ /* 0x000fe20000300000 */
.L_x_1017:
[----:B-123--:R-:W1:Y:S02]  /*2a2f0*/  LDC R3, c[0x0][0x800] ;  /* 0x00020000ff037b82 */ /* 0x00ee640000000800 */
[----:B-1----:R4:W-:Y:S02]  /*2a300*/  SYNCS.ARRIVE.TRANS64.RED.A0TR RZ, [UR4+0x40], R3 ;  /* 0x00004003ffff79a7 */ /* 0x0029e40008300404 */
.L_x_1016:
[----:B------:R-:W-:Y:S05]  /*2a310*/  BSYNC B0 ;  /* 0x0000000000007941 */ /* 0x000fea0003800000 */
.L_x_1015:
[----:B------:R-:W-:Y:S05]  /*2a320*/  @!P1 BRA `(.L_x_1018) ;  /* 0x0000000000049947 */ /* 0x000fea0003800000 */
[----:B------:R-:W-:Y:S01]  /*2a330*/  BPT.TRAP 0x1 ;  /* 0x000000040000795c */ /* 0x000fe20000300000 */
.L_x_1018:
[----:B------:R-:W-:-:S04]  /*2a340*/  UIADD3 UR25, UR4, 0x40, URZ ;  /* 0x0000004004197890 */ /* 0x000fc8000fffe03f */
[----:B------:R-:W-:-:S09]  /*2a350*/  UPRMT UR15, UR45, 0x654, UR25 ;  /* 0x000006542d0f7896 */ /* 0x000fd20008000019 */
[----:B------:R-:W-:Y:S01]  /*2a360*/  SYNCS.ARRIVE.TRANS64.RED.A1T0 RZ, [UR15], RZ ;  /* 0x000000ffffff79a7 */ /* 0x000fe2000810040f */
[----:B------:R-:W-:Y:S05]  /*2a370*/  @!P1 BRA `(.L_x_1019) ;  /* 0x0000000000049947 */ /* 0x000fea0003800000 */
[----:B------:R-:W-:Y:S01]  /*2a380*/  BPT.TRAP 0x1 ;  /* 0x000000040000795c */ /* 0x000fe20000300000 */
.L_x_1019:
[----:B------:R-:W5:Y:S02]  /*2a390*/  SYNCS.PHASECHK.TRANS64.TRYWAIT P2, [UR4+0x68], R2 ;  /* 0x00006802ff0075a7 */ /* 0x000f640008040144 */
[----:B-----5:R-:W-:Y:S05]  /*2a3a0*/  @!P2 BRA `(.L_x_1020) ;  /* 0x000000300084a947 */ /* 0x020fea0003800000 */
.L_x_1145:
        /* <DEDUP_REMOVED lines=9> */
[----:B------:R-:W-:-:S07]  /*2a440*/  UMOV UR19, 0x10000000 ;  /* 0x1000000000137882 */ /* 0x000fce0000000000 */
[----:B------:R1:W-:Y:S02]  /*2a450*/  UTMALDG.3D [UR8], [UR16], desc[UR18] ;  /* 0x00001208100075b4 */ /* 0x0003e40008011000 */
[----:B-1----:R-:W-:Y:S05]  /*2a460*/  @!P1 BRA `(.L_x_1023) ;  /* 0x0000000000049947 */ /* 0x002fea0003800000 */
[----:B------:R-:W-:Y:S01]  /*2a470*/  BPT.TRAP 0x1 ;  /* 0x000000040000795c */ /* 0x000fe20000300000 */
.L_x_1023:
[----:B--234-:R-:W1:Y:S02]  /*2a480*/  LDC R3, c[0x0][0x800] ;  /* 0x00020000ff037b82 */ /* 0x01ce640000000800 */
[----:B-1----:R1:W-:Y:S02]  /*2a490*/  SYNCS.ARRIVE.TRANS64.RED.A0TR RZ, [UR4+0x48], R3 ;  /* 0x00004803ffff79a7 */ /* 0x0023e40008300404 */
.L_x_1022:
[----:B------:R-:W-:Y:S05]  /*2a4a0*/  BSYNC B0 ;  /* 0x0000000000007941 */ /* 0x000fea0003800000 */
.L_x_1021:
[----:B------:R-:W-:Y:S05]  /*2a4b0*/  @!P1 BRA `(.L_x_1024) ;  /* 0x0000000000049947 */ /* 0x000fea0003800000 */
[----:B------:R-:W-:Y:S01]  /*2a4c0*/  BPT.TRAP 0x1 ;  /* 0x000000040000795c */ /* 0x000fe20000300000 */
.L_x_1024:
[----:B------:R-:W-:Y:S02]  /*2a4d0*/  UIADD3 UR17, UR4, 0x48, URZ ;  /* 0x0000004804117890 */ /* 0x000fe4000fffe03f */
[----:B------:R-:W-:Y:S02]  /*2a4e0*/  UIADD3 UR42, UR50, 0x40, URZ ;  /* 0x00000040322a7890 */ /* 0x000fe4000fffe03f */
[----:B------:R-:W-:-:S09]  /*2a4f0*/  UPRMT UR5, UR45, 0x654, UR17 ;  /* 0x000006542d057896 */ /* 0x000fd20008000011 */
[----:B------:R-:W-:Y:S01]  /*2a500*/  SYNCS.ARRIVE.TRANS64.RED.A1T0 RZ, [UR5], RZ ;  /* 0x000000ffffff79a7 */ /* 0x000fe20008100405 */
[----:B------:R-:W-:Y:S05]  /*2a510*/  @!P1 BRA `(.L_x_1025) ;  /* 0x0000000000049947 */ /* 0x000fea0003800000 */
[----:B------:R-:W-:Y:S01]  /*2a520*/  BPT.TRAP 0x1 ;  /* 0x000000040000795c */ /* 0x000fe20000300000 */
.L_x_1025:
[----:B-1234-:R-:W-:-:S04]  /*2a530*/  SHF.L.U32 R3, RZ, 0x1f, RZ ;  /* 0x0000001fff037819 */ /* 0x01efc800000006ff */
[----:B------:R-:W1:Y:S02]  /*2a540*/  SYNCS.PHASECHK.TRANS64.TRYWAIT P2, [UR4+0x50], R3 ;  /* 0x00005003ff0075a7 */ /* 0x000e640008040144 */
[----:B-1----:R-:W-:Y:S05]  /*2a550*/  @!P2 BRA `(.L_x_1026) ;  /* 0x000000300030a947 */ /* 0x002fea0003800000 */
.L_x_1146:
[----:B------:R-:W-:Y:S04]  /*2a560*/  BSSY B0, `(.L_x_1027) ;  /* 0x000000e000007945 */ /* 0x000fe80003800000 */
[----:B------:R-:W-:Y:S05]  /*2a570*/  @!P0 BRA `(.L_x_1028) ;  /* 0x0000000000308947 */ /* 0x000fea0003800000 */
[----:B------:R-:W-:Y:S01]  /*2a580*/  R2UR UR44, R10 ;  /* 0x000000000a2c72ca */ /* 0x000fe200000e0000 */
[----:B------:R-:W-:Y:S02]  /*2a590*/  UIADD3 UR8, UP0, UR6, 0x3f0, URZ ;  /* 0x000003f006087890 */ /* 0x000fe4000ff1e03f */
[----:B------:R-:W-:Y:S02]  /*2a5a0*/  UIADD3 UR40, UR4, 0x200, URZ ;  /* 0x0000020004287890 */ /* 0x000fe4000fffe03f */
[----:B------:R-:W-:Y:S01]  /*2a5b0*/  UIADD3.X UR9, URZ, UR7, URZ, UP0, !UPT ;  /* 0x000000073f097290 */ /* 0x000fe200087fe43f */
[----:B------:R-:W-:Y:S01]  /*2a5c0*/  UMOV UR10, 0x0 ;  /* 0x00000000000a7882 */ /* 0x000fe20000000000 */
[----:B------:R-:W-:Y:S01]  /*2a5d0*/  UMOV UR11, 0x10000000 ;  /* 0x10000000000b7882 */ /* 0x000fe20000000000 */
[----:B------:R-:W-:-:S06]  /*2a5e0*/  UMOV UR43, UR51 ;  /* 0x00000033002b7c82 */ /* 0x000fcc0008000000 */
[----:B------:R2:W-:Y:S02]  /*2a5f0*/  UTMALDG.3D [UR40], [UR8], desc[UR10] ;  /* 0x00000a28080075b4 */ /* 0x0005e40008011000 */
[----:B--2---:R-:W-:Y:S05]  /*2a600*/  @!P1 BRA `(.L_x_1029) ;  /* 0x0000000000049947 */ /* 0x004fea0003800000 */
[----:B------:R-:W-:Y:S01]  /*2a610*/  BPT.TRAP 0x1 ;  /* 0x000000040000795c */ /* 0x000fe20000300000 */
.L_x_1029:
[----:B-1----:R-:W1:Y:S02]  /*2a620*/  LDC R4, c[0x0][0x800] ;  /* 0x00020000ff047b82 */ /* 0x002e640000000800 */
[----:B-1----:R2:W-:Y:S02]  /*2a630*/  SYNCS.ARRIVE.TRANS64.RED.A0TR RZ, [UR4+0x30], R4 ;  /* 0x00003004ffff79a7 */ /* 0x0025e40008300404 */
.L_x_1028:
[----:B------:R-:W-:Y:S05]  /*2a640*/  BSYNC B0 ;  /* 0x0000000000007941 */ /* 0x000fea0003800000 */
.L_x_1027:
[----:B------:R-:W-:Y:S05]  /*2a650*/  @!P1 BRA `(.L_x_1030) ;  /* 0x0000000000049947 */ /* 0x000fea0003800000 */
[----:B------:R-:W-:Y:S01]  /*2a660*/  BPT.TRAP 0x1 ;  /* 0x000000040000795c */ /* 0x000fe20000300000 */
.L_x_1030:
[----:B------:R-:W-:Y:S01]  /*2a670*/  SYNCS.ARRIVE.TRANS64.RED.A1T0 RZ, [UR14], RZ ;  /* 0x000000ffffff79a7 */ /* 0x000fe2000810040e */
[----:B------:R-:W-:Y:S05]  /*2a680*/  @!P1 BRA `(.L_x_1031) ;  /* 0x0000000000049947 */ /* 0x000fea0003800000 */
[----:B------:R-:W-:Y:S01]  /*2a690*/  BPT.TRAP 0x1 ;  /* 0x000000040000795c */ /* 0x000fe20000300000 */
.L_x_1031:
[----:B------:R-:W3:Y:S02]  /*2a6a0*/  SYNCS.PHASECHK.TRANS64.TRYWAIT P2, [UR4+0x58], R3 ;  /* 0x00005803ff0075a7 */ /* 0x000ee40008040144 */
[----:B---3--:R-:W-:Y:S05]  /*2a6b0*/  @!P2 BRA `(.L_x_1032) ;  /* 0x0000002c00f0a947 */ /* 0x008fea0003800000 */
.L_x_1147:
        /* <DEDUP_REMOVED lines=13> */
.L_x_1035:
[----:B-12---:R-:W1:Y:S02]  /*2a790*/  LDC R4, c[0x0][0x800] ;  /* 0x00020000ff047b82 */ /* 0x006e640000000800 */
[----:B-1----:R3:W-:Y:S02]  /*2a7a0*/  SYNCS.ARRIVE.TRANS64.RED.A0TR RZ, [UR4+0x38], R4 ;  /* 0x00003804ffff79a7 */ /* 0x0027e40008300404 */
.L_x_1034:
[----:B------:R-:W-:Y:S05]  /*2a7b0*/  BSYNC B0 ;  /* 0x0000000000007941 */ /* 0x000fea0003800000 */
.L_x_1033:
[----:B------:R-:W-:Y:S05]  /*2a7c0*/  @!P1 BRA `(.L_x_1036) ;  /* 0x0000000000049947 */ /* 0x000fea0003800000 */
[----:B------:R-:W-:Y:S01]  /*2a7d0*/  BPT.TRAP 0x1 ;  /* 0x000000040000795c */ /* 0x000fe20000300000 */
.L_x_1036:
[----:B------:R-:W-:Y:S01]  /*2a7e0*/  SYNCS.ARRIVE.TRANS64.RED.A1T0 RZ, [UR13], RZ ;  /* 0x000000ffffff79a7 */ /* 0x000fe2000810040d */
[----:B------:R-:W-:Y:S01]  /*2a7f0*/  UIADD3 UR26, UR50, 0x60, URZ ;  /* 0x00000060321a7890 */ /* 0x000fe2000fffe03f */
[----:B------:R-:W-:Y:S11]  /*2a800*/  @!P1 BRA `(.L_x_1037) ;  /* 0x0000000000049947 */ /* 0x000ff60003800000 */
[----:B------:R-:W-:Y:S01]  /*2a810*/  BPT.TRAP 0x1 ;  /* 0x000000040000795c */ /* 0x000fe20000300000 */
.L_x_1037:
[----:B------:R-:W4:Y:S02]  /*2a820*/  SYNCS.PHASECHK.TRANS64.TRYWAIT P2, [UR4+0x60], R3 ;  /* 0x00006003ff0075a7 */ /* 0x000f240008040144 */
[----:B----4-:R-:W-:Y:S05]  /*2a830*/  @!P2 BRA `(.L_x_1038) ;  /* 0x0000002c00a8a947 */ /* 0x010fea0003800000 */
.L_x_1148:
        /* <DEDUP_REMOVED lines=12> */
.L_x_1041:
[----:B-123--:R-:W1:Y:S02]  /*2a900*/  LDC R4, c[0x0][0x800] ;  /* 0x00020000ff047b82 */ /* 0x00ee640000000800 */
[----:B-1----:R4:W-:Y:S02]  /*2a910*/  SYNCS.ARRIVE.TRANS64.RED.A0TR RZ, [UR4+0x40], R4 ;  /* 0x00004004ffff79a7 */ /* 0x0029e40008300404 */
.L_x_1040:
[----:B------:R-:W-:Y:S05]  /*2a920*/  BSYNC B0 ;  /* 0x0000000000007941 */ /* 0x000fea0003800000 */
.L_x_1039:
[----:B------:R-:W-:Y:S05]  /*2a930*/  @!P1 BRA `(.L_x_1042) ;  /* 0x0000000000049947 */ /* 0x000fea0003800000 */
[----:B------:R-:W-:Y:S01]  /*2a940*/  BPT.TRAP 0x1 ;  /* 0x000000040000795c */ /* 0x000fe20000300000 */
.L_x_1042:
[----:B------:R-:W-:Y:S01]  /*2a950*/  SYNCS.ARRIVE.TRANS64.RED.A1T0 RZ, [UR15], RZ ;  /* 0x000000ffffff79a7 */ /* 0x000fe2000810040f */
[----:B------:R-:W-:Y:S05]  /*2a960*/  @!P1 BRA `(.L_x_1043) ;  /* 0x0000000000049947 */ /* 0x000fea0003800000 */
[----:B------:R-:W-:Y:S01]  /*2a970*/  BPT.TRAP 0x1 ;  /* 0x000000040000795c */ /* 0x000fe20000300000 */
.L_x_1043:
[----:B------:R-:W5:Y:S02]  /*2a980*/  SYNCS.PHASECHK.TRANS64.TRYWAIT P2, [UR4+0x68], R3 ;  /* 0x00006803ff0075a7 */ /* 0x000f640008040144 */
[----:B-----5:R-:W-:Y:S05]  /*2a990*/  @!P2 BRA `(.L_x_1044) ;  /* 0x0000002c0068a947 */ /* 0x020fea0003800000 */
.L_x_1149:
        /* <DEDUP_REMOVED lines=11> */
[----:B-1----:R-:W-:Y:S05]  /*2aa50*/  @!P1 BRA `(.L_x_1047) ;  /* 0x0000000000049947 */ /* 0x002fea0003800000 */
[----:B------:R-:W-:Y:S01]  /*2aa60*/  BPT.TRAP 0x1 ;  /* 0x000000040000795c */ /* 0x000fe20000300000 */
.L_x_1047:
[----:B--234-:R-:W1:Y:S02]  /*2aa70*/  LDC R4, c[0x0][0x800] ;  /* 0x00020000ff047b82 */ /* 0x01ce640000000800 */
[----:B-1----:R1:W-:Y:S02]  /*2aa80*/  SYNCS.ARRIVE.TRANS64.RED.A0TR RZ, [UR4+0x48], R4 ;  /* 0x00004804ffff79a7 */ /* 0x0023e40008300404 */
.L_x_1046:
[----:B------:R-:W-:Y:S05]  /*2aa90*/  BSYNC B0 ;  /* 0x0000000000007941 */ /* 0x000fea0003800000 */
.L_x_1045:
[----:B------:R-:W-:Y:S05]  /*2aaa0*/  @!P1 BRA `(.L_x_1048) ;  /* 0x0000000000049947 */ /* 0x000fea0003800000 */
[----:B------:R-:W-:Y:S01]  /*2aab0*/  BPT.TRAP 0x1 ;  /* 0x000000040000795c */ /* 0x000fe20000300000 */
.L_x_1048:
[----:B------:R-:W-:Y:S01]  /*2aac0*/  SYNCS.ARRIVE.TRANS64.RED.A1T0 RZ, [UR5], RZ ;  /* 0x000000ffffff79a7 */ /* 0x000fe20008100405 */
[----:B------:R-:W-:Y:S01]  /*2aad0*/  UIADD3 UR10, UR50, 0x80, URZ ;  /* 0x00000080320a7890 */ /* 0x000fe2000fffe03f */
[----:B------:R-:W-:Y:S11]  /*2aae0*/  @!P1 BRA `(.L_x_1049) ;  /* 0x0000000000049947 */ /* 0x000ff60003800000 */
[----:B------:R-:W-:Y:S01]  /*2aaf0*/  BPT.TRAP 0x1 ;  /* 0x000000040000795c */ /* 0x000fe20000300000 */
.L_x_1049:
[----:B------:R-:W5:Y:S02]  /*2ab00*/  SYNCS.PHASECHK.TRANS64.TRYWAIT P2, [UR4+0x50], R2 ;  /* 0x00005002ff0075a7 */ /* 0x000f640008040144 */
[----:B-----5:R-:W-:Y:S05]  /*2ab10*/  @!P2 BRA `(.L_x_1050) ;  /* 0x0000002c0020a947 */ /* 0x020fea0003800000 */
.L_x_1150:
        /* <DEDUP_REMOVED lines=8> */
[----:B------:R-:W-:Y:S01]  /*2aba0*/  UMOV UR9, UR41 ;  /* 0x0000002900097c82 */ /* 0x000fe20008000000 */
[----:B------:R-:W-:-:S05]  /*2abb0*/  UMOV UR11, UR51 ;  /* 0x00000033000b7c82 */ /* 0x000fca0008000000 */
[----:B------:R1:W-:Y:S02]  /*2abc0*/  UTMALDG.3D [UR8], [UR18], desc[UR26] ;  /* 0x00001a08120075b4 */ /* 0x0003e40008011000 */
[----:B-1----:R-:W-:Y:S05]  /*2abd0*/  @!P1 BRA `(.L_x_1053) ;  /* 0x0000000000049947 */ /* 0x002fea0003800000 */
[----:B------:R-:W-:Y:S01]  /*2abe0*/  BPT.TRAP 0x1 ;  /* 0x000000040000795c */ /* 0x000fe20000300000 */
.L_x_1053:
[----:B--234-:R-:W1:Y:S02]  /*2abf0*/  LDC R4, c[0x0][0x800] ;  /* 0x00020000ff047b82 */ /* 0x01ce640000000800 */
[----:B-1----:R1:W-:Y:S02]  /*2ac00*/  SYNCS.ARRIVE.TRANS64.RED.A0TR RZ, [UR4+0x30], R4 ;  /* 0x00003004ffff79a7 */ /* 0x0023e40008300404 */
.L_x_1052:
[----:B------:R-:W-:Y:S05]  /*2ac10*/  BSYNC B0 ;  /* 0x0000000000007941 */ /* 0x000fea0003800000 */
.L_x_1051:
[----:B------:R-:W-:Y:S05]  /*2ac20*/  @!P1 BRA `(.L_x_1054) ;  /* 0x0000000000049947 */ /* 0x000fea0003800000 */
[----:B------:R-:W-:Y:S01]  /*2ac30*/  BPT.TRAP 0x1 ;  /* 0x000000040000795c */ /* 0x000fe20000300000 */
.L_x_1054:
[----:B------:R-:W-:Y:S01]  /*2ac40*/  SYNCS.ARRIVE.TRANS64.RED.A1T0 RZ, [UR14], RZ ;  /* 0x000000ffffff79a7 */ /* 0x000fe2000810040e */
[----:B------:R-:W-:Y:S05]  /*2ac50*/  @!P1 BRA `(.L_x_1055) ;  /* 0x0000000000049947 */ /* 0x000fea0003800000 */
[----:B------:R-:W-:Y:S01]  /*2ac60*/  BPT.TRAP 0x1 ;  /* 0x000000040000795c */ /* 0x000fe20000300000 */
.L_x_1055:
[----:B------:R-:W5:Y:S02]  /*2ac70*/  SYNCS.PHASECHK.TRANS64.TRYWAIT P2, [UR4+0x58], R2 ;  /* 0x00005802ff0075a7 */ /* 0x000f640008040144 */
[----:B-----5:R-:W-:Y:S05]  /*2ac80*/  @!P2 BRA `(.L_x_1056) ;  /* 0x0000002800dca947 */ /* 0x020fea0003800000 */
.L_x_1151:
        /* <DEDUP_REMOVED lines=13> */
.L_x_1059:
[----:B--234-:R-:W1:Y:S02]  /*2ad60*/  LDC R4, c[0x0][0x800] ;  /* 0x00020000ff047b82 */ /* 0x01ce640000000800 */
[----:B-1----:R1:W-:Y:S02]  /*2ad70*/  SYNCS.ARRIVE.TRANS64.RED.A0TR RZ, [UR4+0x38], R4 ;  /* 0x00003804ffff79a7 */ /* 0x0023e40008300404 */
.L_x_1058:
[----:B------:R-:W-:Y:S05]  /*2ad80*/  BSYNC B0 ;  /* 0x0000000000007941 */ /* 0x000fea0003800000 */
.L_x_1057:
[----:B------:R-:W-:Y:S05]  /*2ad90*/  @!P1 BRA `(.L_x_1060) ;  /* 0x0000000000049947 */ /* 0x000fea0003800000 */
[----:B------:R-:W-:Y:S01]  /*2ada0*/  BPT.TRAP 0x1 ;  /* 0x000000040000795c */ /* 0x000fe20000300000 */
.L_x_1060:
[----:B------:R-:W-:Y:S01]  /*2adb0*/  SYNCS.ARRIVE.TRANS64.RED.A1T0 RZ, [UR13], RZ ;  /* 0x000000ffffff79a7 */ /* 0x000fe2000810040d */
[----:B------:R-:W-:Y:S01]  /*2adc0*/  UIADD3 UR10, UR50, 0xa0, URZ ;  /* 0x000000a0320a7890 */ /* 0x000fe2000fffe03f */
[----:B------:R-:W-:Y:S11]  /*2add0*/  @!P1 BRA `(.L_x_1061) ;  /* 0x0000000000049947 */ /* 0x000ff60003800000 */
[----:B------:R-:W-:Y:S01]  /*2ade0*/  BPT.TRAP 0x1 ;  /* 0x000000040000795c */ /* 0x000fe20000300000 */
.L_x_1061:
[----:B------:R-:W5:Y:S02]  /*2adf0*/  SYNCS.PHASECHK.TRANS64.TRYWAIT P2, [UR4+0x60], R2 ;  /* 0x00006002ff0075a7 */ /* 0x000f640008040144 */
[----:B-----5:R-:W-:Y:S05]  /*2ae00*/  @!P2 BRA `(.L_x_1062) ;  /* 0x000000280094a947 */ /* 0x020fea0003800000 */
.L_x_1152:
        /* <DEDUP_REMOVED lines=13> */
.L_x_1065:
[----:B--234-:R-:W1:Y:S02]  /*2aee0*/  LDC R4, c[0x0][0x800] ;  /* 0x00020000ff047b82 */ /* 0x01ce640000000800 */
[----:B-1----:R1:W-:Y:S02]  /*2aef0*/  SYNCS.ARRIVE.TRANS64.RED.A0TR RZ, [UR4+0x40], R4 ;  /* 0x00004004ffff79a7 */ /* 0x0023e40008300404 */
.L_x_1064:
[----:B------:R-:W-:Y:S05]  /*2af00*/  BSYNC B0 ;  /* 0x0000000000007941 */ /* 0x000fea0003800000 */
.L_x_1063:
[----:B------:R-:W-:Y:S05]  /*2af10*/  @!P1 BRA `(.L_x_1066) ;  /* 0x0000000000049947 */ /* 0x000fea0003800000 */
[----:B------:R-:W-:Y:S01]  /*2af20*/  BPT.TRAP 0x1 ;  /* 0x000000040000795c */ /* 0x000fe20000300000 */
.L_x_1066:
[----:B------:R-:W-:Y:S01]  /*2af30*/  SYNCS.ARRIVE.TRANS64.RED.A1T0 RZ, [UR15], RZ ;  /* 0x000000ffffff79a7 */ /* 0x000fe2000810040f */
[----:B------:R-:W-:Y:S05]  /*2af40*/  @!P1 BRA `(.L_x_1067) ;  /* 0x0000000000049947 */ /* 0x000fea0003800000 */
[----:B------:R-:W-:Y:S01]  /*2af50*/  BPT.TRAP 0x1 ;  /* 0x000000040000795c */ /* 0x000fe20000300000 */
.L_x_1067:
[----:B------:R-:W5:Y:S02]  /*2af60*/  SYNCS.PHASECHK.TRANS64.TRYWAIT P2, [UR4+0x68], R2 ;  /* 0x00006802ff0075a7 */ /* 0x000f640008040144 */
[----:B-----5:R-:W-:Y:S05]  /*2af70*/  @!P2 BRA `(.L_x_1068) ;  /* 0x000000280050a947 */ /* 0x020fea0003800000 */
.L_x_1153:
        /* <DEDUP_REMOVED lines=13> */
.L_x_1071:
[----:B------:R-:W1:Y:S02]  /*2b050*/  LDC R2, c[0x0][0x800] ;  /* 0x00020000ff027b82 */ /* 0x000e640000000800 */
[----:B-1----:R1:W-:Y:S02]  /*2b060*/  SYNCS.ARRIVE.TRANS64.RED.A0TR RZ, [UR4+0x48], R2 ;  /* 0x00004802ffff79a7 */ /* 0x0023e40008300404 */
.L_x_1070:
[----:B------:R-:W-:Y:S05]  /*2b070*/  BSYNC B0 ;  /* 0x0000000000007941 */ /* 0x000fea0003800000 */
.L_x_1069:
[----:B------:R-:W-:Y:S05]  /*2b080*/  @!P1 BRA `(.L_x_1072) ;  /* 0x0000000000049947 */ /* 0x000fea0003800000 */
[----:B------:R-:W-:Y:S01]  /*2b090*/  BPT.TRAP 0x1 ;  /* 0x000000040000795c */ /* 0x000fe20000300000 */
.L_x_1072:
[----:B------:R-:W-:Y:S01]  /*2b0a0*/  SYNCS.ARRIVE.TRANS64.RED.A1T0 RZ, [UR5], RZ ;  /* 0x000000ffffff79a7 */ /* 0x000fe20008100405 */
[----:B------:R-:W-:Y:S01]  /*2b0b0*/  UIADD3 UR10, UR50, 0xc0, URZ ;  /* 0x000000c0320a7890 */ /* 0x000fe2000fffe03f */
[----:B------:R-:W-:Y:S11]  /*2b0c0*/  @!P1 BRA `(.L_x_1073) ;  /* 0x0000000000049947 */ /* 0x000ff60003800000 */
[----:B------:R-:W-:Y:S01]  /*2b0d0*/  BPT.TRAP 0x1 ;  /* 0x000000040000795c */ /* 0x000fe20000300000 */
.L_x_1073:
[----:B------:R-:W5:Y:S02]  /*2b0e0*/  SYNCS.PHASECHK.TRANS64.TRYWAIT P2, [UR4+0x50], R3 ;  /* 0x00005003ff0075a7 */ /* 0x000f640008040144 */
[----:B-----5:R-:W-:Y:S05]  /*2b0f0*/  @!P2 BRA `(.L_x_1074) ;  /* 0x000000280008a947 */ /* 0x020fea0003800000 */
.L_x_1154:
        /* <DEDUP_REMOVED lines=13> */
.L_x_1077:
[----:B------:R-:W1:Y:S02]  /*2b1d0*/  LDC R2, c[0x0][0x800] ;  /* 0x00020000ff027b82 */ /* 0x000e640000000800 */
[----:B-1----:R1:W-:Y:S02]  /*2b1e0*/  SYNCS.ARRIVE.TRANS64.RED.A0TR RZ, [UR4+0x30], R2 ;  /* 0x00003002ffff79a7 */ /* 0x0023e40008300404 */
.L_x_1076:
[----:B------:R-:W-:Y:S05]  /*2b1f0*/  BSYNC B0 ;  /* 0x0000000000007941 */ /* 0x000fea0003800000 */
.L_x_1075:
[----:B------:R-:W-:Y:S05]  /*2b200*/  @!P1 BRA `(.L_x_1078) ;  /* 0x0000000000049947 */ /* 0x000fea0003800000 */
[----:B------:R-:W-:Y:S01]  /*2b210*/  BPT.TRAP 0x1 ;  /* 0x000000040000795c */ /* 0x000fe20000300000 */
.L_x_1078:
[----:B------:R-:W-:Y:S01]  /*2b220*/  SYNCS.ARRIVE.TRANS64.RED.A1T0 RZ, [UR14], RZ ;  /* 0x000000ffffff79a7 */ /* 0x000fe2000810040e */
[----:B------:R-:W-:Y:S05]  /*2b230*/  @!P1 BRA `(.L_x_1079) ;  /* 0x0000000000049947 */ /* 0x000fea0003800000 */
[----:B------:R-:W-:Y:S01]  /*2b240*/  BPT.TRAP 0x1 ;  /* 0x000000040000795c */ /* 0x000fe20000300000 */
.L_x_1079:
[----:B------:R-:W5:Y:S02]  /*2b250*/  SYNCS.PHASECHK.TRANS64.TRYWAIT P2, [UR4+0x58], R3 ;  /* 0x00005803ff0075a7 */ /* 0x000f640008040144 */
[----:B-----5:R-:W-:Y:S05]  /*2b260*/  @!P2 BRA `(.L_x_1080) ;  /* 0x0000002400c4a947 */ /* 0x020fea0003800000 */
.L_x_1155:
        /* <DEDUP_REMOVED lines=13> */
.L_x_1083:
[----:B------:R-:W1:Y:S02]  /*2b340*/  LDC R2, c[0x0][0x800] ;  /* 0x00020000ff027b82 */ /* 0x000e640000000800 */
[----:B-1----:R1:W-:Y:S02]  /*2b350*/  SYNCS.ARRIVE.TRANS64.RED.A0TR RZ, [UR4+0x38], R2 ;  /* 0x00003802ffff79a7 */ /* 0x0023e40008300404 */
.L_x_1082:
[----:B------:R-:W-:Y:S05]  /*2b360*/  BSYNC B0 ;  /* 0x0000000000007941 */ /* 0x000fea0003800000 */
.L_x_1081:
[----:B------:R-:W-:Y:S05]  /*2b370*/  @!P1 BRA `(.L_x_1084) ;  /* 0x0000000000049947 */ /* 0x000fea0003800000 */
[----:B------:R-:W-:Y:S01]  /*2b380*/  BPT.TRAP 0x1 ;  /* 0x000000040000795c */ /* 0x000fe20000300000 */
.L_x_1084:
[----:B------:R-:W-:Y:S01]  /*2b390*/  SYNCS.ARRIVE.TRANS64.RED.A1T0 RZ, [UR13], RZ ;  /* 0x000000ffffff79a7 */ /* 0x000fe2000810040d */
[----:B------:R-:W-:Y:S01]  /*2b3a0*/  UIADD3 UR10, UR50, 0xe0, URZ ;  /* 0x000000e0320a7890 */ /* 0x000fe2000fffe03f */
[----:B------:R-:W-:Y:S11]  /*2b3b0*/  @!P1 BRA `(.L_x_1085) ;  /* 0x0000000000049947 */ /* 0x000ff60003800000 */
[----:B------:R-:W-:Y:S01]  /*2b3c0*/  BPT.TRAP 0x1 ;  /* 0x000000040000795c */ /* 0x000fe20000300000 */
.L_x_1085:
[----:B------:R-:W5:Y:S02]  /*2b3d0*/  SYNCS.PHASECHK.TRANS64.TRYWAIT P2, [UR4+0x60], R3 ;  /* 0x00006003ff0075a7 */ /* 0x000f640008040144 */
[----:B-----5:R-:W-:Y:S05]  /*2b3e0*/  @!P2 BRA `(.L_x_1086) ;  /* 0x00000024007ca947 */ /* 0x020fea0003800000 */
.L_x_1156:
        /* <DEDUP_REMOVED lines=13> */
.L_x_1089:
[----:B------:R-:W1:Y:S02]  /*2b4c0*/  LDC R2, c[0x0][0x800] ;  /* 0x00020000ff027b82 */ /* 0x000e640000000800 */
[----:B-1----:R1:W-:Y:S02]  /*2b4d0*/  SYNCS.ARRIVE.TRANS64.RED.A0TR RZ, [UR4+0x40], R2 ;  /* 0x00004002ffff79a7 */ /* 0x0023e40008300404 */
.L_x_1088:
[----:B------:R-:W-:Y:S05]  /*2b4e0*/  BSYNC B0 ;  /* 0x0000000000007941 */ /* 0x000fea0003800000 */
.L_x_1087:
[----:B------:R-:W-:Y:S05]  /*2b4f0*/  @!P1 BRA `(.L_x_1090) ;  /* 0x0000000000049947 */ /* 0x000fea0003800000 */
[----:B------:R-:W-:Y:S01]  /*2b500*/  BPT.TRAP 0x1 ;  /* 0x000000040000795c */ /* 0x000fe20000300000 */
.L_x_1090:
[----:B------:R-:W-:Y:S01]  /*2b510*/  SYNCS.ARRIVE.TRANS64.RED.A1T0 RZ, [UR15], RZ ;  /* 0x000000ffffff79a7 */ /* 0x000fe2000810040f */
[----:B------:R-:W-:Y:S05]  /*2b520*/  @!P1 BRA `(.L_x_1091) ;  /* 0x0000000000049947 */ /* 0x000fea0003800000 */
[----:B------:R-:W-:Y:S01]  /*2b530*/  BPT.TRAP 0x1 ;  /* 0x000000040000795c */ /* 0x000fe20000300000 */
.L_x_1091:
[----:B------:R-:W5:Y:S02]  /*2b540*/  SYNCS.PHASECHK.TRANS64.TRYWAIT P2, [UR4+0x68], R3 ;  /* 0x00006803ff0075a7 */ /* 0x000f640008040144 */
[----:B-----5:R-:W-:Y:S05]  /*2b550*/  @!P2 BRA `(.L_x_1092) ;  /* 0x000000240038a947 */ /* 0x020fea0003800000 */
.L_x_1157:
        /* <DEDUP_REMOVED lines=13> */
.L_x_1095:
[----:B------:R-:W1:Y:S02]  /*2b630*/  LDC R2, c[0x0][0x800] ;  /* 0x00020000ff027b82 */ /* 0x000e640000000800 */
[----:B-1----:R1:W-:Y:S02]  /*2b640*/  SYNCS.ARRIVE.TRANS64.RED.A0TR RZ, [UR4+0x48], R2 ;  /* 0x00004802ffff79a7 */ /* 0x0023e40008300404 */
.L_x_1094:
[----:B------:R-:W-:Y:S05]  /*2b650*/  BSYNC B0 ;  /* 0x0000000000007941 */ /* 0x000fea0003800000 */
.L_x_1093:
[----:B------:R-:W-:Y:S05]  /*2b660*/  @!P1 BRA `(.L_x_1096) ;  /* 0x0000000000049947 */ /* 0x000fea0003800000 */
[----:B------:R-:W-:Y:S01]  /*2b670*/  BPT.TRAP 0x1 ;  /* 0x000000040000795c */ /* 0x000fe20000300000 */
.L_x_1096:
[----:B------:R-:W5:Y:S01]  /*2b680*/  LDL.LU R15, [R1+0x208] ;  /* 0x00020800010f7983 */ /* 0x000f620000300800 */
[----:B------:R-:W-:Y:S03]  /*2b690*/  SYNCS.ARRIVE.TRANS64.RED.A1T0 RZ, [UR5], RZ ;  /* 0x000000ffffff79a7 */ /* 0x000fe60008100405 */
[----:B------:R-:W5:Y:S01]  /*2b6a0*/  LDL.LU R12, [R1+0x204] ;  /* 0x00020400010c7983 */ /* 0x000f620000300800 */
[----:B-1234-:R-:W-:Y:S01]  /*2b6b0*/  PRMT R4, RZ, 0x7610, R4 ;  /* 0x00007610ff047816 */ /* 0x01efe20000000004 */
[----:B------:R-:W-:Y:S01]  /*2b6c0*/  IMAD.MOV.U32 R3, RZ, RZ, -0x1 ;  /* 0xffffffffff037424 */ /* 0x000fe200078e00ff */
[----:B------:R-:W-:Y:S02]  /*2b6d0*/  MOV R2, 0xffffffff ;  /* 0xffffffff00027802 */ /* 0x000fe40000000f00 */
[----:B------:R-:W-:Y:S02]  /*2b6e0*/  MOV R10, 0xffffffff ;  /* 0xffffffff000a7802 */ /* 0x000fe40000000f00 */
[----:B-----5:R-:W-:-:S04]  /*2b6f0*/  IADD3 R12, P0, R12, UR54, RZ ;  /* 0x000000360c0c7c10 */ /* 0x020fc8000ff1e0ff */
[----:B------:R-:W-:Y:S01]  /*2b700*/  IADD3.X R15, R15, UR53, RZ, P0, !PT ;  /* 0x000000350f0f7c10 */ /* 0x000fe200087fe4ff */
[----:B------:R1:W-:Y:S01]  /*2b710*/  STL [R1+0x204], R12 ;  /* 0x0002040c01007387 */ /* 0x0003e20000100800 */
[----:B------:R-:W-:-:S03]  /*2b720*/  ISETP.GE.U32.AND P0, PT, R12, UR30, PT ;  /* 0x0000001e0c007c0c */ /* 0x000fc6000bf06070 */
[----:B------:R1:W-:Y:S01]  /*2b730*/  STL [R1+0x208], R15 ;  /* 0x0002080f01007387 */ /* 0x0003e20000100800 */
[----:B------:R-:W-:-:S13]  /*2b740*/  ISETP.GE.U32.AND.EX P0, PT, R15, UR31, PT, P0 ;  /* 0x0000001f0f007c0c */ /* 0x000fda000bf06100 */
[----:B-1----:R-:W-:Y:S05]  /*2b750*/  @P0 BRA `(.L_x_1097) ;  /* 0x0000000400580947 */ /* 0x002fea0003800000 */
[----:B------:R-:W1:Y:S01]  /*2b760*/  S2R R7, SR_CTAID.X ;  /* 0x0000000000077919 */ /* 0x000e620000002500 */
[----:B------:R-:W2:Y:S01]  /*2b770*/  LDC R13, c[0x0][0x904] ;  /* 0x00024100ff0d7b82 */ /* 0x000ea20000000800 */
[----:B------:R-:W-:Y:S01]  /*2b780*/  ULDC UR4, c[0x0][0x150] ;  /* 0x0000540000047ab9 */ /* 0x000fe20000000800 */
[----:B------:R-:W3:Y:S06]  /*2b790*/  S2R R2, SR_CTAID.Y ;  /* 0x0000000000027919 */ /* 0x000eec0000002600 */
[----:B------:R-:W4:Y:S08]  /*2b7a0*/  LDC R4, c[0x0][0x144] ;  /* 0x00005100ff047b82 */ /* 0x000f300000000800 */
[----:B------:R-:W5:Y:S08]  /*2b7b0*/  LDC R11, c[0x0][0x148] ;  /* 0x00005200ff0b7b82 */ /* 0x000f700000000800 */
[----:B------:R-:W4:Y:S01]  /*2b7c0*/  LDC.64 R8, c[0x0][0x8d0] ;  /* 0x00023400ff087b82 */ /* 0x000f220000000a00 */
[----:B--2---:R-:W-:-:S02]  /*2b7d0*/  ISETP.NE.AND P2, PT, R13, 0x1, PT ;  /* 0x000000010d00780c */ /* 0x004fc40003f45270 */
[----:B-1----:R-:W-:Y:S02]  /*2b7e0*/  I2FP.F32.U32 R3, R7 ;  /* 0x0000000700037245 */ /* 0x002fe40000201000 */
[----:B---3--:R-:W-:-:S03]  /*2b7f0*/  I2FP.F32.U32 R5, R2 ;  /* 0x0000000200057245 */ /* 0x008fc60000201000 */
[----:B------:R-:W-:Y:S01]  /*2b800*/  FMUL R3, R3, UR4 ;  /* 0x0000000403037c20 */ /* 0x000fe20008400000 */
[----:B------:R-:W-:Y:S02]  /*2b810*/  ULDC UR4, c[0x0][0x154] ;  /* 0x0000550000047ab9 */ /* 0x000fe40000000800 */
[----:B------:R-:W-:-:S03]  /*2b820*/  FMUL R10, R5, UR4 ;  /* 0x00000004050a7c20 */ /* 0x000fc60008400000 */
[----:B------:R-:W1:Y:S01]  /*2b830*/  F2I.U32.TRUNC.NTZ R3, R3 ;  /* 0x0000000300037305 */ /* 0x000e62000020f000 */
[----:B----4-:R-:W-:-:S07]  /*2b840*/  ISETP.NE.U32.AND P0, PT, R8, RZ, PT ;  /* 0x000000ff0800720c */ /* 0x010fce0003f05070 */
[----:B------:R-:W2:Y:S01]  /*2b850*/  F2I.U32.TRUNC.NTZ R10, R10 ;  /* 0x0000000a000a7305 */ /* 0x000ea2000020f000 */
[----:B------:R-:W-:Y:S02]  /*2b860*/  ISETP.NE.AND.EX P0, PT, R9, RZ, PT, P0 ;  /* 0x000000ff0900720c */ /* 0x000fe40003f05300 */
[----:B-1----:R-:W-:Y:S01]  /*2b870*/  IADD3 R5, -R3, RZ, RZ ;  /* 0x000000ff03057210 */ /* 0x002fe20007ffe1ff */
[----:B------:R-:W-:-:S04]  /*2b880*/  IMAD.MOV.U32 R3, RZ, RZ, R15 ;  /* 0x000000ffff037224 */ /* 0x000fc800078e000f */
[----:B------:R-:W-:Y:S01]  /*2b890*/  IMAD R7, R4, R5, R7 ;  /* 0x0000000504077224 */ /* 0x000fe200078e0207 */
[----:B--2---:R-:W-:-:S05]  /*2b8a0*/  IADD3 R4, -R10, RZ, RZ ;  /* 0x000000ff0a047210 */ /* 0x004fca0007ffe1ff */
[----:B-----5:R-:W-:Y:S01]  /*2b8b0*/  @P2 IMAD R7, R11, R4, R2 ;  /* 0x000000040b072224 */ /* 0x020fe200078e0202 */
[----:B------:R-:W-:Y:S01]  /*2b8c0*/  MOV R2, R12 ;  /* 0x0000000c00027202 */ /* 0x000fe20000000f00 */
[----:B------:R-:W1:Y:S01]  /*2b8d0*/  LDC R11, c[0x0][0x8d8] ;  /* 0x00023600ff0b7b82 */ /* 0x000e620000000800 */
[----:B------:R-:W-:Y:S05]  /*2b8e0*/  @!P0 BRA `(.L_x_1098) ;  /* 0x0000000000288947 */ /* 0x000fea0003800000 */
[----:B------:R-:W2:Y:S02]  /*2b8f0*/  LDC R2, c[0x0][0x8dc] ;  /* 0x00023700ff027b82 */ /* 0x000ea40000000800 */
[----:B--2---:R-:W-:-:S04]  /*2b900*/  IADD3 R3, P0, R12, R2, RZ ;  /* 0x000000020c037210 */ /* 0x004fc80007f1e0ff */
[----:B------:R-:W-:-:S05]  /*2b910*/  IADD3.X R13, RZ, R15, RZ, P0, !PT ;  /* 0x0000000fff0d7210 */ /* 0x000fca00007fe4ff */
[----:B------:R-:W-:-:S04]  /*2b920*/  IMAD.WIDE.U32 R4, R13, R8, RZ ;  /* 0x000000080d047225 */ /* 0x000fc800078e00ff */
[----:B------:R-:W-:-:S04]  /*2b930*/  IMAD.WIDE.U32 R4, P0, R3, R9, R4 ;  /* 0x0000000903047225 */ /* 0x000fc80007800004 */
[----:B------:R-:W-:Y:S01]  /*2b940*/  IMAD.WIDE.U32 R2, R3, R8, RZ ;  /* 0x0000000803027225 */ /* 0x000fe200078e00ff */
[----:B------:R-:W-:-:S04]  /*2b950*/  MOV R2, R5 ;  /* 0x0000000500027202 */ /* 0x000fc80000000f00 */
[----:B------:R-:W-:Y:S02]  /*2b960*/  IADD3 RZ, P1, R3, R4, RZ ;  /* 0x0000000403ff7210 */ /* 0x000fe40007f3e0ff */
[----:B------:R-:W-:-:S03]  /*2b970*/  IADD3.X R3, RZ, RZ, RZ, P0, !PT ;  /* 0x000000ffff037210 */ /* 0x000fc600007fe4ff */
[----:B------:R-:W-:-:S08]  /*2b980*/  IMAD.WIDE.U32.X R2, R13, R9, R2, P1 ;  /* 0x000000090d027225 */ /* 0x000fd000008e0402 */
.L_x_1098:
[----:B------:R-:W2:Y:S01]  /*2b990*/  LDC.64 R4, c[0x0][0x8c8] ;  /* 0x00023200ff047b82 */ /* 0x000ea20000000a00 */
[-CC-:B-1----:R-:W-:Y:S02]  /*2b9a0*/  SHF.R.U64 R10, R2, R11.reuse, R3.reuse ;  /* 0x0000000b020a7219 */ /* 0x182fe40000001203 */
[----:B------:R-:W-:Y:S01]  /*2b9b0*/  SHF.R.U32.HI R11, RZ, R11, R3 ;  /* 0x0000000bff0b7219 */ /* 0x000fe20000011603 */
[----:B------:R-:W-:Y:S01]  /*2b9c0*/  IMAD.MOV.U32 R3, RZ, RZ, R15 ;  /* 0x000000ffff037224 */ /* 0x000fe200078e000f */
[----:B------:R-:W-:-:S04]  /*2b9d0*/  IADD3 R9, P0, RZ, -R10, RZ ;  /* 0x8000000aff097210 */ /* 0x000fc80007f1e0ff */
[----:B------:R-:W-:-:S05]  /*2b9e0*/  IADD3.X R11, RZ, ~R11, RZ, P0, !PT ;  /* 0x8000000bff0b7210 */ /* 0x000fca00007fe4ff */
[----:B--2---:R-:W-:-:S04]  /*2b9f0*/  IMAD R2, R11, R4, RZ ;  /* 0x000000040b027224 */ /* 0x004fc800078e02ff */
[C---:B------:R-:W-:Y:S01]  /*2ba00*/  IMAD R11, R9.reuse, R5, R2 ;  /* 0x00000005090b7224 */ /* 0x040fe200078e0202 */
[----:B------:R-:W-:Y:S01]  /*2ba10*/  MOV R2, R12 ;  /* 0x0000000c00027202 */ /* 0x000fe20000000f00 */
[----:B------:R-:W1:Y:S04]  /*2ba20*/  LDC R5, c[0x0][0x900] ;  /* 0x00024000ff057b82 */ /* 0x000e680000000800 */
[----:B------:R-:W-:-:S04]  /*2ba30*/  IMAD.WIDE.U32 R2, R9, R4, R2 ;  /* 0x0000000409027225 */ /* 0x000fc800078e0002 */
[----:B------:R-:W2:Y:S01]  /*2ba40*/  LDC.64 R8, c[0x0][0x8e8] ;  /* 0x00023a00ff087b82 */ /* 0x000ea20000000a00 */
[----:B------:R-:W-:-:S07]  /*2ba50*/  IADD3 R3, R3, R11, RZ ;  /* 0x0000000b03037210 */ /* 0x000fce0007ffe0ff */
[----:B------:R-:W3:Y:S08]  /*2ba60*/  LDC R12, c[0x0][0x8c0] ;  /* 0x00023000ff0c7b82 */ /* 0x000ef00000000800 */
[----:B------:R-:W4:Y:S01]  /*2ba70*/  LDC R4, c[0x0][0x8b0] ;  /* 0x00022c00ff047b82 */ /* 0x000f220000000800 */
[----:B--2---:R-:W-:-:S04]  /*2ba80*/  ISETP.NE.U32.AND P0, PT, R8, RZ, PT ;  /* 0x000000ff0800720c */ /* 0x004fc80003f05070 */
[----:B------:R-:W-:Y:S02]  /*2ba90*/  ISETP.NE.AND.EX P0, PT, R9, RZ, PT, P0 ;  /* 0x000000ff0900720c */ /* 0x000fe40003f05300 */
[-CC-:B---3--:R-:W-:Y:S02]  /*2baa0*/  SHF.R.U64 R11, R2, R12.reuse, R3.reuse ;  /* 0x0000000c020b7219 */ /* 0x188fe40000001203 */
[----:B------:R-:W-:-:S04]  /*2bab0*/  SHF.R.U32.HI R3, RZ, R12, R3 ;  /* 0x0000000cff037219 */ /* 0x000fc80000011603 */
[-CC-:B----4-:R-:W-:Y:S02]  /*2bac0*/  SHF.R.U64 R12, R11, R4.reuse, R3.reuse ;  /* 0x000000040b0c7219 */ /* 0x190fe40000001203 */
[----:B------:R-:W-:-:S04]  /*2bad0*/  SHF.R.U32.HI R4, RZ, R4, R3 ;  /* 0x00000004ff047219 */ /* 0x000fc80000011603 */
[-CC-:B-1----:R-:W-:Y:S02]  /*2bae0*/  SHF.R.U64 R13, R12, R5.reuse, R4.reuse ;  /* 0x000000050c0d7219 */ /* 0x182fe40000001204 */
[----:B------:R-:W-:Y:S02]  /*2baf0*/  SHF.R.U32.HI R4, RZ, R5, R4 ;  /* 0x00000005ff047219 */ /* 0x000fe40000011604 */
[----:B------:R-:W-:Y:S02]  /*2bb00*/  MOV R2, R13 ;  /* 0x0000000d00027202 */ /* 0x000fe40000000f00 */
[----:B------:R-:W-:Y:S01]  /*2bb10*/  MOV R3, R4 ;  /* 0x0000000400037202 */ /* 0x000fe20000000f00 */
[----:B------:R-:W-:Y:S06]  /*2bb20*/  @!P0 BRA `(.L_x_1099) ;  /* 0x0000000000288947 */ /* 0x000fec0003800000 */
[----:B------:R-:W1:Y:S02]  /*2bb30*/  LDC R2, c[0x0][0x8f4] ;  /* 0x00023d00ff027b82 */ /* 0x000e640000000800 */
[----:B-1----:R-:W-:-:S04]  /*2bb40*/  IADD3 R3, P0, R13, R2, RZ ;  /* 0x000000020d037210 */ /* 0x002fc80007f1e0ff */
[----:B------:R-:W-:-:S05]  /*2bb50*/  IADD3.X R15, RZ, R4, RZ, P0, !PT ;  /* 0x00000004ff0f7210 */ /* 0x000fca00007fe4ff */
[----:B------:R-:W-:-:S04]  /*2bb60*/  IMAD.WIDE.U32 R4, R15, R8, RZ ;  /* 0x000000080f047225 */ /* 0x000fc800078e00ff */
[----:B------:R-:W-:-:S04]  /*2bb70*/  IMAD.WIDE.U32 R4, P0, R3, R9, R4 ;  /* 0x0000000903047225 */ /* 0x000fc80007800004 */
[----:B------:R-:W-:-:S04]  /*2bb80*/  IMAD.WIDE.U32 R2, R3, R8, RZ ;  /* 0x0000000803027225 */ /* 0x000fc800078e00ff */
[----:B------:R-:W-:Y:S01]  /*2bb90*/  IMAD.MOV.U32 R2, RZ, RZ, R5 ;  /* 0x000000ffff027224 */ /* 0x000fe200078e0005 */
[----:B------:R-:W-:Y:S02]  /*2bba0*/  IADD3 RZ, P1, R3, R4, RZ ;  /* 0x0000000403ff7210 */ /* 0x000fe40007f3e0ff */
[----:B------:R-:W-:-:S03]  /*2bbb0*/  IADD3.X R3, RZ, RZ, RZ, P0, !PT ;  /* 0x000000ffff037210 */ /* 0x000fc600007fe4ff */
[----:B------:R-:W-:-:S08]  /*2bbc0*/  IMAD.WIDE.U32.X R2, R15, R9, R2, P1 ;  /* 0x000000090f027225 */ /* 0x000fd000008e0402 */
.L_x_1099:
[----:B------:R-:W1:Y:S08]  /*2bbd0*/  LDC R4, c[0x0][0x8f0] ;  /* 0x00023c00ff047b82 */ /* 0x000e700000000800 */
[----:B------:R-:W2:Y:S08]  /*2bbe0*/  LDC R5, c[0x0][0x8e0] ;  /* 0x00023800ff057b82 */ /* 0x000eb00000000800 */
[----:B------:R-:W3:Y:S01]  /*2bbf0*/  LDC R9, c[0x0][0x8b8] ;  /* 0x00022e00ff097b82 */ /* 0x000ee20000000800 */
[----:B-1----:R-:W-:-:S07]  /*2bc00*/  SHF.R.U64 R4, R2, R4, R3 ;  /* 0x0000000402047219 */ /* 0x002fce0000001203 */
[----:B------:R-:W1:Y:S01]  /*2bc10*/  LDC R2, c[0x0][0x8a8] ;  /* 0x00022a00ff027b82 */ /* 0x000e620000000800 */
[----:B------:R-:W-:-:S05]  /*2bc20*/  LOP3.LUT R3, R12, R14, RZ, 0xc0, !PT ;  /* 0x0000000e0c037212 */ /* 0x000fca00078ec0ff */
[----:B------:R-:W-:Y:S01]  /*2bc30*/  IMAD R8, R16, R4, R3 ;  /* 0x0000000410087224 */ /* 0x000fe200078e0203 */
[----:B------:R-:W-:-:S05]  /*2bc40*/  IADD3 R4, -R4, RZ, RZ ;  /* 0x000000ff04047210 */ /* 0x000fca0007ffe1ff */
[----:B--2---:R-:W-:Y:S01]  /*2bc50*/  IMAD R13, R4, R5, R13 ;  /* 0x00000005040d7224 */ /* 0x004fe200078e020d */
[----:B------:R-:W-:Y:S01]  /*2bc60*/  LOP3.LUT R4, R11, R17, RZ, 0xc0, !PT ;  /* 0x000000110b047212 */ /* 0x000fe200078ec0ff */
[----:B---3--:R-:W-:-:S04]  /*2bc70*/  IMAD R7, R8, R9, R7 ;  /* 0x0000000908077224 */ /* 0x008fc800078e0207 */
[----:B-1----:R-:W-:-:S05]  /*2bc80*/  IMAD R4, R13, R2, R4 ;  /* 0x000000020d047224 */ /* 0x002fca00078e0204 */
[----:B------:R-:W-:Y:S02]  /*2bc90*/  SEL R2, R4, R7, !P2 ;  /* 0x0000000704027207 */ /* 0x000fe40005000000 */
[----:B------:R-:W-:Y:S02]  /*2bca0*/  SEL R3, R7, R4, !P2 ;  /* 0x0000000407037207 */ /* 0x000fe40005000000 */
[----:B------:R-:W-:-:S07]  /*2bcb0*/  MOV R4, 0x1 ;  /* 0x0000000100047802 */ /* 0x000fce0000000f00 */
.L_x_1097:
[----:B------:R-:W-:-:S13]  /*2bcc0*/  LOP3.LUT P0, RZ, R4, 0xff, RZ, 0xc0, !PT ;  /* 0x000000ff04ff7812 */ /* 0x000fda000780c0ff */
[----:B------:R-:W-:Y:S05]  /*2bcd0*/  @P0 BRA `(.L_x_1100) ;  /* 0xffffffdc00e40947 */ /* 0x000fea000383ffff */
.L_x_996:
[----:B------:R-:W-:-:S13]  /*2bce0*/  ELECT P0, URZ, PT ;  /* 0x00000000003f782f */ /* 0x000fda0003800000 */
[----:B------:R-:W-:Y:S05]  /*2bcf0*/  @!P0 BRA `(.L_x_14) ;  /* 0x0000001000588947 */ /* 0x000fea0003800000 */
[----:B------:R-:W-:-:S06]  /*2bd00*/  ULOP3.LUT UR4, UR59, 0x2, URZ, 0xfc, !UPT ;  /* 0x000000023b047892 */ /* 0x000fcc000f8efc3f */
[----:B------:R-:W-:-:S04]  /*2bd10*/  MOV R0, UR4 ;  /* 0x0000000400007c02 */ /* 0x000fc80008000f00 */
[----:B------:R-:W-:-:S13]  /*2bd20*/  ISETP.NE.AND P1, PT, R0, 0x3, PT ;  /* 0x000000030000780c */ /* 0x000fda0003f25270 */
[----:B------:R-:W-:Y:S05]  /*2bd30*/  @!P1 BRA `(.L_x_1101) ;  /* 0x0000000000049947 */ /* 0x000fea0003800000 */
[----:B--2---:R-:W-:Y:S01]  /*2bd40*/  BPT.TRAP 0x1 ;  /* 0x000000040000795c */ /* 0x004fe20000300000 */
.L_x_1101:
[----:B------:R-:W-:Y:S02]  /*2bd50*/  MOV R0, 0x400 ;  /* 0x0000040000007802 */ /* 0x000fe40000000f00 */
[----:B--2---:R-:W-:Y:S02]  /*2bd60*/  MOV R3, UR45 ;  /* 0x0000002d00037c02 */ /* 0x004fe40008000f00 */
[----:B------:R-:W-:Y:S02]  /*2bd70*/  MOV R2, 0x1 ;  /* 0x0000000100027802 */ /* 0x000fe40000000f00 */
[----:B------:R-:W-:Y:S02]  /*2bd80*/  LEA R0, R3, R0, 0x18 ;  /* 0x0000000003007211 */ /* 0x000fe400078ec0ff */
[----:B------:R-:W-:-:S04]  /*2bd90*/  SHF.L.U32 R3, R2, 0x1f, RZ ;  /* 0x0000001f02037819 */ /* 0x000fc800000006ff */
[----:B------:R-:W2:Y:S02]  /*2bda0*/  SYNCS.PHASECHK.TRANS64.TRYWAIT P0, [R0+URZ+0x50], R3 ;  /* 0x00005003000075a7 */ /* 0x000ea4000800017f */
[----:B--2---:R-:W-:Y:S05]  /*2bdb0*/  @!P0 BRA `(.L_x_1102) ;  /* 0x0000001c00388947 */ /* 0x004fea0003800000 */
.L_x_1158:
[----:B------:R-:W-:Y:S05]  /*2bdc0*/  @!P1 BRA `(.L_x_1103) ;  /* 0x0000000000049947 */ /* 0x000fea0003800000 */
[----:B------:R-:W-:Y:S01]  /*2bdd0*/  BPT.TRAP 0x1 ;  /* 0x000000040000795c */ /* 0x000fe20000300000 */
.L_x_1103:
[----:B------:R-:W4:Y:S02]  /*2bde0*/  SYNCS.PHASECHK.TRANS64.TRYWAIT P0, [R0+URZ+0x58], R3 ;  /* 0x00005803000075a7 */ /* 0x000f24000800017f */
[----:B----4-:R-:W-:Y:S05]  /*2bdf0*/  @!P0 BRA `(.L_x_1104) ;  /* 0x0000001c003c8947 */ /* 0x010fea0003800000 */
.L_x_1159:
[----:B------:R-:W-:Y:S05]  /*2be00*/  @!P1 BRA `(.L_x_1105) ;  /* 0x0000000000049947 */ /* 0x000fea0003800000 */
[----:B------:R-:W-:Y:S01]  /*2be10*/  BPT.TRAP 0x1 ;  /* 0x000000040000795c */ /* 0x000fe20000300000 */
.L_x_1105:
[----:B------:R-:W1:Y:S02]  /*2be20*/  SYNCS.PHASECHK.TRANS64.TRYWAIT P0, [R0+URZ+0x60], R3 ;  /* 0x00006003000075a7 */ /* 0x000e64000800017f */
[----:B-1----:R-:W-:Y:S05]  /*2be30*/  @!P0 BRA `(.L_x_1106) ;  /* 0x0000001c00408947 */ /* 0x002fea0003800000 */
.L_x_1160:
[----:B------:R-:W-:Y:S05]  /*2be40*/  @!P1 BRA `(.L_x_1107) ;  /* 0x0000000000049947 */ /* 0x000fea0003800000 */
[----:B------:R-:W-:Y:S01]  /*2be50*/  BPT.TRAP 0x1 ;  /* 0x000000040000795c */ /* 0x000fe20000300000 */
.L_x_1107:
[----:B--2-4-:R-:W-:-:S05]  /*2be60*/  IMAD.MOV.U32 R3, RZ, RZ, 0x1 ;  /* 0x00000001ff037424 */ /* 0x014fca00078e00ff */
[----:B------:R-:W-:-:S07]  /*2be70*/  SHF.L.U32 R3, R3, 0x1f, RZ ;  /* 0x0000001f03037819 */ /* 0x000fce00000006ff */
.L_x_1108:
[----:B-1----:R1:W2:Y:S02]  /*2be80*/  SYNCS.PHASECHK.TRANS64.TRYWAIT P0, [R0+URZ+0x68], R3 ;  /* 0x00006803000075a7 */ /* 0x0022a4000800017f */
[----:B--2---:R-:W-:Y:S05]  /*2be90*/  @!P0 NANOSLEEP.SYNCS 0x989680 ;  /* 0x009896800000895d */ /* 0x004fea0003900000 */
[----:B------:R-:W2:Y:S02]  /*2bea0*/  @!P0 SYNCS.PHASECHK.TRANS64 P0, [R0+URZ+0x68], R3 ;  /* 0x00006803000085a7 */ /* 0x000ea4000800007f */
[----:B--2---:R-:W-:Y:S05]  /*2beb0*/  @P0 BRA `(.L_x_14) ;  /* 0x0000000c00e80947 */ /* 0x004fea0003800000 */
[----:B------:R-:W-:Y:S05]  /*2bec0*/  BRA `(.L_x_1108) ;  /* 0xfffffffc00ec7947 */ /* 0x000fea000383ffff */
.L_x_991:
[----:B------:R-:W-:Y:S02]  /*2bed0*/  LOP3.LUT P0, RZ, R6, 0xff, RZ, 0xc0, !PT ;  /* 0x000000ff06ff7812 */ /* 0x000fe4000780c0ff */
[----:B------:R-:W-:Y:S02]  /*2bee0*/  MOV R0, 0x1 ;  /* 0x0000000100007802 */ /* 0x000fe40000000f00 */
[----:B------:R-:W-:-:S09]  /*2bef0*/  MOV R7, RZ ;  /* 0x000000ff00077202 */ /* 0x000fd20000000f00 */
[----:B------:R-:W-:Y:S05]  /*2bf00*/  @!P0 BRA `(.L_x_1109) ;  /* 0x0000000c00408947 */ /* 0x000fea0003800000 */
[----:B------:R-:W1:Y:S01]  /*2bf10*/  LDC R0, c[0x0][0x28c] ;  /* 0x0000a300ff007b82 */ /* 0x000e620000000800 */
[----:B------:R-:W-:Y:S01]  /*2bf20*/  ULDC UR7, c[0x0][0x900] ;  /* 0x0002400000077ab9 */ /* 0x000fe20000000800 */
[----:B------:R-:W-:Y:S01]  /*2bf30*/  UMOV UR8, 0xffffffff ;  /* 0xffffffff00087882 */ /* 0x000fe20000000000 */
[----:B------:R-:W-:Y:S01]  /*2bf40*/  BSSY B0, `(.L_x_1109) ;  /* 0x00000cc000007945 */ /* 0x000fe20003800000 */
[----:B--2---:R-:W-:Y:S01]  /*2bf50*/  USHF.L.U32 UR4, UR45, 0x7, URZ ;  /* 0x000000072d047899 */ /* 0x004fe2000800063f */
[----:B------:R-:W-:Y:S01]  /*2bf60*/  MOV R9, 0x1 ;  /* 0x0000000100097802 */ /* 0x000fe20000000f00 */
[----:B------:R-:W-:Y:S01]  /*2bf70*/  USHF.L.U32 UR5, UR45, 0xd, URZ ;  /* 0x0000000d2d057899 */ /* 0x000fe2000800063f */
[----:B------:R-:W-:Y:S01]  /*2bf80*/  IMAD.MOV.U32 R7, RZ, RZ, RZ ;  /* 0x000000ffff077224 */ /* 0x000fe200078e00ff */
[----:B------:R-:W-:Y:S01]  /*2bf90*/  USHF.L.U32 UR8, UR8, UR7, URZ ;  /* 0x0000000708087299 */ /* 0x000fe2000800063f */
[----:B------:R-:W-:Y:S01]  /*2bfa0*/  ULDC UR6, c[0x0][0x8a8] ;  /* 0x00022a0000067ab9 */ /* 0x000fe20000000800 */
[----:B------:R-:W-:Y:S01]  /*2bfb0*/  UMOV UR9, 0x1 ;  /* 0x0000000100097882 */ /* 0x000fe20000000000 */
[----:B------:R-:W-:-:S02]  /*2bfc0*/  ULOP3.LUT UR21, UR37, 0x2, URZ, 0xfc, !UPT ;  /* 0x0000000225157892 */ /* 0x000fc4000f8efc3f */
[----:B------:R-:W-:Y:S02]  /*2bfd0*/  ULOP3.LUT UR4, UR4, 0x80, URZ, 0xc0, !UPT ;  /* 0x0000008004047892 */ /* 0x000fe4000f8ec03f */
[----:B------:R-:W-:Y:S02]  /*2bfe0*/  ULOP3.LUT UR5, UR5, 0x2000, URZ, 0xc0, !UPT ;  /* 0x0000200005057892 */ /* 0x000fe4000f8ec03f */
[----:B------:R-:W-:Y:S02]  /*2bff0*/  UIADD3 UR6, UR6, -0x1, URZ ;  /* 0xffffffff06067890 */ /* 0x000fe4000fffe03f */
[----:B------:R-:W-:Y:S02]  /*2c000*/  USHF.L.U32 UR7, UR9, UR7, URZ ;  /* 0x0000000709077299 */ /* 0x000fe4000800063f */
[----:B------:R-:W-:Y:S01]  /*2c010*/  ULOP3.LUT UR13, URZ, UR8, URZ, 0x33, !UPT ;  /* 0x000000083f0d7292 */ /* 0x000fe2000f8e333f */
[----:B-1----:R-:W-:Y:S01]  /*2c020*/  IADD3 R0, R0, 0x3f, RZ ;  /* 0x0000003f00007810 */ /* 0x002fe20007ffe0ff */
[----:B------:R-:W-:-:S03]  /*2c030*/  ULDC.64 UR22, c[0x0][0x198] ;  /* 0x0000660000167ab9 */ /* 0x000fc60000000a00 */
[----:B------:R-:W-:-:S04]  /*2c040*/  SHF.R.S32.HI R5, RZ, 0x1f, R0 ;  /* 0x0000001fff057819 */ /* 0x000fc80000011400 */
[----:B------:R-:W-:Y:S02]  /*2c050*/  LEA.HI R5, R5, R0, RZ, 0x6 ;  /* 0x0000000005057211 */ /* 0x000fe400078f30ff */
[----:B------:R-:W-:Y:S02]  /*2c060*/  MOV R0, 0x1 ;  /* 0x0000000100007802 */ /* 0x000fe40000000f00 */
[----:B------:R-:W-:-:S04]  /*2c070*/  SHF.R.S32.HI R6, RZ, 0x6, R5 ;  /* 0x00000006ff067819 */ /* 0x000fc80000011405 */
[----:B------:R-:W-:-:S07]  /*2c080*/  IADD3 R16, R6, 0x1, RZ ;  /* 0x0000000106107810 */ /* 0x000fce0007ffe0ff */
.L_x_1120:
[----:B------:R-:W-:-:S03]  /*2c090*/  UMOV UR8, 0xffffffff ;  /* 0xffffffff00087882 */ /* 0x000fc60000000000 */
[----:B------:R-:W-:Y:S05]  /*2c0a0*/  BRA.DIV UR8, `(.L_x_1110) ;  /* 0x0000001a08b87947 */ /* 0x000fea000b800000 */
[----:B------:R-:W-:-:S13]  /*2c0b0*/  ELECT P6, URZ, PT ;  /* 0x00000000003f782f */ /* 0x000fda00038c0000 */
.L_x_1163:
[----:B------:R-:W1:Y:S01]  /*2c0c0*/  LDC R4, c[0x0][0x28c] ;  /* 0x0000a300ff047b82 */ /* 0x000e620000000800 */
[----:B------:R-:W-:Y:S01]  /*2c0d0*/  BSSY B1, `(.L_x_1111) ;  /* 0x000003a000017945 */ /* 0x000fe20003800000 */
[----:B-1----:R-:W-:-:S13]  /*2c0e0*/  ISETP.LT.OR P6, PT, R4, 0x1, !P6 ;  /* 0x000000010400780c */ /* 0x002fda00077c1670 */
[----:B------:R-:W-:Y:S05]  /*2c0f0*/  @P6 BRA `(.L_x_1112) ;  /* 0x0000000000dc6947 */ /* 0x000fea0003800000 */
[----:B------:R-:W-:Y:S01]  /*2c100*/  SHF.L.U32 R5, R3, 0x8, RZ ;  /* 0x0000000803057819 */ /* 0x000fe200000006ff */
[----:B------:R-:W-:Y:S01]  /*2c110*/  IMAD.MOV.U32 R8, RZ, RZ, R7 ;  /* 0x000000ffff087224 */ /* 0x000fe200078e0007 */
[----:B------:R-:W-:Y:S02]  /*2c120*/  LEA R2, R2, UR4, 0x8 ;  /* 0x0000000402027c11 */ /* 0x000fe4000f8e40ff */
[----:B------:R-:W-:Y:S02]  /*2c130*/  MOV R14, RZ ;  /* 0x000000ff000e7202 */ /* 0x000fe40000000f00 */
[----:B------:R-:W-:Y:S02]  /*2c140*/  MOV R4, R16 ;  /* 0x0000001000047202 */ /* 0x000fe40000000f00 */
[----:B------:R-:W-:-:S07]  /*2c150*/  MOV R3, R0 ;  /* 0x0000000000037202 */ /* 0x000fce0000000f00 */
.L_x_1115:
[----:B------:R-:W1:Y:S01]  /*2c160*/  S2R R12, SR_CgaCtaId ;  /* 0x00000000000c7919 */ /* 0x000e620000008800 */
[----:B------:R-:W-:Y:S01]  /*2c170*/  MOV R13, 0x400 ;  /* 0x00000400000d7802 */ /* 0x000fe20000000f00 */
[----:B------:R-:W2:Y:S03]  /*2c180*/  S2R R15, SR_TID.X ;  /* 0x00000000000f7919 */ /* 0x000ea60000002100 */
[----:B-1----:R-:W-:Y:S02]  /*2c190*/  LEA R13, R12, R13, 0x18 ;  /* 0x0000000d0c0d7211 */ /* 0x002fe400078ec0ff */
[----:B------:R-:W-:Y:S02]  /*2c1a0*/  SHF.L.U32 R12, R3, 0x1f, RZ ;  /* 0x0000001f030c7819 */ /* 0x000fe400000006ff */
[----:B------:R-:W-:Y:S02]  /*2c1b0*/  LEA R11, R8, R13, 0x3 ;  /* 0x0000000d080b7211 */ /* 0x000fe400078e18ff */
[----:B--2---:R-:W-:-:S02]  /*2c1c0*/  LOP3.LUT P1, RZ, R15, 0x7f, RZ, 0xc0, !PT ;  /* 0x0000007f0fff7812 */ /* 0x004fc4000782c0ff */
[----:B------:R-:W1:Y:S02]  /*2c1d0*/  SYNCS.PHASECHK.TRANS64.TRYWAIT P0, [R11+URZ+0x18], R12 ;  /* 0x0000180c0b0075a7 */ /* 0x000e64000800017f */
[----:B-1----:R-:W-:Y:S09]  /*2c1e0*/  @!P0 BRA `(.L_x_1113) ;  /* 0x0000001800888947 */ /* 0x002ff20003800000 */
.L_x_1164:
[----:B-1----:R-:W1:Y:S01]  /*2c1f0*/  @!P1 LDC R12, c[0x0][0x500] ;  /* 0x00014000ff0c9b82 */ /* 0x002e620000000800 */
[----:B------:R-:W-:-:S04]  /*2c200*/  UPRMT UR8, UR21, 0x9910, URZ ;  /* 0x0000991015087896 */ /* 0x000fc8000800003f */
[----:B------:R-:W-:-:S06]  /*2c210*/  UISETP.NE.AND UP0, UPT, UR8, 0x2, UPT ;  /* 0x000000020800788c */ /* 0x000fcc000bf05270 */
[----:B------:R-:W-:Y:S01]  /*2c220*/  PLOP3.LUT P0, PT, PT, PT, UP0, 0x80, 0x0 ;  /* 0x000000000000781c */ /* 0x000fe20003f0f008 */
[----:B-1----:R1:W-:-:S12]  /*2c230*/  @!P1 SYNCS.ARRIVE.TRANS64 RZ, [R11+URZ], R12 ;  /* 0x0000000c0bff99a7 */ /* 0x0023d8000800003f */
[----:B------:R-:W-:Y:S05]  /*2c240*/  @P0 BRA `(.L_x_1114) ;  /* 0x0000000000040947 */ /* 0x000fea0003800000 */
[----:B------:R-:W-:Y:S01]  /*2c250*/  BPT.TRAP 0x1 ;  /* 0x000000040000795c */ /* 0x000fe20000300000 */
.L_x_1114:
[-C--:B-1----:R-:W-:Y:S01]  /*2c260*/  LEA R12, R8, R13.reuse, 0xf ;  /* 0x0000000d080c7211 */ /* 0x082fe200078e78ff */
[----:B------:R-:W-:Y:S01]  /*2c270*/  UIADD3 UR14, UP0, UR22, 0xf0, URZ ;  /* 0x000000f0160e7890 */ /* 0x000fe2000ff1e03f */
[----:B------:R-:W-:Y:S01]  /*2c280*/  R2UR UR19, R5 ;  /* 0x00000000051372ca */ /* 0x000fe200000e0000 */
[----:B------:R-:W-:Y:S01]  /*2c290*/  UIADD3 UR24, UP1, UR22, 0x1f0, URZ ;  /* 0x000001f016187890 */ /* 0x000fe2000ff3e03f */
[----:B------:R-:W-:Y:S01]  /*2c2a0*/  R2UR UR8, R12 ;  /* 0x000000000c0872ca */ /* 0x000fe200000e0000 */
[----:B------:R-:W-:Y:S01]  /*2c2b0*/  UIADD3.X UR15, URZ, UR23, URZ, UP0, !UPT ;  /* 0x000000173f0f7290 */ /* 0x000fe200087fe43f */
[----:B------:R-:W-:Y:S01]  /*2c2c0*/  LEA R12, R8, UR5, 0xe ;  /* 0x00000005080c7c11 */ /* 0x000fe2000f8e70ff */
[----:B------:R-:W-:Y:S01]  /*2c2d0*/  UIADD3.X UR25, URZ, UR23, URZ, UP1, !UPT ;  /* 0x000000173f197290 */ /* 0x000fe20008ffe43f */
[----:B------:R-:W-:Y:S01]  /*2c2e0*/  R2UR UR9, R11 ;  /* 0x000000000b0972ca */ /* 0x000fe200000e0000 */
[----:B------:R-:W-:Y:S01]  /*2c2f0*/  UMOV UR16, 0x0 ;  /* 0x0000000000107882 */ /* 0x000fe20000000000 */
[----:B------:R-:W-:Y:S01]  /*2c300*/  LEA R12, R12, R13, 0x1 ;  /* 0x0000000d0c0c7211 */ /* 0x000fe200078e08ff */
[----:B------:R-:W-:Y:S01]  /*2c310*/  UMOV UR17, 0x10000000 ;  /* 0x1000000000117882 */ /* 0x000fe20000000000 */
[----:B------:R-:W-:Y:S01]  /*2c320*/  R2UR UR10, R14 ;  /* 0x000000000e0a72ca */ /* 0x000fe200000e0000 */
[----:B------:R-:W-:Y:S01]  /*2c330*/  UMOV UR26, 0x30000 ;  /* 0x00030000001a7882 */ /* 0x000fe20000000000 */
[----:B------:R-:W-:Y:S01]  /*2c340*/  R2UR UR11, R12 ;  /* 0x000000000c0b72ca */ /* 0x000fe200000e0000 */
[----:B------:R-:W-:Y:S01]  /*2c350*/  VIADD R14, R14, 0x40 ;  /* 0x000000400e0e7836 */ /* 0x000fe20000000000 */
[----:B------:R-:W-:Y:S01]  /*2c360*/  R2UR UR12, R10 ;  /* 0x000000000a0c72ca */ /* 0x000fe200000e0000 */
[----:B------:R-:W-:Y:S01]  /*2c370*/  UIADD3 UR8, UR8, 0x8400, URZ ;  /* 0x0000840008087890 */ /* 0x000fe2000fffe03f */
[----:B------:R-:W-:-:S02]  /*2c380*/  IADD3 R4, R4, -0x1, RZ ;  /* 0xffffffff04047810 */ /* 0x000fc40007ffe0ff */
[----:B------:R-:W-:Y:S02]  /*2c390*/  R2UR UR20, R2 ;  /* 0x00000000021472ca */ /* 0x000fe400000e0000 */
[----:B------:R-:W-:Y:S02]  /*2c3a0*/  ISETP.GT.AND P1, PT, R4, 0x1, PT ;  /* 0x000000010400780c */ /* 0x000fe40003f24270 */
[----:B------:R-:W-:-:S03]  /*2c3b0*/  IADD3 R8, R8, 0x1, RZ ;  /* 0x0000000108087810 */ /* 0x000fc60007ffe0ff */
[----:B------:R-:W-:Y:S01]  /*2c3c0*/  UIADD3 UR18, UR11, 0x20400, URZ ;  /* 0x000204000b127890 */ /* 0x000fe2000fffe03f */
[C---:B------:R-:W-:Y:S02]  /*2c3d0*/  ISETP.NE.AND P0, PT, R8.reuse, 0x3, PT ;  /* 0x000000030800780c */ /* 0x040fe40003f05270 */
[----:B------:R-:W-:Y:S02]  /*2c3e0*/  UMOV UR11, UR19 ;  /* 0x00000013000b7c82 */ /* 0x000fe40008000000 */
[----:B------:R1:W-:Y:S01]  /*2c3f0*/  UTMALDG.3D [UR8], [UR14], desc[UR16] ;  /* 0x000010080e0075b4 */ /* 0x0003e20008011000 */
[----:B------:R-:W-:Y:S02]  /*2c400*/  SEL R12, RZ, 0x1, P0 ;  /* 0x00000001ff0c7807 */ /* 0x000fe40000000000 */
[----:B------:R-:W-:Y:S02]  /*2c410*/  SEL R8, R8, RZ, P0 ;  /* 0x000000ff08087207 */ /* 0x000fe40000000000 */
[----:B------:R-:W-:Y:S01]  /*2c420*/  LOP3.LUT R3, R3, R12, RZ, 0x3c, !PT ;  /* 0x0000000c03037212 */ /* 0x000fe200078e3cff */
[----:B-1----:R-:W-:Y:S01]  /*2c430*/  UMOV UR8, UR18 ;  /* 0x0000001200087c82 */ /* 0x002fe20008000000 */
[----:B------:R-:W-:-:S02]  /*2c440*/  UMOV UR11, UR20 ;  /* 0x00000014000b7c82 */ /* 0x000fc40008000000 */
[----:B------:R1:W-:Y:S02]  /*2c450*/  UTMALDG.3D.MULTICAST [UR8], [UR24], UR26, desc[UR16] ;  /* 0x00001008180073b4 */ /* 0x0003e4000801181a */
[----:B-1----:R-:W-:Y:S05]  /*2c460*/  @P1 BRA `(.L_x_1115) ;  /* 0xfffffffc003c1947 */ /* 0x002fea000383ffff */
.L_x_1112:
[----:B------:R-:W-:Y:S05]  /*2c470*/  BSYNC B1 ;  /* 0x0000000000017941 */ /* 0x000fea0003800000 */
.L_x_1111:
[----:B------:R-:W2:Y:S01]  /*2c480*/  LDL.LU R13, [R1+0x208] ;  /* 0x00020800010d7983 */ /* 0x000ea20000300800 */
[----:B------:R-:W-:Y:S01]  /*2c490*/  LOP3.LUT P0, RZ, R9, 0xff, RZ, 0xc0, !PT ;  /* 0x000000ff09ff7812 */ /* 0x000fe2000780c0ff */
[----:B------:R-:W-:Y:S02]  /*2c4a0*/  ULDC.64 UR8, c[0x0][0x8f8] ;  /* 0x00023e0000087ab9 */ /* 0x000fe40000000a00 */
[----:B------:R-:W3:Y:S01]  /*2c4b0*/  LDL.LU R12, [R1+0x204] ;  /* 0x00020400010c7983 */ /* 0x000ee20000300800 */
[C---:B------:R-:W-:Y:S01]  /*2c4c0*/  IADD3 R4, R6.reuse, R7, RZ ;  /* 0x0000000706047210 */ /* 0x040fe20007ffe0ff */
[----:B------:R-:W-:Y:S01]  /*2c4d0*/  BSSY B1, `(.L_x_1116) ;  /* 0x0000070000017945 */ /* 0x000fe20003800000 */
[----:B------:R-:W-:Y:S02]  /*2c4e0*/  ISETP.GE.U32.AND P1, PT, R6, 0x3, PT ;  /* 0x000000030600780c */ /* 0x000fe40003f26070 */
[----:B------:R-:W-:Y:S02]  /*2c4f0*/  MOV R10, 0xffffffff ;  /* 0xffffffff000a7802 */ /* 0x000fe40000000f00 */
[----:B------:R-:W-:-:S03]  /*2c500*/  PRMT R9, RZ, 0x7610, R9 ;  /* 0x00007610ff097816 */ /* 0x000fc60000000009 */
[----:B------:R-:W1:Y:S01]  /*2c510*/  @P0 S2R R3, SR_CgaCtaId ;  /* 0x0000000000030919 */ /* 0x000e620000008800 */
[----:B------:R-:W-:-:S04]  /*2c520*/  @P0 MOV R2, 0x400 ;  /* 0x0000040000020802 */ /* 0x000fc80000000f00 */
[----:B-1----:R-:W-:-:S04]  /*2c530*/  @P0 LEA R2, R3, R2, 0x18 ;  /* 0x0000000203020211 */ /* 0x002fc800078ec0ff */
[----:B------:R1:W-:Y:S01]  /*2c540*/  @P0 SYNCS.ARRIVE.TRANS64.A1T0 RZ, [R2+URZ+0x78], RZ ;  /* 0x000078ff02ff09a7 */ /* 0x0003e2000810003f */
[----:B------:R-:W-:-:S04]  /*2c550*/  ISETP.GT.U32.AND P0, PT, R4, 0x2, PT ;  /* 0x000000020400780c */ /* 0x000fc80003f04070 */
[----:B------:R-:W-:Y:S01]  /*2c560*/  ISETP.LT.U32.AND P0, PT, R6, 0x3, P0 ;  /* 0x000000030600780c */ /* 0x000fe20000701070 */
[----:B-1----:R-:W-:Y:S01]  /*2c570*/  IMAD.WIDE.U32 R2, R4, -0x55555555, RZ ;  /* 0xaaaaaaab04027825 */ /* 0x002fe200078e00ff */
[----:B------:R-:W-:-:S04]  /*2c580*/  MOV R2, 0xffffffff ;  /* 0xffffffff00027802 */ /* 0x000fc80000000f00 */
[----:B------:R-:W-:Y:S02]  /*2c590*/  SHF.R.U32.HI R5, RZ, 0x1, R3 ;  /* 0x00000001ff057819 */ /* 0x000fe40000011603 */
[----:B------:R-:W-:-:S03]  /*2c5a0*/  SEL R3, RZ, 0x1, !P0 ;  /* 0x00000001ff037807 */ /* 0x000fc60004000000 */
[--C-:B------:R-:W-:Y:S01]  /*2c5b0*/  IMAD R7, R5, -0x3, R4.reuse ;  /* 0xfffffffd05077824 */ /* 0x100fe200078e0204 */
[----:B------:R-:W-:Y:S02]  /*2c5c0*/  LOP3.LUT R0, R0, R3, RZ, 0x3c, !PT ;  /* 0x0000000300007212 */ /* 0x000fe400078e3cff */
[----:B------:R-:W-:Y:S02]  /*2c5d0*/  MOV R3, 0xffffffff ;  /* 0xffffffff00037802 */ /* 0x000fe40000000f00 */
[----:B------:R-:W-:Y:S02]  /*2c5e0*/  @P1 LOP3.LUT R0, R0, 0x1, R5, 0x78, !PT ;  /* 0x0000000100001812 */ /* 0x000fe400078e7805 */
[----:B------:R-:W-:Y:S02]  /*2c5f0*/  PRMT R4, RZ, 0x7610, R4 ;  /* 0x00007610ff047816 */ /* 0x000fe40000000004 */
[----:B---3--:R-:W-:-:S04]  /*2c600*/  IADD3 R12, P0, R12, UR54, RZ ;  /* 0x000000360c0c7c10 */ /* 0x008fc8000ff1e0ff */
[----:B--2---:R-:W-:Y:S01]  /*2c610*/  IADD3.X R13, R13, UR53, RZ, P0, !PT ;  /* 0x000000350d0d7c10 */ /* 0x004fe200087fe4ff */
        /* <DEDUP_REMOVED lines=8> */
[----:B------:R-:W-:Y:S01]  /*2c6a0*/  ULDC UR11, c[0x0][0x8d8] ;  /* 0x00023600000b7ab9 */ /* 0x000fe20000000800 */
[----:B------:R-:W3:Y:S05]  /*2c6b0*/  S2R R2, SR_CTAID.Y ;  /* 0x0000000000027919 */ /* 0x000eea0000002600 */
[----:B------:R-:W4:Y:S08]  /*2c6c0*/  LDC R5, c[0x0][0x144] ;  /* 0x00005100ff057b82 */ /* 0x000f300000000800 */
[----:B------:R-:W5:Y:S01]  /*2c6d0*/  LDC R11, c[0x0][0x148] ;  /* 0x00005200ff0b7b82 */ /* 0x000f620000000800 */
[----:B--2---:R-:W-:-:S02]  /*2c6e0*/  ISETP.NE.AND P2, PT, R15, 0x1, PT ;  /* 0x000000010f00780c */ /* 0x004fc40003f45270 */
[----:B-1----:R-:W-:Y:S02]  /*2c6f0*/  I2FP.F32.U32 R3, R8 ;  /* 0x0000000800037245 */ /* 0x002fe40000201000 */
[----:B---3--:R-:W-:-:S03]  /*2c700*/  I2FP.F32.U32 R4, R2 ;  /* 0x0000000200047245 */ /* 0x008fc60000201000 */
[----:B------:R-:W-:Y:S01]  /*2c710*/  FMUL R3, R3, UR8 ;  /* 0x0000000803037c20 */ /* 0x000fe20008400000 */
[----:B------:R-:W-:Y:S02]  /*2c720*/  ULDC UR8, c[0x0][0x154] ;  /* 0x0000550000087ab9 */ /* 0x000fe40000000800 */
[----:B------:R-:W-:Y:S01]  /*2c730*/  FMUL R10, R4, UR8 ;  /* 0x00000008040a7c20 */ /* 0x000fe20008400000 */
[----:B------:R-:W-:Y:S02]  /*2c740*/  ULDC.64 UR8, c[0x0][0x8d0] ;  /* 0x0002340000087ab9 */ /* 0x000fe40000000a00 */
[----:B------:R-:W1:Y:S01]  /*2c750*/  F2I.U32.TRUNC.NTZ R3, R3 ;  /* 0x0000000300037305 */ /* 0x000e62000020f000 */
[----:B------:R-:W-:-:S04]  /*2c760*/  ISETP.NE.U32.AND P0, PT, RZ, UR8, PT ;  /* 0x00000008ff007c0c */ /* 0x000fc8000bf05070 */
[----:B------:R-:W-:-:S03]  /*2c770*/  ISETP.NE.AND.EX P0, PT, RZ, UR9, PT, P0 ;  /* 0x00000009ff007c0c */ /* 0x000fc6000bf05300 */
[----:B------:R-:W2:Y:S01]  /*2c780*/  F2I.U32.TRUNC.NTZ R10, R10 ;  /* 0x0000000a000a7305 */ /* 0x000ea2000020f000 */
[----:B-1----:R-:W-:Y:S02]  /*2c790*/  IADD3 R4, -R3, RZ, RZ ;  /* 0x000000ff03047210 */ /* 0x002fe40007ffe1ff */
[----:B------:R-:W-:-:S03]  /*2c7a0*/  MOV R3, R13 ;  /* 0x0000000d00037202 */ /* 0x000fc60000000f00 */
[----:B----4-:R-:W-:Y:S02]  /*2c7b0*/  IMAD R8, R5, R4, R8 ;  /* 0x0000000405087224 */ /* 0x010fe400078e0208 */
[----:B--2---:R-:W-:-:S04]  /*2c7c0*/  IMAD.MOV R4, RZ, RZ, -R10 ;  /* 0x000000ffff047224 */ /* 0x004fc800078e0a0a */
[----:B-----5:R-:W-:Y:S01]  /*2c7d0*/  @P2 IMAD R8, R11, R4, R2 ;  /* 0x000000040b082224 */ /* 0x020fe200078e0202 */
[----:B------:R-:W-:Y:S01]  /*2c7e0*/  MOV R2, R12 ;  /* 0x0000000c00027202 */ /* 0x000fe20000000f00 */
[----:B------:R-:W-:Y:S06]  /*2c7f0*/  @!P0 BRA `(.L_x_1118) ;  /* 0x0000000000288947 */ /* 0x000fec0003800000 */
[----:B------:R-:W-:Y:S02]  /*2c800*/  ULDC UR10, c[0x0][0x8dc] ;  /* 0x00023700000a7ab9 */ /* 0x000fe40000000800 */
[----:B------:R-:W-:-:S04]  /*2c810*/  IADD3 R3, P0, R12, UR10, RZ ;  /* 0x0000000a0c037c10 */ /* 0x000fc8000ff1e0ff */
[----:B------:R-:W-:-:S05]  /*2c820*/  IADD3.X R11, RZ, R13, RZ, P0, !PT ;  /* 0x0000000dff0b7210 */ /* 0x000fca00007fe4ff */
[----:B------:R-:W-:-:S04]  /*2c830*/  IMAD.WIDE.U32 R4, R11, UR8, RZ ;  /* 0x000000080b047c25 */ /* 0x000fc8000f8e00ff */
[----:B------:R-:W-:-:S04]  /*2c840*/  IMAD.WIDE.U32 R4, P0, R3, UR9, R4 ;  /* 0x0000000903047c25 */ /* 0x000fc8000f800004 */
[----:B------:R-:W-:Y:S01]  /*2c850*/  IMAD.WIDE.U32 R2, R3, UR8, RZ ;  /* 0x0000000803027c25 */ /* 0x000fe2000f8e00ff */
[----:B------:R-:W-:-:S04]  /*2c860*/  MOV R2, R5 ;  /* 0x0000000500027202 */ /* 0x000fc80000000f00 */
[----:B------:R-:W-:Y:S02]  /*2c870*/  IADD3 RZ, P1, R3, R4, RZ ;  /* 0x0000000403ff7210 */ /* 0x000fe40007f3e0ff */
[----:B------:R-:W-:-:S03]  /*2c880*/  IADD3.X R3, RZ, RZ, RZ, P0, !PT ;  /* 0x000000ffff037210 */ /* 0x000fc600007fe4ff */
[----:B------:R-:W-:-:S08]  /*2c890*/  IMAD.WIDE.U32.X R2, R11, UR9, R2, P1 ;  /* 0x000000090b027c25 */ /* 0x000fd000088e0402 */
.L_x_1118:
[--C-:B------:R-:W-:Y:S01]  /*2c8a0*/  SHF.R.U64 R10, R2, UR11, R3.reuse ;  /* 0x0000000b020a7c19 */ /* 0x100fe20008001203 */
[----:B------:R-:W-:Y:S01]  /*2c8b0*/  ULDC.64 UR8, c[0x0][0x8c8] ;  /* 0x0002320000087ab9 */ /* 0x000fe20000000a00 */
[----:B------:R-:W-:Y:S01]  /*2c8c0*/  SHF.R.U32.HI R2, RZ, UR11, R3 ;  /* 0x0000000bff027c19 */ /* 0x000fe20008011603 */
[----:B------:R-:W-:Y:S01]  /*2c8d0*/  ULDC.64 UR10, c[0x0][0x8e8] ;  /* 0x00023a00000a7ab9 */ /* 0x000fe20000000a00 */
[----:B------:R-:W-:Y:S02]  /*2c8e0*/  IADD3 R11, P0, RZ, -R10, RZ ;  /* 0x8000000aff0b7210 */ /* 0x000fe40007f1e0ff */
[----:B------:R-:W-:-:S03]  /*2c8f0*/  MOV R3, R13 ;  /* 0x0000000d00037202 */ /* 0x000fc60000000f00 */
[----:B------:R-:W-:Y:S01]  /*2c900*/  IMAD.X R2, RZ, RZ, ~R2, P0 ;  /* 0x000000ffff027224 */ /* 0x000fe200000e0e02 */
[----:B------:R-:W-:-:S03]  /*2c910*/  ISETP.NE.U32.AND P0, PT, RZ, UR10, PT ;  /* 0x0000000aff007c0c */ /* 0x000fc6000bf05070 */
[----:B------:R-:W-:Y:S01]  /*2c920*/  IMAD R2, R2, UR8, RZ ;  /* 0x0000000802027c24 */ /* 0x000fe2000f8e02ff */
[----:B------:R-:W-:-:S03]  /*2c930*/  ISETP.NE.AND.EX P0, PT, RZ, UR11, PT, P0 ;  /* 0x0000000bff007c0c */ /* 0x000fc6000bf05300 */
[----:B------:R-:W-:Y:S01]  /*2c940*/  IMAD R5, R11, UR9, R2 ;  /* 0x000000090b057c24 */ /* 0x000fe2000f8e0202 */
[----:B------:R-:W-:-:S05]  /*2c950*/  MOV R2, R12 ;  /* 0x0000000c00027202 */ /* 0x000fca0000000f00 */
[----:B------:R-:W-:Y:S01]  /*2c960*/  IMAD.WIDE.U32 R2, R11, UR8, R2 ;  /* 0x000000080b027c25 */ /* 0x000fe2000f8e0002 */
[----:B------:R-:W-:-:S04]  /*2c970*/  ULDC UR8, c[0x0][0x8c0] ;  /* 0x0002300000087ab9 */ /* 0x000fc80000000800 */
[----:B------:R-:W-:-:S04]  /*2c980*/  IADD3 R3, R3, R5, RZ ;  /* 0x0000000503037210 */ /* 0x000fc80007ffe0ff */
[--C-:B------:R-:W-:Y:S02]  /*2c990*/  SHF.R.U64 R11, R2, UR8, R3.reuse ;  /* 0x00000008020b7c19 */ /* 0x100fe40008001203 */
[----:B------:R-:W-:Y:S01]  /*2c9a0*/  SHF.R.U32.HI R2, RZ, UR8, R3 ;  /* 0x00000008ff027c19 */ /* 0x000fe20008011603 */
[----:B------:R-:W-:-:S03]  /*2c9b0*/  ULDC UR8, c[0x0][0x8b0] ;  /* 0x00022c0000087ab9 */ /* 0x000fc60000000800 */
[--C-:B------:R-:W-:Y:S02]  /*2c9c0*/  SHF.R.U64 R12, R11, UR8, R2.reuse ;  /* 0x000000080b0c7c19 */ /* 0x100fe40008001202 */
[----:B------:R-:W-:Y:S01]  /*2c9d0*/  SHF.R.U32.HI R3, RZ, UR8, R2 ;  /* 0x00000008ff037c19 */ /* 0x000fe20008011602 */
[----:B------:R-:W-:-:S03]  /*2c9e0*/  ULDC UR8, c[0x0][0x900] ;  /* 0x0002400000087ab9 */ /* 0x000fc60000000800 */
[--C-:B------:R-:W-:Y:S02]  /*2c9f0*/  SHF.R.U64 R13, R12, UR8, R3.reuse ;  /* 0x000000080c0d7c19 */ /* 0x100fe40008001203 */
[----:B------:R-:W-:Y:S02]  /*2ca00*/  SHF.R.U32.HI R14, RZ, UR8, R3 ;  /* 0x00000008ff0e7c19 */ /* 0x000fe40008011603 */
[----:B------:R-:W-:Y:S02]  /*2ca10*/  MOV R2, R13 ;  /* 0x0000000d00027202 */ /* 0x000fe40000000f00 */
[----:B------:R-:W-:Y:S01]  /*2ca20*/  MOV R3, R14 ;  /* 0x0000000e00037202 */ /* 0x000fe20000000f00 */
[----:B------:R-:W-:Y:S06]  /*2ca30*/  @!P0 BRA `(.L_x_1119) ;  /* 0x0000000000288947 */ /* 0x000fec0003800000 */
[----:B------:R-:W-:Y:S02]  /*2ca40*/  ULDC UR8, c[0x0][0x8f4] ;  /* 0x00023d0000087ab9 */ /* 0x000fe40000000800 */
[----:B------:R-:W-:-:S05]  /*2ca50*/  IADD3 R3, P0, R13, UR8, RZ ;  /* 0x000000080d037c10 */ /* 0x000fca000ff1e0ff */
[----:B------:R-:W-:-:S04]  /*2ca60*/  IMAD.X R14, RZ, RZ, R14, P0 ;  /* 0x000000ffff0e7224 */ /* 0x000fc800000e060e */
[----:B------:R-:W-:-:S04]  /*2ca70*/  IMAD.WIDE.U32 R4, R14, UR10, RZ ;  /* 0x0000000a0e047c25 */ /* 0x000fc8000f8e00ff */
[----:B------:R-:W-:-:S04]  /*2ca80*/  IMAD.WIDE.U32 R4, P0, R3, UR11, R4 ;  /* 0x0000000b03047c25 */ /* 0x000fc8000f800004 */
[----:B------:R-:W-:Y:S01]  /*2ca90*/  IMAD.WIDE.U32 R2, R3, UR10, RZ ;  /* 0x0000000a03027c25 */ /* 0x000fe2000f8e00ff */
[----:B------:R-:W-:-:S04]  /*2caa0*/  MOV R2, R5 ;  /* 0x0000000500027202 */ /* 0x000fc80000000f00 */
[----:B------:R-:W-:Y:S02]  /*2cab0*/  IADD3 RZ, P1, R3, R4, RZ ;  /* 0x0000000403ff7210 */ /* 0x000fe40007f3e0ff */
[----:B------:R-:W-:-:S03]  /*2cac0*/  IADD3.X R3, RZ, RZ, RZ, P0, !PT ;  /* 0x000000ffff037210 */ /* 0x000fc600007fe4ff */
[----:B------:R-:W-:-:S08]  /*2cad0*/  IMAD.WIDE.U32.X R2, R14, UR11, R2, P1 ;  /* 0x0000000b0e027c25 */ /* 0x000fd000088e0402 */
.L_x_1119:
[----:B------:R-:W-:Y:S01]  /*2cae0*/  ULDC UR8, c[0x0][0x8f0] ;  /* 0x00023c0000087ab9 */ /* 0x000fe20000000800 */
[----:B------:R-:W-:Y:S02]  /*2caf0*/  LOP3.LUT R12, R12, UR13, RZ, 0xc0, !PT ;  /* 0x0000000d0c0c7c12 */ /* 0x000fe4000f8ec0ff */
[----:B------:R-:W-:Y:S01]  /*2cb00*/  SHF.R.U64 R3, R2, UR8, R3 ;  /* 0x0000000802037c19 */ /* 0x000fe20008001203 */
[----:B------:R-:W-:Y:S01]  /*2cb10*/  ULDC UR8, c[0x0][0x8e0] ;  /* 0x0002380000087ab9 */ /* 0x000fe20000000800 */
[----:B------:R-:W-:Y:S02]  /*2cb20*/  MOV R4, 0x1 ;  /* 0x0000000100047802 */ /* 0x000fe40000000f00 */
[C---:B------:R-:W-:Y:S01]  /*2cb30*/  IADD3 R2, -R3.reuse, RZ, RZ ;  /* 0x000000ff03027210 */ /* 0x040fe20007ffe1ff */
[----:B------:R-:W-:-:S04]  /*2cb40*/  IMAD R5, R3, UR7, R12 ;  /* 0x0000000703057c24 */ /* 0x000fc8000f8e020c */
[----:B------:R-:W-:Y:S01]  /*2cb50*/  IMAD R13, R2, UR8, R13 ;  /* 0x00000008020d7c24 */ /* 0x000fe2000f8e020d */
[----:B------:R-:W-:Y:S01]  /*2cb60*/  ULDC UR8, c[0x0][0x8b8] ;  /* 0x00022e0000087ab9 */ /* 0x000fe20000000800 */
[----:B------:R-:W-:Y:S01]  /*2cb70*/  LOP3.LUT R2, R11, UR6, RZ, 0xc0, !PT ;  /* 0x000000060b027c12 */ /* 0x000fe2000f8ec0ff */
[----:B------:R-:W-:Y:S01]  /*2cb80*/  IMAD R8, R5, UR8, R8 ;  /* 0x0000000805087c24 */ /* 0x000fe2000f8e0208 */
[----:B------:R-:W-:-:S03]  /*2cb90*/  ULDC UR8, c[0x0][0x8a8] ;  /* 0x00022a0000087ab9 */ /* 0x000fc60000000800 */
[----:B------:R-:W-:-:S05]  /*2cba0*/  IMAD R13, R13, UR8, R2 ;  /* 0x000000080d0d7c24 */ /* 0x000fca000f8e0202 */
[----:B------:R-:W-:Y:S02]  /*2cbb0*/  SEL R2, R13, R8, !P2 ;  /* 0x000000080d027207 */ /* 0x000fe40005000000 */
[----:B------:R-:W-:-:S07]  /*2cbc0*/  SEL R3, R8, R13, !P2 ;  /* 0x0000000d08037207 */ /* 0x000fce0005000000 */
.L_x_1117:
[----:B------:R-:W-:Y:S05]  /*2cbd0*/  BSYNC B1 ;  /* 0x0000000000017941 */ /* 0x000fea0003800000 */
.L_x_1116:
[----:B------:R-:W-:-:S13]  /*2cbe0*/  LOP3.LUT P0, RZ, R4, 0xff, RZ, 0xc0, !PT ;  /* 0x000000ff04ff7812 */ /* 0x000fda000780c0ff */
[----:B------:R-:W-:Y:S05]  /*2cbf0*/  @P0 BRA `(.L_x_1120) ;  /* 0xfffffff400240947 */ /* 0x000fea000383ffff */
[----:B------:R-:W-:Y:S05]  /*2cc00*/  BSYNC B0 ;  /* 0x0000000000007941 */ /* 0x000fea0003800000 */
.L_x_1109:
[----:B------:R-:W-:-:S03]  /*2cc10*/  UMOV UR8, 0xffffffff ;  /* 0xffffffff00087882 */ /* 0x000fc60000000000 */
[----:B------:R-:W-:Y:S05]  /*2cc20*/  BRA.DIV UR8, `(.L_x_1121) ;  /* 0x00000012080c7947 */ /* 0x000fea000b800000 */
[----:B------:R-:W-:-:S13]  /*2cc30*/  ELECT P6, URZ, PT ;  /* 0x00000000003f782f */ /* 0x000fda00038c0000 */
.L_x_1167:
[----:B------:R-:W-:Y:S05]  /*2cc40*/  @!P6 BRA `(.L_x_14) ;  /* 0x000000000084e947 */ /* 0x000fea0003800000 */
[----:B------:R-:W-:-:S04]  /*2cc50*/  ULOP3.LUT UR8, UR37, 0x2, URZ, 0xfc, !UPT ;  /* 0x0000000225087892 */ /* 0x000fc8000f8efc3f */
[----:B------:R-:W-:-:S06]  /*2cc60*/  UISETP.NE.AND UP0, UPT, UR8, 0x3, UPT ;  /* 0x000000030800788c */ /* 0x000fcc000bf05270 */
[----:B------:R-:W-:-:S13]  /*2cc70*/  PLOP3.LUT P0, PT, PT, PT, UP0, 0x80, 0x0 ;  /* 0x000000000000781c */ /* 0x000fda0003f0f008 */
[----:B------:R-:W-:Y:S05]  /*2cc80*/  @!P0 BRA `(.L_x_1122) ;  /* 0x0000000000048947 */ /* 0x000fea0003800000 */
[----:B--2---:R-:W-:Y:S01]  /*2cc90*/  BPT.TRAP 0x1 ;  /* 0x000000040000795c */ /* 0x004fe20000300000 */
.L_x_1122:
[----:B------:R-:W1:Y:S01]  /*2cca0*/  S2R R3, SR_CgaCtaId ;  /* 0x0000000000037919 */ /* 0x000e620000008800 */
[----:B------:R-:W-:-:S04]  /*2ccb0*/  MOV R2, 0x400 ;  /* 0x0000040000027802 */ /* 0x000fc80000000f00 */
[----:B-1----:R-:W-:Y:S02]  /*2ccc0*/  LEA R2, R3, R2, 0x18 ;  /* 0x0000000203027211 */ /* 0x002fe400078ec0ff */
[----:B------:R-:W-:Y:S02]  /*2ccd0*/  SHF.L.U32 R3, R0, 0x1f, RZ ;  /* 0x0000001f00037819 */ /* 0x000fe400000006ff */
[----:B------:R-:W-:-:S05]  /*2cce0*/  IADD3 R2, R2, 0x18, RZ ;  /* 0x0000001802027810 */ /* 0x000fca0007ffe0ff */
[----:B------:R-:W-:-:S04]  /*2ccf0*/  IMAD R4, R7, 0x8, R2 ;  /* 0x0000000807047824 */ /* 0x000fc800078e0202 */
[----:B------:R-:W1:Y:S02]  /*2cd00*/  SYNCS.PHASECHK.TRANS64.TRYWAIT P0, [R4+URZ], R3 ;  /* 0x00000003040075a7 */ /* 0x000e64000800017f */
[----:B-1----:R-:W-:Y:S05]  /*2cd10*/  @!P0 BRA `(.L_x_1123) ;  /* 0x0000000c00f08947 */ /* 0x002fea0003800000 */
.L_x_1168:
[----:B------:R-:W-:-:S04]  /*2cd20*/  IADD3 R7, R7, 0x1, RZ ;  /* 0x0000000107077810 */ /* 0x000fc80007ffe0ff */
[----:B------:R-:W-:-:S04]  /*2cd30*/  ISETP.NE.AND P0, PT, R7, 0x3, PT ;  /* 0x000000030700780c */ /* 0x000fc80003f05270 */
[----:B-1----:R-:W-:Y:S02]  /*2cd40*/  SEL R3, RZ, 0x1, P0 ;  /* 0x00000001ff037807 */ /* 0x002fe40000000000 */
[----:B------:R-:W-:Y:S02]  /*2cd50*/  SEL R7, R7, RZ, P0 ;  /* 0x000000ff07077207 */ /* 0x000fe40000000000 */
[----:B------:R-:W-:Y:S02]  /*2cd60*/  LOP3.LUT R5, R0, R3, RZ, 0x3c, !PT ;  /* 0x0000000300057212 */ /* 0x000fe400078e3cff */
[----:B------:R-:W-:Y:S02]  /*2cd70*/  LEA R3, R7, R2, 0x3 ;  /* 0x0000000207037211 */ /* 0x000fe400078e18ff */
[----:B------:R-:W-:-:S04]  /*2cd80*/  SHF.L.U32 R0, R5, 0x1f, RZ ;  /* 0x0000001f05007819 */ /* 0x000fc800000006ff */
[----:B------:R-:W1:Y:S02]  /*2cd90*/  SYNCS.PHASECHK.TRANS64.TRYWAIT P0, [R3+URZ], R0 ;  /* 0x00000000030075a7 */ /* 0x000e64000800017f */
[----:B-1----:R-:W-:Y:S05]  /*2cda0*/  @!P0 BRA `(.L_x_1124) ;  /* 0x0000000c00e08947 */ /* 0x002fea0003800000 */
.L_x_1169:
[----:B-1----:R-:W-:-:S04]  /*2cdb0*/  IADD3 R0, R7, 0x1, RZ ;  /* 0x0000000107007810 */ /* 0x002fc80007ffe0ff */
[----:B------:R-:W-:-:S04]  /*2cdc0*/  ISETP.NE.AND P0, PT, R0, 0x3, PT ;  /* 0x000000030000780c */ /* 0x000fc80003f05270 */
[----:B------:R-:W-:Y:S02]  /*2cdd0*/  SEL R4, RZ, 0x1, P0 ;  /* 0x00000001ff047807 */ /* 0x000fe40000000000 */
[----:B------:R-:W-:Y:S02]  /*2cde0*/  SEL R3, R0, RZ, P0 ;  /* 0x000000ff00037207 */ /* 0x000fe40000000000 */
[----:B------:R-:W-:Y:S02]  /*2cdf0*/  LOP3.LUT R0, R5, R4, RZ, 0x3c, !PT ;  /* 0x0000000405007212 */ /* 0x000fe400078e3cff */
[----:B------:R-:W-:Y:S02]  /*2ce00*/  LEA R3, R3, R2, 0x3 ;  /* 0x0000000203037211 */ /* 0x000fe400078e18ff */
[----:B------:R-:W-:-:S07]  /*2ce10*/  SHF.L.U32 R0, R0, 0x1f, RZ ;  /* 0x0000001f00007819 */ /* 0x000fce00000006ff */
.L_x_1125:
[----:B-1----:R1:W3:Y:S02]  /*2ce20*/  SYNCS.PHASECHK.TRANS64.TRYWAIT P0, [R3+URZ], R0 ;  /* 0x00000000030075a7 */ /* 0x0022e4000800017f */
[----:B---3--:R-:W-:Y:S05]  /*2ce30*/  @!P0 NANOSLEEP.SYNCS 0x989680 ;  /* 0x009896800000895d */ /* 0x008fea0003900000 */
[----:B------:R-:W3:Y:S02]  /*2ce40*/  @!P0 SYNCS.PHASECHK.TRANS64 P0, [R3+URZ], R0 ;  /* 0x00000000030085a7 */ /* 0x000ee4000800007f */
[----:B---3--:R-:W-:Y:S05]  /*2ce50*/  @!P0 BRA `(.L_x_1125) ;  /* 0xfffffffc00f08947 */ /* 0x008fea000383ffff */
.L_x_14:
[----:B--2---:R-:W-:Y:S05]  /*2ce60*/  BSYNC B6 ;  /* 0x0000000000067941 */ /* 0x004fea0003800000 */
.L_x_12:
[----:B------:R-:W-:Y:S05]  /*2ce70*/  EXIT ;  /* 0x000000000000794d */ /* 0x000fea0003800000 */
.L_x_27:
[----:B----4-:R4:W1:Y:S02]  /*2ce80*/  SYNCS.PHASECHK.TRANS64.TRYWAIT P1, [R3+URZ], R0 ;  /* 0x00000000030075a7 */ /* 0x010864000802017f */
[----:B-1----:R-:W-:Y:S05]  /*2ce90*/  @!P1 NANOSLEEP.SYNCS 0x989680 ;  /* 0x009896800000995d */ /* 0x002fea0003900000 */
[----:B------:R-:W1:Y:S02]  /*2cea0*/  @!P1 SYNCS.PHASECHK.TRANS64 P1, [R3+URZ], R0 ;  /* 0x00000000030095a7 */ /* 0x000e64000802007f */
[----:B-1----:R-:W-:Y:S05]  /*2ceb0*/  @!P1 BRA `(.L_x_27) ;  /* 0xfffffffc00f09947 */ /* 0x002fea000383ffff */
[----:B------:R-:W-:Y:S05]  /*2cec0*/  BRA `(.L_x_26) ;  /* 0xfffffd4c00207947 */ /* 0x000fea000383ffff */
.L_x_32:
[----:B--2---:R-:W-:-:S04]  /*2ced0*/  MOV R4, UR8 ;  /* 0x0000000800047c02 */ /* 0x004fc80008000f00 */
[----:B------:R2:W3:Y:S03]  /*2cee0*/  SYNCS.PHASECHK.TRANS64.TRYWAIT P1, [R4+URZ], R3 ;  /* 0x00000003040075a7 */ /* 0x0004e6000802017f */
[----:B---3--:R-:W-:Y:S05]  /*2cef0*/  @!P1 NANOSLEEP.SYNCS 0x989680 ;  /* 0x009896800000995d */ /* 0x008fea0003900000 */
[----:B------:R-:W3:Y:S02]  /*2cf00*/  @!P1 SYNCS.PHASECHK.TRANS64 P1, [R4+URZ], R3 ;  /* 0x00000003040095a7 */ /* 0x000ee4000802007f */
[----:B---3--:R-:W-:Y:S05]  /*2cf10*/  @!P1 BRA `(.L_x_32) ;  /* 0xfffffffc00ec9947 */ /* 0x008fea000383ffff */
[----:B------:R-:W-:Y:S05]  /*2cf20*/  BRA `(.L_x_31) ;  /* 0xfffffd8000a47947 */ /* 0x000fea000383ffff */
.L_x_55:
[----:B-1----:R-:W-:-:S04]  /*2cf30*/  IMAD.U32 R3, RZ, RZ, UR46 ;  /* 0x0000002eff037e24 */ /* 0x002fc8000f8e00ff */
[----:B------:R1:W2:Y:S03]  /*2cf40*/  SYNCS.PHASECHK.TRANS64.TRYWAIT P2, [R3+URZ+0x30], R0 ;  /* 0x00003000030075a7 */ /* 0x0002a6000804017f */
[----:B--2---:R-:W-:Y:S05]  /*2cf50*/  @!P2 NANOSLEEP.SYNCS 0x989680 ;  /* 0x009896800000a95d */ /* 0x004fea0003900000 */
[----:B------:R-:W2:Y:S02]  /*2cf60*/  @!P2 SYNCS.PHASECHK.TRANS64 P2, [R3+URZ+0x30], R0 ;  /* 0x000030000300a5a7 */ /* 0x000ea4000804007f */
[----:B--2---:R-:W-:Y:S05]  /*2cf70*/  @!P2 BRA `(.L_x_55) ;  /* 0xfffffffc00eca947 */ /* 0x004fea000383ffff */
[----:B------:R-:W-:Y:S05]  /*2cf80*/  BRA `(.L_x_1126) ;  /* 0xfffffdcc00707947 */ /* 0x000fea000383ffff */
.L_x_114:
[----:B-1----:R1:W2:Y:S02]  /*2cf90*/  SYNCS.PHASECHK.TRANS64.TRYWAIT P2, [R0+URZ+0x30], R2 ;  /* 0x00003002000075a7 */ /* 0x0022a4000804017f */
[----:B--2---:R-:W-:Y:S05]  /*2cfa0*/  @!P2 NANOSLEEP.SYNCS 0x989680 ;  /* 0x009896800000a95d */ /* 0x004fea0003900000 */
[----:B------:R-:W2:Y:S02]  /*2cfb0*/  @!P2 SYNCS.PHASECHK.TRANS64 P2, [R0+URZ+0x30], R2 ;  /* 0x000030020000a5a7 */ /* 0x000ea4000804007f */
[----:B--2---:R-:W-:Y:S05]  /*2cfc0*/  @!P2 BRA `(.L_x_114) ;  /* 0xfffffffc00f0a947 */ /* 0x004fea000383ffff */
[----:B------:R-:W-:Y:S05]  /*2cfd0*/  BRA `(.L_x_1127) ;  /* 0xfffffdec00a07947 */ /* 0x000fea000383ffff */
.L_x_172:
[----:B-1----:R1:W2:Y:S02]  /*2cfe0*/  SYNCS.PHASECHK.TRANS64.TRYWAIT P2, [R0+URZ+0x30], R2 ;  /* 0x00003002000075a7 */ /* 0x0022a4000804017f */
[----:B--2---:R-:W-:Y:S05]  /*2cff0*/  @!P2 NANOSLEEP.SYNCS 0x989680 ;  /* 0x009896800000a95d */ /* 0x004fea0003900000 */
[----:B------:R-:W2:Y:S02]  /*2d000*/  @!P2 SYNCS.PHASECHK.TRANS64 P2, [R0+URZ+0x30], R2 ;  /* 0x000030020000a5a7 */ /* 0x000ea4000804007f */
[----:B--2---:R-:W-:Y:S05]  /*2d010*/  @!P2 BRA `(.L_x_172) ;  /* 0xfffffffc00f0a947 */ /* 0x004fea000383ffff */
[----:B------:R-:W-:Y:S05]  /*2d020*/  BRA `(.L_x_1128) ;  /* 0xfffffe0c001c7947 */ /* 0x000fea000383ffff */
.L_x_230:
[----:B-1----:R1:W2:Y:S02]  /*2d030*/  SYNCS.PHASECHK.TRANS64.TRYWAIT P2, [R0+URZ+0x30], R2 ;  /* 0x00003002000075a7 */ /* 0x0022a4000804017f */
[----:B--2---:R-:W-:Y:S05]  /*2d040*/  @!P2 NANOSLEEP.SYNCS 0x989680 ;  /* 0x009896800000a95d */ /* 0x004fea0003900000 */
[----:B------:R-:W2:Y:S02]  /*2d050*/  @!P2 SYNCS.PHASECHK.TRANS64 P2, [R0+URZ+0x30], R2 ;  /* 0x000030020000a5a7 */ /* 0x000ea4000804007f */
[----:B--2---:R-:W-:Y:S05]  /*2d060*/  @!P2 BRA `(.L_x_230) ;  /* 0xfffffffc00f0a947 */ /* 0x004fea000383ffff */
[----:B------:R-:W-:Y:S05]  /*2d070*/  BRA `(.L_x_1129) ;  /* 0xfffffe2800e07947 */ /* 0x000fea000383ffff */
.L_x_288:
[----:B-1----:R1:W2:Y:S02]  /*2d080*/  SYNCS.PHASECHK.TRANS64.TRYWAIT P2, [R2+URZ+0x30], R3 ;  /* 0x00003003020075a7 */ /* 0x0022a4000804017f */
[----:B--2---:R-:W-:Y:S05]  /*2d090*/  @!P2 NANOSLEEP.SYNCS 0x989680 ;  /* 0x009896800000a95d */ /* 0x004fea0003900000 */
[----:B------:R-:W2:Y:S02]  /*2d0a0*/  @!P2 SYNCS.PHASECHK.TRANS64 P2, [R2+URZ+0x30], R3 ;  /* 0x000030030200a5a7 */ /* 0x000ea4000804007f */
[----:B--2---:R-:W-:Y:S05]  /*2d0b0*/  @!P2 BRA `(.L_x_288) ;  /* 0xfffffffc00f0a947 */ /* 0x004fea000383ffff */
[----:B------:R-:W-:Y:S05]  /*2d0c0*/  BRA `(.L_x_1130) ;  /* 0xfffffe48006c7947 */ /* 0x000fea000383ffff */
.L_x_346:
[----:B--2---:R2:W3:Y:S02]  /*2d0d0*/  SYNCS.PHASECHK.TRANS64.TRYWAIT P2, [R3+URZ+0x30], R14 ;  /* 0x0000300e030075a7 */ /* 0x0044e4000804017f */
[----:B---3--:R-:W-:Y:S05]  /*2d0e0*/  @!P2 NANOSLEEP.SYNCS 0x989680 ;  /* 0x009896800000a95d */ /* 0x008fea0003900000 */
[----:B------:R-:W3:Y:S02]  /*2d0f0*/  @!P2 SYNCS.PHASECHK.TRANS64 P2, [R3+URZ+0x30], R14 ;  /* 0x0000300e0300a5a7 */ /* 0x000ee4000804007f */
[----:B---3--:R-:W-:Y:S05]  /*2d100*/  @!P2 BRA `(.L_x_346) ;  /* 0xfffffffc00f0a947 */ /* 0x008fea000383ffff */
[----:B------:R-:W-:Y:S05]  /*2d110*/  BRA `(.L_x_1131) ;  /* 0xfffffe6800287947 */ /* 0x000fea000383ffff */
.L_x_404:
[----:B-1----:R1:W2:Y:S02]  /*2d120*/  SYNCS.PHASECHK.TRANS64.TRYWAIT P2, [R0+URZ+0x30], R3 ;  /* 0x00003003000075a7 */ /* 0x0022a4000804017f */
[----:B--2---:R-:W-:Y:S05]  /*2d130*/  @!P2 NANOSLEEP.SYNCS 0x989680 ;  /* 0x009896800000a95d */ /* 0x004fea0003900000 */
[----:B------:R-:W2:Y:S02]  /*2d140*/  @!P2 SYNCS.PHASECHK.TRANS64 P2, [R0+URZ+0x30], R3 ;  /* 0x000030030000a5a7 */ /* 0x000ea4000804007f */
[----:B--2---:R-:W-:Y:S05]  /*2d150*/  @!P2 BRA `(.L_x_404) ;  /* 0xfffffffc00f0a947 */ /* 0x004fea000383ffff */
[----:B------:R-:W-:Y:S05]  /*2d160*/  BRA `(.L_x_1132) ;  /* 0xfffffe8400a47947 */ /* 0x000fea000383ffff */
.L_x_462:
[----:B-1----:R1:W2:Y:S02]  /*2d170*/  SYNCS.PHASECHK.TRANS64.TRYWAIT P2, [R0+URZ+0x30], R3 ;  /* 0x00003003000075a7 */ /* 0x0022a4000804017f */
[----:B--2---:R-:W-:Y:S05]  /*2d180*/  @!P2 NANOSLEEP.SYNCS 0x989680 ;  /* 0x009896800000a95d */ /* 0x004fea0003900000 */
[----:B------:R-:W2:Y:S02]  /*2d190*/  @!P2 SYNCS.PHASECHK.TRANS64 P2, [R0+URZ+0x30], R3 ;  /* 0x000030030000a5a7 */ /* 0x000ea4000804007f */
[----:B--2---:R-:W-:Y:S05]  /*2d1a0*/  @!P2 BRA `(.L_x_462) ;  /* 0xfffffffc00f0a947 */ /* 0x004fea000383ffff */
[----:B------:R-:W-:Y:S05]  /*2d1b0*/  BRA `(.L_x_1133) ;  /* 0xfffffea4005c7947 */ /* 0x000fea000383ffff */
.L_x_520:
[----:B-1----:R1:W2:Y:S02]  /*2d1c0*/  SYNCS.PHASECHK.TRANS64.TRYWAIT P2, [R0+URZ+0x30], R3 ;  /* 0x00003003000075a7 */ /* 0x0022a4000804017f */
[----:B--2---:R-:W-:Y:S05]  /*2d1d0*/  @!P2 NANOSLEEP.SYNCS 0x989680 ;  /* 0x009896800000a95d */ /* 0x004fea0003900000 */
[----:B------:R-:W2:Y:S02]  /*2d1e0*/  @!P2 SYNCS.PHASECHK.TRANS64 P2, [R0+URZ+0x30], R3 ;  /* 0x000030030000a5a7 */ /* 0x000ea4000804007f */
[----:B--2---:R-:W-:Y:S05]  /*2d1f0*/  @!P2 BRA `(.L_x_520) ;  /* 0xfffffffc00f0a947 */ /* 0x004fea000383ffff */
[----:B------:R-:W-:Y:S05]  /*2d200*/  BRA `(.L_x_1134) ;  /* 0xfffffec000d87947 */ /* 0x000fea000383ffff */
.L_x_578:
[----:B-1----:R1:W2:Y:S02]  /*2d210*/  SYNCS.PHASECHK.TRANS64.TRYWAIT P2, [R0+URZ+0x30], R3 ;  /* 0x00003003000075a7 */ /* 0x0022a4000804017f */
[----:B--2---:R-:W-:Y:S05]  /*2d220*/  @!P2 NANOSLEEP.SYNCS 0x989680 ;  /* 0x009896800000a95d */ /* 0x004fea0003900000 */
[----:B------:R-:W2:Y:S02]  /*2d230*/  @!P2 SYNCS.PHASECHK.TRANS64 P2, [R0+URZ+0x30], R3 ;  /* 0x000030030000a5a7 */ /* 0x000ea4000804007f */
[----:B--2---:R-:W-:Y:S05]  /*2d240*/  @!P2 BRA `(.L_x_578) ;  /* 0xfffffffc00f0a947 */ /* 0x004fea000383ffff */
[----:B------:R-:W-:Y:S05]  /*2d250*/  BRA `(.L_x_1135) ;  /* 0xfffffee000947947 */ /* 0x000fea000383ffff */
.L_x_636:
[----:B-1----:R1:W2:Y:S02]  /*2d260*/  SYNCS.PHASECHK.TRANS64.TRYWAIT P2, [R0+URZ+0x30], R3 ;  /* 0x00003003000075a7 */ /* 0x0022a4000804017f */
[----:B--2---:R-:W-:Y:S05]  /*2d270*/  @!P2 NANOSLEEP.SYNCS 0x989680 ;  /* 0x009896800000a95d */ /* 0x004fea0003900000 */
[----:B------:R-:W2:Y:S02]  /*2d280*/  @!P2 SYNCS.PHASECHK.TRANS64 P2, [R0+URZ+0x30], R3 ;  /* 0x000030030000a5a7 */ /* 0x000ea4000804007f */
[----:B--2---:R-:W-:Y:S05]  /*2d290*/  @!P2 BRA `(.L_x_636) ;  /* 0xfffffffc00f0a947 */ /* 0x004fea000383ffff */
[----:B------:R-:W-:Y:S05]  /*2d2a0*/  BRA `(.L_x_1136) ;  /* 0xffffff0000107947 */ /* 0x000fea000383ffff */
.L_x_694:
[----:B-1----:R1:W2:Y:S02]  /*2d2b0*/  SYNCS.PHASECHK.TRANS64.TRYWAIT P2, [R0+URZ+0x30], R3 ;  /* 0x00003003000075a7 */ /* 0x0022a4000804017f */
[----:B--2---:R-:W-:Y:S05]  /*2d2c0*/  @!P2 NANOSLEEP.SYNCS 0x989680 ;  /* 0x009896800000a95d */ /* 0x004fea0003900000 */
[----:B------:R-:W2:Y:S02]  /*2d2d0*/  @!P2 SYNCS.PHASECHK.TRANS64 P2, [R0+URZ+0x30], R3 ;  /* 0x000030030000a5a7 */ /* 0x000ea4000804007f */
[----:B--2---:R-:W-:Y:S05]  /*2d2e0*/  @!P2 BRA `(.L_x_694) ;  /* 0xfffffffc00f0a947 */ /* 0x004fea000383ffff */
[----:B------:R-:W-:Y:S05]  /*2d2f0*/  BRA `(.L_x_1137) ;  /* 0xffffff1c00cc7947 */ /* 0x000fea000383ffff */
.L_x_752:
[----:B-1----:R1:W2:Y:S02]  /*2d300*/  SYNCS.PHASECHK.TRANS64.TRYWAIT P2, [R0+URZ+0x30], R3 ;  /* 0x00003003000075a7 */ /* 0x0022a4000804017f */
[----:B--2---:R-:W-:Y:S05]  /*2d310*/  @!P2 NANOSLEEP.SYNCS 0x989680 ;  /* 0x009896800000a95d */ /* 0x004fea0003900000 */
[----:B------:R-:W2:Y:S02]  /*2d320*/  @!P2 SYNCS.PHASECHK.TRANS64 P2, [R0+URZ+0x30], R3 ;  /* 0x000030030000a5a7 */ /* 0x000ea4000804007f */
[----:B--2---:R-:W-:Y:S05]  /*2d330*/  @!P2 BRA `(.L_x_752) ;  /* 0xfffffffc00f0a947 */ /* 0x004fea000383ffff */
[----:B------:R-:W-:Y:S05]  /*2d340*/  BRA `(.L_x_1138) ;  /* 0xffffff3c00487947 */ /* 0x000fea000383ffff */
.L_x_810:
[----:B-1----:R1:W2:Y:S02]  /*2d350*/  SYNCS.PHASECHK.TRANS64.TRYWAIT P2, [R0+URZ+0x30], R3 ;  /* 0x00003003000075a7 */ /* 0x0022a4000804017f */
[----:B--2---:R-:W-:Y:S05]  /*2d360*/  @!P2 NANOSLEEP.SYNCS 0x989680 ;  /* 0x009896800000a95d */ /* 0x004fea0003900000 */
[----:B------:R-:W2:Y:S02]  /*2d370*/  @!P2 SYNCS.PHASECHK.TRANS64 P2, [R0+URZ+0x30], R3 ;  /* 0x000030030000a5a7 */ /* 0x000ea4000804007f */
[----:B--2---:R-:W-:Y:S05]  /*2d380*/  @!P2 BRA `(.L_x_810) ;  /* 0xfffffffc00f0a947 */ /* 0x004fea000383ffff */
[----:B------:R-:W-:Y:S05]  /*2d390*/  BRA `(.L_x_1139) ;  /* 0xffffff5c00047947 */ /* 0x000fea000383ffff */
.L_x_868:
[----:B-1----:R1:W2:Y:S02]  /*2d3a0*/  SYNCS.PHASECHK.TRANS64.TRYWAIT P2, [R0+URZ+0x30], R3 ;  /* 0x00003003000075a7 */ /* 0x0022a4000804017f */
[----:B--2---:R-:W-:Y:S05]  /*2d3b0*/  @!P2 NANOSLEEP.SYNCS 0x989680 ;  /* 0x009896800000a95d */ /* 0x004fea0003900000 */
[----:B------:R-:W2:Y:S02]  /*2d3c0*/  @!P2 SYNCS.PHASECHK.TRANS64 P2, [R0+URZ+0x30], R3 ;  /* 0x000030030000a5a7 */ /* 0x000ea4000804007f */
[----:B--2---:R-:W-:Y:S05]  /*2d3d0*/  @!P2 BRA `(.L_x_868) ;  /* 0xfffffffc00f0a947 */ /* 0x004fea000383ffff */
[----:B------:R-:W-:Y:S05]  /*2d3e0*/  BRA `(.L_x_1140) ;  /* 0xffffff7800807947 */ /* 0x000fea000383ffff */
.L_x_926:
[----:B--2---:R2:W3:Y:S02]  /*2d3f0*/  SYNCS.PHASECHK.TRANS64.TRYWAIT P2, [R0+URZ+0x30], R9 ;  /* 0x00003009000075a7 */ /* 0x0044e4000804017f */
[----:B---3--:R-:W-:Y:S05]  /*2d400*/  @!P2 NANOSLEEP.SYNCS 0x989680 ;  /* 0x009896800000a95d */ /* 0x008fea0003900000 */
[----:B------:R-:W3:Y:S02]  /*2d410*/  @!P2 SYNCS.PHASECHK.TRANS64 P2, [R0+URZ+0x30], R9 ;  /* 0x000030090000a5a7 */ /* 0x000ee4000804007f */
[----:B---3--:R-:W-:Y:S05]  /*2d420*/  @!P2 BRA `(.L_x_926) ;  /* 0xfffffffc00f0a947 */ /* 0x008fea000383ffff */
[----:B------:R-:W-:Y:S05]  /*2d430*/  BRA `(.L_x_1141) ;  /* 0xffffff9800307947 */ /* 0x000fea000383ffff */
.L_x_993:
[----:B-1----:R-:W-:-:S04]  /*2d440*/  MOV R5, UR4 ;  /* 0x0000000400057c02 */ /* 0x002fc80008000f00 */
[----:B------:R1:W2:Y:S03]  /*2d450*/  SYNCS.PHASECHK.TRANS64.TRYWAIT P0, [R5+URZ+0x78], R0 ;  /* 0x00007800050075a7 */ /* 0x0002a6000800017f */
[----:B--2---:R-:W-:Y:S05]  /*2d460*/  @!P0 NANOSLEEP.SYNCS 0x989680 ;  /* 0x009896800000895d */ /* 0x004fea0003900000 */
[----:B------:R-:W2:Y:S02]  /*2d470*/  @!P0 SYNCS.PHASECHK.TRANS64 P0, [R5+URZ+0x78], R0 ;  /* 0x00007800050085a7 */ /* 0x000ea4000800007f */
[----:B--2---:R-:W-:Y:S05]  /*2d480*/  @!P0 BRA `(.L_x_993) ;  /* 0xfffffffc00ec8947 */ /* 0x004fea000383ffff */
[----:B------:R-:W-:Y:S05]  /*2d490*/  BRA `(.L_x_992) ;  /* 0xffffffc400847947 */ /* 0x000fea000383ffff */
.L_x_1002:
[----:B-1----:R-:W-:-:S04]  /*2d4a0*/  MOV R3, UR4 ;  /* 0x0000000400037c02 */ /* 0x002fc80008000f00 */
[----:B------:R1:W2:Y:S03]  /*2d4b0*/  SYNCS.PHASECHK.TRANS64.TRYWAIT P2, [R3+URZ+0x50], R2 ;  /* 0x00005002030075a7 */ /* 0x0002a6000804017f */
[----:B--2---:R-:W-:Y:S05]  /*2d4c0*/  @!P2 NANOSLEEP.SYNCS 0x989680 ;  /* 0x009896800000a95d */ /* 0x004fea0003900000 */
[----:B------:R-:W2:Y:S02]  /*2d4d0*/  @!P2 SYNCS.PHASECHK.TRANS64 P2, [R3+URZ+0x50], R2 ;  /* 0x000050020300a5a7 */ /* 0x000ea4000804007f */
[----:B--2---:R-:W-:Y:S05]  /*2d4e0*/  @!P2 BRA `(.L_x_1002) ;  /* 0xfffffffc00eca947 */ /* 0x004fea000383ffff */
[----:B------:R-:W-:Y:S05]  /*2d4f0*/  BRA `(.L_x_1142) ;  /* 0xffffffc8007c7947 */ /* 0x000fea000383ffff */
.L_x_1008:
[----:B-12---:R-:W-:-:S04]  /*2d500*/  MOV R3, UR4 ;  /* 0x0000000400037c02 */ /* 0x006fc80008000f00 */
[----:B------:R1:W2:Y:S03]  /*2d510*/  SYNCS.PHASECHK.TRANS64.TRYWAIT P2, [R3+URZ+0x58], R2 ;  /* 0x00005802030075a7 */ /* 0x0002a6000804017f */
[----:B--2---:R-:W-:Y:S05]  /*2d520*/  @!P2 NANOSLEEP.SYNCS 0x989680 ;  /* 0x009896800000a95d */ /* 0x004fea0003900000 */
[----:B------:R-:W2:Y:S02]  /*2d530*/  @!P2 SYNCS.PHASECHK.TRANS64 P2, [R3+URZ+0x58], R2 ;  /* 0x000058020300a5a7 */ /* 0x000ea4000804007f */
[----:B--2---:R-:W-:Y:S05]  /*2d540*/  @!P2 BRA `(.L_x_1008) ;  /* 0xfffffffc00eca947 */ /* 0x004fea000383ffff */
[----:B------:R-:W-:Y:S05]  /*2d550*/  BRA `(.L_x_1143) ;  /* 0xffffffc800c47947 */ /* 0x000fea000383ffff */
.L_x_1014:
[----:B-123--:R-:W-:-:S04]  /*2d560*/  MOV R3, UR4 ;  /* 0x0000000400037c02 */ /* 0x00efc80008000f00 */
[----:B------:R1:W2:Y:S03]  /*2d570*/  SYNCS.PHASECHK.TRANS64.TRYWAIT P2, [R3+URZ+0x60], R2 ;  /* 0x00006002030075a7 */ /* 0x0002a6000804017f */
[----:B--2---:R-:W-:Y:S05]  /*2d580*/  @!P2 NANOSLEEP.SYNCS 0x989680 ;  /* 0x009896800000a95d */ /* 0x004fea0003900000 */
[----:B------:R-:W2:Y:S02]  /*2d590*/  @!P2 SYNCS.PHASECHK.TRANS64 P2, [R3+URZ+0x60], R2 ;  /* 0x000060020300a5a7 */ /* 0x000ea4000804007f */
[----:B--2---:R-:W-:Y:S05]  /*2d5a0*/  @!P2 BRA `(.L_x_1014) ;  /* 0xfffffffc00eca947 */ /* 0x004fea000383ffff */
[----:B------:R-:W-:Y:S05]  /*2d5b0*/  BRA `(.L_x_1144) ;  /* 0xffffffcc00187947 */ /* 0x000fea000383ffff */
.L_x_1020:
[----:B-1234-:R-:W-:-:S04]  /*2d5c0*/  MOV R3, UR4 ;  /* 0x0000000400037c02 */ /* 0x01efc80008000f00 */
[----:B------:R1:W2:Y:S03]  /*2d5d0*/  SYNCS.PHASECHK.TRANS64.TRYWAIT P2, [R3+URZ+0x68], R2 ;  /* 0x00006802030075a7 */ /* 0x0002a6000804017f */
[----:B--2---:R-:W-:Y:S05]  /*2d5e0*/  @!P2 NANOSLEEP.SYNCS 0x989680 ;  /* 0x009896800000a95d */ /* 0x004fea0003900000 */
[----:B------:R-:W2:Y:S02]  /*2d5f0*/  @!P2 SYNCS.PHASECHK.TRANS64 P2, [R3+URZ+0x68], R2 ;  /* 0x000068020300a5a7 */ /* 0x000ea4000804007f */
[----:B--2---:R-:W-:Y:S05]  /*2d600*/  @!P2 BRA `(.L_x_1020) ;  /* 0xfffffffc00eca947 */ /* 0x004fea000383ffff */
[----:B------:R-:W-:Y:S05]  /*2d610*/  BRA `(.L_x_1145) ;  /* 0xffffffcc00647947 */ /* 0x000fea000383ffff */
.L_x_1026:
[----:B-1----:R-:W-:-:S04]  /*2d620*/  IMAD.U32 R4, RZ, RZ, UR4 ;  /* 0x00000004ff047e24 */ /* 0x002fc8000f8e00ff */
[----:B------:R1:W2:Y:S03]  /*2d630*/  SYNCS.PHASECHK.TRANS64.TRYWAIT P2, [R4+URZ+0x50], R3 ;  /* 0x00005003040075a7 */ /* 0x0002a6000804017f */
[----:B--2---:R-:W-:Y:S05]  /*2d640*/  @!P2 NANOSLEEP.SYNCS 0x989680 ;  /* 0x009896800000a95d */ /* 0x004fea0003900000 */
[----:B------:R-:W2:Y:S02]  /*2d650*/  @!P2 SYNCS.PHASECHK.TRANS64 P2, [R4+URZ+0x50], R3 ;  /* 0x000050030400a5a7 */ /* 0x000ea4000804007f */
[----:B--2---:R-:W-:Y:S05]  /*2d660*/  @!P2 BRA `(.L_x_1026) ;  /* 0xfffffffc00eca947 */ /* 0x004fea000383ffff */
[----:B------:R-:W-:Y:S05]  /*2d670*/  BRA `(.L_x_1146) ;  /* 0xffffffcc00b87947 */ /* 0x000fea000383ffff */
.L_x_1032:
[----:B-12---:R-:W-:-:S04]  /*2d680*/  MOV R4, UR4 ;  /* 0x0000000400047c02 */ /* 0x006fc80008000f00 */
[----:B------:R1:W2:Y:S03]  /*2d690*/  SYNCS.PHASECHK.TRANS64.TRYWAIT P2, [R4+URZ+0x58], R3 ;  /* 0x00005803040075a7 */ /* 0x0002a6000804017f */
[----:B--2---:R-:W-:Y:S05]  /*2d6a0*/  @!P2 NANOSLEEP.SYNCS 0x989680 ;  /* 0x009896800000a95d */ /* 0x004fea0003900000 */
[----:B------:R-:W2:Y:S02]  /*2d6b0*/  @!P2 SYNCS.PHASECHK.TRANS64 P2, [R4+URZ+0x58], R3 ;  /* 0x000058030400a5a7 */ /* 0x000ea4000804007f */
[----:B--2---:R-:W-:Y:S05]  /*2d6c0*/  @!P2 BRA `(.L_x_1032) ;  /* 0xfffffffc00eca947 */ /* 0x004fea000383ffff */
[----:B------:R-:W-:Y:S05]  /*2d6d0*/  BRA `(.L_x_1147) ;  /* 0xffffffcc00f87947 */ /* 0x000fea000383ffff */
.L_x_1038:
[----:B-123--:R-:W-:-:S04]  /*2d6e0*/  MOV R4, UR4 ;  /* 0x0000000400047c02 */ /* 0x00efc80008000f00 */
[----:B------:R1:W2:Y:S03]  /*2d6f0*/  SYNCS.PHASECHK.TRANS64.TRYWAIT P2, [R4+URZ+0x60], R3 ;  /* 0x00006003040075a7 */ /* 0x0002a6000804017f */
[----:B--2---:R-:W-:Y:S05]  /*2d700*/  @!P2 NANOSLEEP.SYNCS 0x989680 ;  /* 0x009896800000a95d */ /* 0x004fea0003900000 */
[----:B------:R-:W2:Y:S02]  /*2d710*/  @!P2 SYNCS.PHASECHK.TRANS64 P2, [R4+URZ+0x60], R3 ;  /* 0x000060030400a5a7 */ /* 0x000ea4000804007f */
[----:B--2---:R-:W-:Y:S05]  /*2d720*/  @!P2 BRA `(.L_x_1038) ;  /* 0xfffffffc00eca947 */ /* 0x004fea000383ffff */
[----:B------:R-:W-:Y:S05]  /*2d730*/  BRA `(.L_x_1148) ;  /* 0xffffffd000407947 */ /* 0x000fea000383ffff */
.L_x_1044:
[----:B-1234-:R-:W-:-:S04]  /*2d740*/  MOV R4, UR4 ;  /* 0x0000000400047c02 */ /* 0x01efc80008000f00 */
[----:B------:R1:W2:Y:S03]  /*2d750*/  SYNCS.PHASECHK.TRANS64.TRYWAIT P2, [R4+URZ+0x68], R3 ;  /* 0x00006803040075a7 */ /* 0x0002a6000804017f */
[----:B--2---:R-:W-:Y:S05]  /*2d760*/  @!P2 NANOSLEEP.SYNCS 0x989680 ;  /* 0x009896800000a95d */ /* 0x004fea0003900000 */
[----:B------:R-:W2:Y:S02]  /*2d770*/  @!P2 SYNCS.PHASECHK.TRANS64 P2, [R4+URZ+0x68], R3 ;  /* 0x000068030400a5a7 */ /* 0x000ea4000804007f */
[----:B--2---:R-:W-:Y:S05]  /*2d780*/  @!P2 BRA `(.L_x_1044) ;  /* 0xfffffffc00eca947 */ /* 0x004fea000383ffff */
[----:B------:R-:W-:Y:S05]  /*2d790*/  BRA `(.L_x_1149) ;  /* 0xffffffd000807947 */ /* 0x000fea000383ffff */
.L_x_1050:
[----:B------:R-:W-:-:S04]  /*2d7a0*/  MOV R5, UR4 ;  /* 0x0000000400057c02 */ /* 0x000fc80008000f00 */
[----:B------:R1:W1:Y:S03]  /*2d7b0*/  SYNCS.PHASECHK.TRANS64.TRYWAIT P2, [R5+URZ+0x50], R2 ;  /* 0x00005002050075a7 */ /* 0x000266000804017f */
[----:B-1----:R-:W-:Y:S05]  /*2d7c0*/  @!P2 NANOSLEEP.SYNCS 0x989680 ;  /* 0x009896800000a95d */ /* 0x002fea0003900000 */
[----:B------:R-:W1:Y:S02]  /*2d7d0*/  @!P2 SYNCS.PHASECHK.TRANS64 P2, [R5+URZ+0x50], R2 ;  /* 0x000050020500a5a7 */ /* 0x000e64000804007f */
[----:B-1----:R-:W-:Y:S05]  /*2d7e0*/  @!P2 BRA `(.L_x_1050) ;  /* 0xfffffffc00eca947 */ /* 0x002fea000383ffff */
[----:B------:R-:W-:Y:S05]  /*2d7f0*/  BRA `(.L_x_1150) ;  /* 0xffffffd000c87947 */ /* 0x000fea000383ffff */
.L_x_1056:
[----:B------:R-:W-:-:S04]  /*2d800*/  MOV R5, UR4 ;  /* 0x0000000400057c02 */ /* 0x000fc80008000f00 */
[----:B------:R1:W1:Y:S03]  /*2d810*/  SYNCS.PHASECHK.TRANS64.TRYWAIT P2, [R5+URZ+0x58], R2 ;  /* 0x00005802050075a7 */ /* 0x000266000804017f */
[----:B-1----:R-:W-:Y:S05]  /*2d820*/  @!P2 NANOSLEEP.SYNCS 0x989680 ;  /* 0x009896800000a95d */ /* 0x002fea0003900000 */
[----:B------:R-:W1:Y:S02]  /*2d830*/  @!P2 SYNCS.PHASECHK.TRANS64 P2, [R5+URZ+0x58], R2 ;  /* 0x000058020500a5a7 */ /* 0x000e64000804007f */
[----:B-1----:R-:W-:Y:S05]  /*2d840*/  @!P2 BRA `(.L_x_1056) ;  /* 0xfffffffc00eca947 */ /* 0x002fea000383ffff */
[----:B------:R-:W-:Y:S05]  /*2d850*/  BRA `(.L_x_1151) ;  /* 0xffffffd4000c7947 */ /* 0x000fea000383ffff */
.L_x_1062:
[----:B------:R-:W-:-:S04]  /*2d860*/  IMAD.U32 R5, RZ, RZ, UR4 ;  /* 0x00000004ff057e24 */ /* 0x000fc8000f8e00ff */
[----:B------:R1:W1:Y:S03]  /*2d870*/  SYNCS.PHASECHK.TRANS64.TRYWAIT P2, [R5+URZ+0x60], R2 ;  /* 0x00006002050075a7 */ /* 0x000266000804017f */
[----:B-1----:R-:W-:Y:S05]  /*2d880*/  @!P2 NANOSLEEP.SYNCS 0x989680 ;  /* 0x009896800000a95d */ /* 0x002fea0003900000 */
[----:B------:R-:W1:Y:S02]  /*2d890*/  @!P2 SYNCS.PHASECHK.TRANS64 P2, [R5+URZ+0x60], R2 ;  /* 0x000060020500a5a7 */ /* 0x000e64000804007f */
[----:B-1----:R-:W-:Y:S05]  /*2d8a0*/  @!P2 BRA `(.L_x_1062) ;  /* 0xfffffffc00eca947 */ /* 0x002fea000383ffff */
[----:B------:R-:W-:Y:S05]  /*2d8b0*/  BRA `(.L_x_1152) ;  /* 0xffffffd400547947 */ /* 0x000fea000383ffff */
.L_x_1068:
[----:B------:R-:W-:-:S04]  /*2d8c0*/  MOV R5, UR4 ;  /* 0x0000000400057c02 */ /* 0x000fc80008000f00 */
[----:B------:R1:W1:Y:S03]  /*2d8d0*/  SYNCS.PHASECHK.TRANS64.TRYWAIT P2, [R5+URZ+0x68], R2 ;  /* 0x00006802050075a7 */ /* 0x000266000804017f */
[----:B-1----:R-:W-:Y:S05]  /*2d8e0*/  @!P2 NANOSLEEP.SYNCS 0x989680 ;  /* 0x009896800000a95d */ /* 0x002fea0003900000 */
[----:B------:R-:W1:Y:S02]  /*2d8f0*/  @!P2 SYNCS.PHASECHK.TRANS64 P2, [R5+URZ+0x68], R2 ;  /* 0x000068020500a5a7 */ /* 0x000e64000804007f */
[----:B-1----:R-:W-:Y:S05]  /*2d900*/  @!P2 BRA `(.L_x_1068) ;  /* 0xfffffffc00eca947 */ /* 0x002fea000383ffff */
[----:B------:R-:W-:Y:S05]  /*2d910*/  BRA `(.L_x_1153) ;  /* 0xffffffd400987947 */ /* 0x000fea000383ffff */
.L_x_1074:
[----:B-1----:R-:W-:-:S04]  /*2d920*/  MOV R2, UR4 ;  /* 0x0000000400027c02 */ /* 0x002fc80008000f00 */
[----:B------:R1:W1:Y:S03]  /*2d930*/  SYNCS.PHASECHK.TRANS64.TRYWAIT P2, [R2+URZ+0x50], R3 ;  /* 0x00005003020075a7 */ /* 0x000266000804017f */
[----:B-1----:R-:W-:Y:S05]  /*2d940*/  @!P2 NANOSLEEP.SYNCS 0x989680 ;  /* 0x009896800000a95d */ /* 0x002fea0003900000 */
[----:B------:R-:W1:Y:S02]  /*2d950*/  @!P2 SYNCS.PHASECHK.TRANS64 P2, [R2+URZ+0x50], R3 ;  /* 0x000050030200a5a7 */ /* 0x000e64000804007f */
[----:B-1----:R-:W-:Y:S05]  /*2d960*/  @!P2 BRA `(.L_x_1074) ;  /* 0xfffffffc00eca947 */ /* 0x002fea000383ffff */
[----:B------:R-:W-:Y:S05]  /*2d970*/  BRA `(.L_x_1154) ;  /* 0xffffffd400e07947 */ /* 0x000fea000383ffff */
.L_x_1080:
[----:B-1----:R-:W-:-:S04]  /*2d980*/  MOV R2, UR4 ;  /* 0x0000000400027c02 */ /* 0x002fc80008000f00 */
[----:B------:R1:W1:Y:S03]  /*2d990*/  SYNCS.PHASECHK.TRANS64.TRYWAIT P2, [R2+URZ+0x58], R3 ;  /* 0x00005803020075a7 */ /* 0x000266000804017f */
[----:B-1----:R-:W-:Y:S05]  /*2d9a0*/  @!P2 NANOSLEEP.SYNCS 0x989680 ;  /* 0x009896800000a95d */ /* 0x002fea0003900000 */
[----:B------:R-:W1:Y:S02]  /*2d9b0*/  @!P2 SYNCS.PHASECHK.TRANS64 P2, [R2+URZ+0x58], R3 ;  /* 0x000058030200a5a7 */ /* 0x000e64000804007f */
[----:B-1----:R-:W-:Y:S05]  /*2d9c0*/  @!P2 BRA `(.L_x_1080) ;  /* 0xfffffffc00eca947 */ /* 0x002fea000383ffff */
[----:B------:R-:W-:Y:S05]  /*2d9d0*/  BRA `(.L_x_1155) ;  /* 0xffffffd800247947 */ /* 0x000fea000383ffff */
.L_x_1086:
[----:B-1----:R-:W-:-:S04]  /*2d9e0*/  MOV R2, UR4 ;  /* 0x0000000400027c02 */ /* 0x002fc80008000f00 */
[----:B------:R1:W1:Y:S03]  /*2d9f0*/  SYNCS.PHASECHK.TRANS64.TRYWAIT P2, [R2+URZ+0x60], R3 ;  /* 0x00006003020075a7 */ /* 0x000266000804017f */
[----:B-1----:R-:W-:Y:S05]  /*2da00*/  @!P2 NANOSLEEP.SYNCS 0x989680 ;  /* 0x009896800000a95d */ /* 0x002fea0003900000 */
[----:B------:R-:W1:Y:S02]  /*2da10*/  @!P2 SYNCS.PHASECHK.TRANS64 P2, [R2+URZ+0x60], R3 ;  /* 0x000060030200a5a7 */ /* 0x000e64000804007f */
[----:B-1----:R-:W-:Y:S05]  /*2da20*/  @!P2 BRA `(.L_x_1086) ;  /* 0xfffffffc00eca947 */ /* 0x002fea000383ffff */
[----:B------:R-:W-:Y:S05]  /*2da30*/  BRA `(.L_x_1156) ;  /* 0xffffffd8006c7947 */ /* 0x000fea000383ffff */
.L_x_1092:
[----:B-1----:R-:W-:-:S04]  /*2da40*/  MOV R2, UR4 ;  /* 0x0000000400027c02 */ /* 0x002fc80008000f00 */
[----:B------:R1:W1:Y:S03]  /*2da50*/  SYNCS.PHASECHK.TRANS64.TRYWAIT P2, [R2+URZ+0x68], R3 ;  /* 0x00006803020075a7 */ /* 0x000266000804017f */
[----:B-1----:R-:W-:Y:S05]  /*2da60*/  @!P2 NANOSLEEP.SYNCS 0x989680 ;  /* 0x009896800000a95d */ /* 0x002fea0003900000 */
[----:B------:R-:W1:Y:S02]  /*2da70*/  @!P2 SYNCS.PHASECHK.TRANS64 P2, [R2+URZ+0x68], R3 ;  /* 0x000068030200a5a7 */ /* 0x000e64000804007f */
[----:B-1----:R-:W-:Y:S05]  /*2da80*/  @!P2 BRA `(.L_x_1092) ;  /* 0xfffffffc00eca947 */ /* 0x002fea000383ffff */
[----:B------:R-:W-:Y:S05]  /*2da90*/  BRA `(.L_x_1157) ;  /* 0xffffffd800b07947 */ /* 0x000fea000383ffff */
.L_x_1102:
[----:B--2---:R2:W4:Y:S02]  /*2daa0*/  SYNCS.PHASECHK.TRANS64.TRYWAIT P0, [R0+URZ+0x50], R3 ;  /* 0x00005003000075a7 */ /* 0x004524000800017f */
[----:B----4-:R-:W-:Y:S05]  /*2dab0*/  @!P0 NANOSLEEP.SYNCS 0x989680 ;  /* 0x009896800000895d */ /* 0x010fea0003900000 */
[----:B------:R-:W4:Y:S02]  /*2dac0*/  @!P0 SYNCS.PHASECHK.TRANS64 P0, [R0+URZ+0x50], R3 ;  /* 0x00005003000085a7 */ /* 0x000f24000800007f */
[----:B----4-:R-:W-:Y:S05]  /*2dad0*/  @!P0 BRA `(.L_x_1102) ;  /* 0xfffffffc00f08947 */ /* 0x010fea000383ffff */
[----:B------:R-:W-:Y:S05]  /*2dae0*/  BRA `(.L_x_1158) ;  /* 0xffffffe000b47947 */ /* 0x000fea000383ffff */
.L_x_1104:
[----:B----4-:R4:W1:Y:S02]  /*2daf0*/  SYNCS.PHASECHK.TRANS64.TRYWAIT P0, [R0+URZ+0x58], R3 ;  /* 0x00005803000075a7 */ /* 0x010864000800017f */
[----:B-1----:R-:W-:Y:S05]  /*2db00*/  @!P0 NANOSLEEP.SYNCS 0x989680 ;  /* 0x009896800000895d */ /* 0x002fea0003900000 */
[----:B------:R-:W1:Y:S02]  /*2db10*/  @!P0 SYNCS.PHASECHK.TRANS64 P0, [R0+URZ+0x58], R3 ;  /* 0x00005803000085a7 */ /* 0x000e64000800007f */
[----:B-1----:R-:W-:Y:S05]  /*2db20*/  @!P0 BRA `(.L_x_1104) ;  /* 0xfffffffc00f08947 */ /* 0x002fea000383ffff */
[----:B------:R-:W-:Y:S05]  /*2db30*/  BRA `(.L_x_1159) ;  /* 0xffffffe000b07947 */ /* 0x000fea000383ffff */
.L_x_1106:
[----:B------:R1:W1:Y:S02]  /*2db40*/  SYNCS.PHASECHK.TRANS64.TRYWAIT P0, [R0+URZ+0x60], R3 ;  /* 0x00006003000075a7 */ /* 0x000264000800017f */
[----:B-1----:R-:W-:Y:S05]  /*2db50*/  @!P0 NANOSLEEP.SYNCS 0x989680 ;  /* 0x009896800000895d */ /* 0x002fea0003900000 */
[----:B------:R-:W1:Y:S02]  /*2db60*/  @!P0 SYNCS.PHASECHK.TRANS64 P0, [R0+URZ+0x60], R3 ;  /* 0x00006003000085a7 */ /* 0x000e64000800007f */
[----:B-1----:R-:W-:Y:S05]  /*2db70*/  @!P0 BRA `(.L_x_1106) ;  /* 0xfffffffc00f08947 */ /* 0x002fea000383ffff */
[----:B------:R-:W-:Y:S05]  /*2db80*/  BRA `(.L_x_1160) ;  /* 0xffffffe000ac7947 */ /* 0x000fea000383ffff */
.L_x_1110:
[----:B------:R-:W-:Y:S01]  /*2db90*/  BSSY B1, `(.L_x_1161) ;  /* 0x0000006000017945 */ /* 0x000fe20003800000 */
[----:B------:R-:W-:-:S07]  /*2dba0*/  IMAD.MOV.U32 R15, RZ, RZ, -0x1 ;  /* 0xffffffffff0f7424 */ /* 0x000fce00078e00ff */
[----:B------:R-:W-:Y:S05]  /*2dbb0*/  WARPSYNC.COLLECTIVE R15, `(.L_x_1162) ;  /* 0x000000000f0c7348 */ /* 0x000fea0003c00000 */
[----:B------:R-:W-:Y:S02]  /*2dbc0*/  ELECT P6, UR62, PT ;  /* 0x00000000003e782f */ /* 0x000fe400038c0000 */
[----:B------:R-:W-:Y:S01]  /*2dbd0*/  MOV R14, UR62 ;  /* 0x0000003e000e7c02 */ /* 0x000fe20008000f00 */
[----:B------:R-:W-:Y:S10]  /*2dbe0*/  ENDCOLLECTIVE ;  /* 0x000000000000791b */ /* 0x000ff40003800000 */
.L_x_1162:
[----:B------:R-:W-:Y:S05]  /*2dbf0*/  BSYNC B1 ;  /* 0x0000000000017941 */ /* 0x000fea0003800000 */
.L_x_1161:
[----:B------:R-:W-:Y:S05]  /*2dc00*/  BRA `(.L_x_1163) ;  /* 0xffffffe4002c7947 */ /* 0x000fea000383ffff */
.L_x_1113:
[----:B-1----:R1:W2:Y:S02]  /*2dc10*/  SYNCS.PHASECHK.TRANS64.TRYWAIT P0, [R11+URZ+0x18], R12 ;  /* 0x0000180c0b0075a7 */ /* 0x0022a4000800017f */
[----:B--2---:R-:W-:Y:S05]  /*2dc20*/  @!P0 NANOSLEEP.SYNCS 0x989680 ;  /* 0x009896800000895d */ /* 0x004fea0003900000 */
[----:B------:R-:W2:Y:S02]  /*2dc30*/  @!P0 SYNCS.PHASECHK.TRANS64 P0, [R11+URZ+0x18], R12 ;  /* 0x0000180c0b0085a7 */ /* 0x000ea4000800007f */
[----:B--2---:R-:W-:Y:S05]  /*2dc40*/  @!P0 BRA `(.L_x_1113) ;  /* 0xfffffffc00f08947 */ /* 0x004fea000383ffff */
[----:B------:R-:W-:Y:S05]  /*2dc50*/  BRA `(.L_x_1164) ;  /* 0xffffffe400647947 */ /* 0x000fea000383ffff */
.L_x_1121:
[----:B------:R-:W-:Y:S01]  /*2dc60*/  BSSY B0, `(.L_x_1165) ;  /* 0x0000006000007945 */ /* 0x000fe20003800000 */
[----:B------:R-:W-:-:S07]  /*2dc70*/  MOV R15, 0xffffffff ;  /* 0xffffffff000f7802 */ /* 0x000fce0000000f00 */
[----:B--2---:R-:W-:Y:S05]  /*2dc80*/  WARPSYNC.COLLECTIVE R15, `(.L_x_1166) ;  /* 0x000000000f0c7348 */ /* 0x004fea0003c00000 */
[----:B------:R-:W-:Y:S02]  /*2dc90*/  ELECT P6, UR62, PT ;  /* 0x00000000003e782f */ /* 0x000fe400038c0000 */
[----:B------:R-:W-:Y:S01]  /*2dca0*/  MOV R14, UR62 ;  /* 0x0000003e000e7c02 */ /* 0x000fe20008000f00 */
[----:B--2---:R-:W-:Y:S10]  /*2dcb0*/  ENDCOLLECTIVE ;  /* 0x000000000000791b */ /* 0x004ff40003800000 */
.L_x_1166:
[----:B------:R-:W-:Y:S05]  /*2dcc0*/  BSYNC B0 ;  /* 0x0000000000007941 */ /* 0x000fea0003800000 */
.L_x_1165:
[----:B------:R-:W-:Y:S05]  /*2dcd0*/  BRA `(.L_x_1167) ;  /* 0xffffffec00d87947 */ /* 0x000fea000383ffff */
.L_x_1123:
[----:B-1----:R1:W3:Y:S02]  /*2dce0*/  SYNCS.PHASECHK.TRANS64.TRYWAIT P0, [R4+URZ], R3 ;  /* 0x00000003040075a7 */ /* 0x0022e4000800017f */
[----:B---3--:R-:W-:Y:S05]  /*2dcf0*/  @!P0 NANOSLEEP.SYNCS 0x989680 ;  /* 0x009896800000895d */ /* 0x008fea0003900000 */
[----:B------:R-:W3:Y:S02]  /*2dd00*/  @!P0 SYNCS.PHASECHK.TRANS64 P0, [R4+URZ], R3 ;  /* 0x00000003040085a7 */ /* 0x000ee4000800007f */
[----:B---3--:R-:W-:Y:S05]  /*2dd10*/  @!P0 BRA `(.L_x_1123) ;  /* 0xfffffffc00f08947 */ /* 0x008fea000383ffff */
[----:B------:R-:W-:Y:S05]  /*2dd20*/  BRA `(.L_x_1168) ;  /* 0xffffffec00fc7947 */ /* 0x000fea000383ffff */
.L_x_1124:
[----:B-1----:R1:W3:Y:S02]  /*2dd30*/  SYNCS.PHASECHK.TRANS64.TRYWAIT P0, [R3+URZ], R0 ;  /* 0x00000000030075a7 */ /* 0x0022e4000800017f */
[----:B---3--:R-:W-:Y:S05]  /*2dd40*/  @!P0 NANOSLEEP.SYNCS 0x989680 ;  /* 0x009896800000895d */ /* 0x008fea0003900000 */
[----:B------:R-:W3:Y:S02]  /*2dd50*/  @!P0 SYNCS.PHASECHK.TRANS64 P0, [R3+URZ], R0 ;  /* 0x00000000030085a7 */ /* 0x000ee4000800007f */
[----:B---3--:R-:W-:Y:S05]  /*2dd60*/  @!P0 BRA `(.L_x_1124) ;  /* 0xfffffffc00f08947 */ /* 0x008fea000383ffff */
[----:B------:R-:W-:Y:S05]  /*2dd70*/  BRA `(.L_x_1169) ;  /* 0xfffffff0000c7947 */ /* 0x000fea000383ffff */
        .weak           $__internal_0_$__cuda_sm20_rcp_rn_f32_slowpath
        .type           $__internal_0_$__cuda_sm20_rcp_rn_f32_slowpath,@function
        .size           $__internal_0_$__cuda_sm20_rcp_rn_f32_slowpath,(.L_x_1175 - $__internal_0_$__cuda_sm20_rcp_rn_f32_slowpath)
$__internal_0_$__cuda_sm20_rcp_rn_f32_slowpath:
[----:B------:R-:W-:Y:S01]  /*2dd80*/  SHF.L.U32 R3, R0, 0x1, RZ ;  /* 0x0000000100037819 */ /* 0x000fe200000006ff */
[----:B------:R-:W-:Y:S03]  /*2dd90*/  BSSY B0, `(.L_x_1170) ;  /* 0x0000030000007945 */ /* 0x000fe60003800000 */
[----:B------:R-:W-:-:S04]  /*2dda0*/  SHF.R.U32.HI R3, RZ, 0x18, R3 ;  /* 0x00000018ff037819 */ /* 0x000fc80000011603 */
[----:B------:R-:W-:-:S13]  /*2ddb0*/  ISETP.NE.U32.AND P2, PT, R3, RZ, PT ;  /* 0x000000ff0300720c */ /* 0x000fda0003f45070 */
[----:B------:R-:W-:Y:S05]  /*2ddc0*/  @P2 BRA `(.L_x_1171) ;  /* 0x0000000000282947 */ /* 0x000fea0003800000 */
[----:B------:R-:W-:-:S04]  /*2ddd0*/  SHF.L.U32 R3, R0, 0x1, RZ ;  /* 0x0000000100037819 */ /* 0x000fc800000006ff */
[----:B------:R-:W-:-:S13]  /*2dde0*/  ISETP.NE.AND P2, PT, R3, RZ, PT ;  /* 0x000000ff0300720c */ /* 0x000fda0003f45270 */
[----:B------:R-:W-:Y:S02]  /*2ddf0*/  @P2 FFMA R169, R0, 1.84467440737095516160e+19, RZ ;  /* 0x5f80000000a92823 */ /* 0x000fe400000000ff */
[----:B------:R-:W-:Y:S08]  /*2de00*/  @!P2 MUFU.RCP R0, R0 ;  /* 0x000000000000a308 */ /* 0x000ff00000001000 */
[----:B------:R-:W1:Y:S02]  /*2de10*/  @P2 MUFU.RCP R3, R169 ;  /* 0x000000a900032308 */ /* 0x000e640000001000 */
[----:B-1----:R-:W-:-:S04]  /*2de20*/  @P2 FFMA R169, R169, R3, -1 ;  /* 0xbf800000a9a92423 */ /* 0x002fc80000000003 */
[----:B------:R-:W-:-:S04]  /*2de30*/  @P2 FADD.FTZ R169, -R169, -RZ ;  /* 0x800000ffa9a92221 */ /* 0x000fc80000010100 */
[----:B------:R-:W-:-:S04]  /*2de40*/  @P2 FFMA R3, R3, R169, R3 ;  /* 0x000000a903032223 */ /* 0x000fc80000000003 */
[----:B------:R-:W-:Y:S01]  /*2de50*/  @P2 FFMA R0, R3, 1.84467440737095516160e+19, RZ ;  /* 0x5f80000003002823 */ /* 0x000fe200000000ff */
[----:B------:R-:W-:Y:S06]  /*2de60*/  BRA `(.L_x_1172) ;  /* 0x0000000000887947 */ /* 0x000fec0003800000 */
.L_x_1171:
[----:B------:R-:W-:-:S04]  /*2de70*/  IADD3 R178, R3, -0xfd, RZ ;  /* 0xffffff0303b27810 */ /* 0x000fc80007ffe0ff */
[----:B------:R-:W-:-:S13]  /*2de80*/  ISETP.GT.U32.AND P2, PT, R178, 0x1, PT ;  /* 0x00000001b200780c */ /* 0x000fda0003f44070 */
[----:B------:R-:W-:Y:S05]  /*2de90*/  @P2 BRA `(.L_x_1173) ;  /* 0x0000000000782947 */ /* 0x000fea0003800000 */
[----:B------:R-:W-:Y:S01]  /*2dea0*/  LOP3.LUT R176, R0, 0x7fffff, RZ, 0xc0, !PT ;  /* 0x007fffff00b07812 */ /* 0x000fe200078ec0ff */
[----:B------:R-:W-:Y:S01]  /*2deb0*/  VIADD R3, R3, 0xffffff04 ;  /* 0xffffff0403037836 */ /* 0x000fe20000000000 */
[----:B------:R-:W-:Y:S02]  /*2dec0*/  MOV R179, 0x3 ;  /* 0x0000000300b37802 */ /* 0x000fe40000000f00 */
[----:B------:R-:W-:Y:S02]  /*2ded0*/  LOP3.LUT R176, R176, 0x3f800000, RZ, 0xfc, !PT ;  /* 0x3f800000b0b07812 */ /* 0x000fe400078efcff */
[----:B------:R-:W-:Y:S02]  /*2dee0*/  SHF.L.U32 R179, R179, R178, RZ ;  /* 0x000000b2b3b37219 */ /* 0x000fe400000006ff */
[----:B------:R-:W1:Y:S02]  /*2def0*/  MUFU.RCP R169, R176 ;  /* 0x000000b000a97308 */ /* 0x000e640000001000 */
[----:B-1----:R-:W-:-:S04]  /*2df00*/  FFMA R177, R176, R169, -1 ;  /* 0xbf800000b0b17423 */ /* 0x002fc800000000a9 */
[----:B------:R-:W-:-:S04]  /*2df10*/  FADD.FTZ R177, -R177, -RZ ;  /* 0x800000ffb1b17221 */ /* 0x000fc80000010100 */
[CCC-:B------:R-:W-:Y:S01]  /*2df20*/  FFMA.RM R176, R169.reuse, R177.reuse, R169.reuse ;  /* 0x000000b1a9b07223 */ /* 0x1c0fe200000040a9 */
[----:B------:R-:W-:-:S05]  /*2df30*/  FFMA.RP R169, R169, R177, R169 ;  /* 0x000000b1a9a97223 */ /* 0x000fca00000080a9 */
[C---:B------:R-:W-:Y:S02]  /*2df40*/  FSETP.NEU.FTZ.AND P2, PT, R176.reuse, R169, PT ;  /* 0x000000a9b000720b */ /* 0x040fe40003f5d000 */
[----:B------:R-:W-:Y:S02]  /*2df50*/  LOP3.LUT R169, R176, 0x7fffff, RZ, 0xc0, !PT ;  /* 0x007fffffb0a97812 */ /* 0x000fe400078ec0ff */
[----:B------:R-:W-:Y:S02]  /*2df60*/  SEL R176, RZ, 0xffffffff, !P2 ;  /* 0xffffffffffb07807 */ /* 0x000fe40005000000 */
[----:B------:R-:W-:Y:S02]  /*2df70*/  LOP3.LUT R169, R169, 0x800000, RZ, 0xfc, !PT ;  /* 0x00800000a9a97812 */ /* 0x000fe400078efcff */
[----:B------:R-:W-:Y:S02]  /*2df80*/  IADD3 R177, -R176, RZ, RZ ;  /* 0x000000ffb0b17210 */ /* 0x000fe40007ffe1ff */
[----:B------:R-:W-:-:S02]  /*2df90*/  LOP3.LUT R179, R179, R169, RZ, 0xc0, !PT ;  /* 0x000000a9b3b37212 */ /* 0x000fc400078ec0ff */
[-C--:B------:R-:W-:Y:S02]  /*2dfa0*/  LOP3.LUT P3, RZ, R177, R178.reuse, R169, 0xf8, !PT ;  /* 0x000000b2b1ff7212 */ /* 0x080fe4000786f8a9 */
[----:B------:R-:W-:Y:S02]  /*2dfb0*/  SHF.R.U32.HI R176, RZ, R178, R179 ;  /* 0x000000b2ffb07219 */ /* 0x000fe400000116b3 */
[----:B------:R-:W-:Y:S02]  /*2dfc0*/  SHF.R.U32.HI R3, RZ, R3, R169 ;  /* 0x00000003ff037219 */ /* 0x000fe400000116a9 */
[C---:B------:R-:W-:Y:S02]  /*2dfd0*/  LOP3.LUT P2, RZ, R176.reuse, 0x1, RZ, 0xc0, !PT ;  /* 0x00000001b0ff7812 */ /* 0x040fe4000784c0ff */
[----:B------:R-:W-:-:S04]  /*2dfe0*/  LOP3.LUT P4, RZ, R176, 0x2, RZ, 0xc0, !PT ;  /* 0x00000002b0ff7812 */ /* 0x000fc8000788c0ff */
[----:B------:R-:W-:Y:S02]  /*2dff0*/  PLOP3.LUT P2, PT, P2, P3, P4, 0xe0, 0x0 ;  /* 0x000000000000781c */ /* 0x000fe40001747c40 */
[----:B------:R-:W-:Y:S02]  /*2e000*/  LOP3.LUT P3, RZ, R0, 0x7fffff, RZ, 0xc0, !PT ;  /* 0x007fffff00ff7812 */ /* 0x000fe4000786c0ff */
[----:B------:R-:W-:-:S04]  /*2e010*/  SEL R169, RZ, 0x1, !P2 ;  /* 0x00000001ffa97807 */ /* 0x000fc80005000000 */
[----:B------:R-:W-:-:S04]  /*2e020*/  IADD3 R169, -R169, RZ, RZ ;  /* 0x000000ffa9a97210 */ /* 0x000fc80007ffe1ff */
[----:B------:R-:W-:-:S13]  /*2e030*/  ISETP.GE.AND P2, PT, R169, RZ, PT ;  /* 0x000000ffa900720c */ /* 0x000fda0003f46270 */
[----:B------:R-:W-:-:S04]  /*2e040*/  @!P2 IADD3 R3, R3, 0x1, RZ ;  /* 0x000000010303a810 */ /* 0x000fc80007ffe0ff */
[----:B------:R-:W-:-:S04]  /*2e050*/  @!P3 SHF.L.U32 R3, R3, 0x1, RZ ;  /* 0x000000010303b819 */ /* 0x000fc800000006ff */
[----:B------:R-:W-:Y:S01]  /*2e060*/  LOP3.LUT R0, R3, 0x80000000, R0, 0xf8, !PT ;  /* 0x8000000003007812 */ /* 0x000fe200078ef800 */
[----:B------:R-:W-:Y:S06]  /*2e070*/  BRA `(.L_x_1172) ;  /* 0x0000000000047947 */ /* 0x000fec0003800000 */
.L_x_1173:
[----:B------:R-:W1:Y:S02]  /*2e080*/  MUFU.RCP R0, R0 ;  /* 0x0000000000007308 */ /* 0x000e640000001000 */
.L_x_1172:
[----:B------:R-:W-:Y:S05]  /*2e090*/  BSYNC B0 ;  /* 0x0000000000007941 */ /* 0x000fea0003800000 */
.L_x_1170:
[----:B------:R-:W-:-:S04]  /*2e0a0*/  MOV R3, 0x0 ;  /* 0x0000000000037802 */ /* 0x000fc80000000f00 */
[----:B-1----:R-:W-:Y:S05]  /*2e0b0*/  RET.REL.NODEC R2 `(_ZN7cutlass13device_kernelINS_4gemm6kernel13GemmUniversalIN4cute5tupleIJiiiiEEENS1_10collective13CollectiveMmaINS1_34MainloopSm90TmaGmmaWarpSpecializedILi3ENS5_IJNS4_1CILi2EEENSA_ILi1EEESC_EEENS1_35KernelTmaWarpSpecializedCooperativeEEENS5_IJNSA_ILi256EEESG_NSA_ILi64EEEEEENS_10bfloat16_tENS5_IJlSC_lEEESJ_SK_NS4_8TiledMMAINS4_8MMA_AtomIJNS4_4SM904GMMA28MMA_64x256x16_F32BF16BF16_SSILNSO_5MajorE0ELSQ_0ELNSO_7ScaleInE1ELSR_1EEEEEENS4_6LayoutISD_NS5_IJSC_NSA_ILi0EEESV_EEEEENS5_IJNS4_10UnderscoreESY_SY_EEEEENS4_13SM90_TMA_LOADENS4_14ComposedLayoutINS4_7SwizzleILi3ELi4ELi3EEENS4_18smem_ptr_flag_bitsILi16EEENSU_INS5_IJNSA_ILi8EEESH_EEENS5_IJSH_SC_EEEEEEEvNS4_8identityENS4_23SM90_TMA_LOAD_MULTICASTES1B_vS1C_EENS_8epilogue10collective18CollectiveEpilogueINS1F_22Sm90TmaWarpSpecializedILi4ELi2ELi16ELb1ELb0EEEJSI_NS5_IJNSA_ILi128EEENSA_ILi32EEEEEESJ_SK_SJ_SK_NS1F_6fusion15FusionCallbacksIS1J_NS1N_13LinCombEltActINS1F_6thread7SigmoidESJ_fSJ_fLNS_15FloatRoundStyleE2EEESI_S1M_JEEES11_NS12_INS13_ILi2ELi4ELi3EEES16_NSU_INS5_IJS17_S1L_EEENS5_IJS1L_SC_EEEEEEENS4_17SM75_U32x4_LDSM_NENS4_14SM90_TMA_STOREES1Z_NS4_17SM90_U32x4_STSM_NENS4_9Copy_AtomIJS22_NS_6half_tEEEEvEEEvvEEEEvNT_6ParamsE) ;  /* 0xfffffd1c02d07950 */ /* 0x002fea0003c3ffff */
.L_x_1174:
[----:B------:R-:W-:-:S00]  /*2e0c0*/  BRA `(.L_x_1174) ;  /* 0xfffffffc00fc7947 */ /* 0x000fc0000383ffff */
[----:B------:R-:W-:-:S00]  /*2e0d0*/  NOP ;  /* 0x0000000000007918 */ /* 0x000fc00000000000 */
        /* <DEDUP_REMOVED lines=10> */
.L_x_1175:


//--------------------- .nv.global.init           --------------------------
	.section	.nv.global.init,"aw",@progbits
.nv.global.init:
	.type		$str$22,@object
	.size		$str$22,($str$26 - $str$22)
$str$22:
        /*0000*/ 	.byte	0x6b, 0x5f, 0x74, 0x69, 0x6c, 0x65, 0x5f, 0x63, 0x6f, 0x75, 0x6e, 0x74, 0x20, 0x3e, 0x3d, 0x20
        /*0010*/ 	.byte	0x31, 0x00
	.type		$str$26,@object
	.size		$str$26,($str$27 - $str$26)
$str$26:
        /*0012*/ 	.byte	0x28, 0x61, 0x64, 0x64, 0x72, 0x65, 0x73, 0x73, 0x20, 0x26, 0x20, 0x6d, 0x61, 0x73, 0x6b, 0x29
        /*0022*/ 	.byte	0x20, 0x3d, 0x3d, 0x20, 0x30, 0x00
	.type		$str$27,@object
	.size		$str$27,($str$23 - $str$27)
$str$27:
        /*0028*/ 	.byte	0x2f, 0x74, 0x6d, 0x70, 0x2f, 0x63, 0x75, 0x74, 0x6c, 0x61, 0x73, 0x73, 0x5f, 0x73, 0x77, 0x65
        /*0038*/ 	.byte	0x65, 0x70, 0x5f, 0x73, 0x72, 0x63, 0x2f, 0x69, 0x6e, 0x63, 0x6c, 0x75, 0x64, 0x65, 0x2f, 0x63
        /*0048*/ 	.byte	0x75, 0x74, 0x65, 0x2f, 0x70, 0x6f, 0x69, 0x6e, 0x74, 0x65, 0x72, 0x5f, 0x66, 0x6c, 0x61, 0x67
        /*0058*/ 	.byte	0x67, 0x65, 0x64, 0x2e, 0x68, 0x70, 0x70, 0x00
	.type		$str$23,@object
	.size		$str$23,(__unnamed_2 - $str$23)
$str$23:
        /*0060*/ 	.byte	0x2f, 0x74, 0x6d, 0x70, 0x2f, 0x63, 0x75, 0x74, 0x6c, 0x61, 0x73, 0x73, 0x5f, 0x73, 0x77, 0x65
        /*0070*/ 	.byte	0x65, 0x70, 0x5f, 0x73, 0x72, 0x63, 0x2f, 0x69, 0x6e, 0x63, 0x6c, 0x75, 0x64, 0x65, 0x2f, 0x63
        /*0080*/ 	.byte	0x75, 0x74, 0x6c, 0x61, 0x73, 0x73, 0x2f, 0x67, 0x65, 0x6d, 0x6d, 0x2f, 0x63, 0x6f, 0x6c, 0x6c
        /*0090*/ 	.byte	0x65, 0x63, 0x74, 0x69, 0x76, 0x65, 0x2f, 0x73, 0x6d, 0x39, 0x30, 0x5f, 0x6d, 0x6d, 0x61, 0x5f
        /*00a0*/ 	.byte	0x74, 0x6d, 0x61, 0x5f, 0x67, 0x6d, 0x6d, 0x61, 0x5f, 0x73, 0x73, 0x5f, 0x77, 0x61, 0x72, 0x70
        /*00b0*/ 	.byte	0x73, 0x70, 0x65, 0x63, 0x69, 0x61, 0x6c, 0x69, 0x7a, 0x65, 0x64, 0x2e, 0x68, 0x70, 0x70, 0x00
	.type		__unnamed_2,@object
	.size		__unnamed_2,(__unnamed_1 - __unnamed_2)
__unnamed_2:
        /* <DEDUP_REMOVED lines=28> */
        /*0280*/ 	.byte	0x3c, 0x34, 0x30, 0x39, 0x36, 0x3e, 0x3e, 0x3e, 0x3e, 0x3e, 0x5d, 0x00
	.type		__unnamed_1,@object
	.size		__unnamed_1,(.L_0 - __unnamed_1)
__unnamed_1:
        /* <DEDUP_REMOVED lines=182> */
        /*0dec*/ 	.byte	0x5d, 0x00
.L_0:


//--------------------- .nv.shared._ZN7cutlass13device_kernelINS_4gemm6kernel13GemmUniversalIN4cute5tupleIJiiiiEEENS1_10collective13CollectiveMmaINS1_34MainloopSm90TmaGmmaWarpSpecializedILi3ENS5_IJNS4_1CILi2EEENSA_ILi1EEESC_EEENS1_35KernelTmaWarpSpecializedCooperativeEEENS5_IJNSA_ILi256EEESG_NSA_ILi64EEEEEENS_10bfloat16_tENS5_IJlSC_lEEESJ_SK_NS4_8TiledMMAINS4_8MMA_AtomIJNS4_4SM904GMMA28MMA_64x256x16_F32BF16BF16_SSILNSO_5MajorE0ELSQ_0ELNSO_7ScaleInE1ELSR_1EEEEEENS4_6LayoutISD_NS5_IJSC_NSA_ILi0EEESV_EEEEENS5_IJNS4_10UnderscoreESY_SY_EEEEENS4_13SM90_TMA_LOADENS4_14ComposedLayoutINS4_7SwizzleILi3ELi4ELi3EEENS4_18smem_ptr_flag_bitsILi16EEENSU_INS5_IJNSA_ILi8EEESH_EEENS5_IJSH_SC_EEEEEEEvNS4_8identityENS4_23SM90_TMA_LOAD_MULTICASTES1B_vS1C_EENS_8epilogue10collective18CollectiveEpilogueINS1F_22Sm90TmaWarpSpecializedILi4ELi2ELi16ELb1ELb0EEEJSI_NS5_IJNSA_ILi128EEENSA_ILi32EEEEEESJ_SK_SJ_SK_NS1F_6fusion15FusionCallbacksIS1J_NS1N_13LinCombEltActINS1F_6thread7SigmoidESJ_fSJ_fLNS_15FloatRoundStyleE2EEESI_S1M_JEEES11_NS12_INS13_ILi2ELi4ELi3EEES16_NSU_INS5_IJS17_S1L_EEENS5_IJS1L_SC_EEEEEEENS4_17SM75_U32x4_LDSM_NENS4_14SM90_TMA_STOREES1Z_NS4_17SM90_U32x4_STSM_NENS4_9Copy_AtomIJS22_NS_6half_tEEEEvEEEvvEEEEvNT_6ParamsE --------------------------
	.section	.nv.shared._ZN7cutlass13device_kernelINS_4gemm6kernel13GemmUniversalIN4cute5tupleIJiiiiEEENS1_10collective13CollectiveMmaINS1_34MainloopSm90TmaGmmaWarpSpecializedILi3ENS5_IJNS4_1CILi2EEENSA_ILi1EEESC_EEENS1_35KernelTmaWarpSpecializedCooperativeEEENS5_IJNSA_ILi256EEESG_NSA_ILi64EEEEEENS_10bfloat16_tENS5_IJlSC_lEEESJ_SK_NS4_8TiledMMAINS4_8MMA_AtomIJNS4_4SM904GMMA28MMA_64x256x16_F32BF16BF16_SSILNSO_5MajorE0ELSQ_0ELNSO_7ScaleInE1ELSR_1EEEEEENS4_6LayoutISD_NS5_IJSC_NSA_ILi0EEESV_EEEEENS5_IJNS4_10UnderscoreESY_SY_EEEEENS4_13SM90_TMA_LOADENS4_14ComposedLayoutINS4_7SwizzleILi3ELi4ELi3EEENS4_18smem_ptr_flag_bitsILi16EEENSU_INS5_IJNSA_ILi8EEESH_EEENS5_IJSH_SC_EEEEEEEvNS4_8identityENS4_23SM90_TMA_LOAD_MULTICASTES1B_vS1C_EENS_8epilogue10collective18CollectiveEpilogueINS1F_22Sm90TmaWarpSpecializedILi4ELi2ELi16ELb1ELb0EEEJSI_NS5_IJNSA_ILi128EEENSA_ILi32EEEEEESJ_SK_SJ_SK_NS1F_6fusion15FusionCallbacksIS1J_NS1N_13LinCombEltActINS1F_6thread7SigmoidESJ_fSJ_fLNS_15FloatRoundStyleE2EEESI_S1M_JEEES11_NS12_INS13_ILi2ELi4ELi3EEES16_NSU_INS5_IJS17_S1L_EEENS5_IJS1L_SC_EEEEEEENS4_17SM75_U32x4_LDSM_NENS4_14SM90_TMA_STOREES1Z_NS4_17SM90_U32x4_STSM_NENS4_9Copy_AtomIJS22_NS_6half_tEEEEvEEEvvEEEEvNT_6ParamsE,"aw",@nobits
	.sectionflags	@""
	.align	16
	.zero		1024


//--------------------- .nv.shared.reserved.0     --------------------------
	.section	.nv.shared.reserved.0,"aw",@nobits
	.weak		__nv_reservedSMEM_offset_0_alias
	.size		__nv_reservedSMEM_offset_0_alias, 0, 0
	.other		__nv_reservedSMEM_offset_0_alias,@"STO_CUDA_RESERVED_SHARED STV_DEFAULT"
__nv_reservedSMEM_offset_0_alias:
	.zero		0


//--------------------- .nv.global                --------------------------
	.section	.nv.global,"aw",@nobits
.nv.global:
	.type		_ZN39_INTERNAL_a3f94c25_4_k_cu_e041fe30_38784cute1_E,@object
	.size		_ZN39_INTERNAL_a3f94c25_4_k_cu_e041fe30_38784cute1_E,(_ZN39_INTERNAL_a3f94c25_4_k_cu_e041fe30_38784cuda3std3__45__cpo6cbeginE - _ZN39_INTERNAL_a3f94c25_4_k_cu_e041fe30_38784cute1_E)
_ZN39_INTERNAL_a3f94c25_4_k_cu_e041fe30_38784cute1_E:
	.zero		1
	.type		_ZN39_INTERNAL_a3f94c25_4_k_cu_e041fe30_38784cuda3std3__45__cpo6cbeginE,@object
	.size		_ZN39_INTERNAL_a3f94c25_4_k_cu_e041fe30_38784cuda3std3__45__cpo6cbeginE,(_ZN39_INTERNAL_a3f94c25_4_k_cu_e041fe30_38784cuda3std3__48in_placeE - _ZN39_INTERNAL_a3f94c25_4_k_cu_e041fe30_38784cuda3std3__45__cpo6cbeginE)
_ZN39_INTERNAL_a3f94c25_4_k_cu_e041fe30_38784cuda3std3__45__cpo6cbeginE:
	.zero		1
	.type		_ZN39_INTERNAL_a3f94c25_4_k_cu_e041fe30_38784cuda3std3__48in_placeE,@object
	.size		_ZN39_INTERNAL_a3f94c25_4_k_cu_e041fe30_38784cuda3std3__48in_placeE,(_ZN39_INTERNAL_a3f94c25_4_k_cu_e041fe30_38784cuda3std6ranges3__45__cpo9iter_moveE - _ZN39_INTERNAL_a3f94c25_4_k_cu_e041fe30_38784cuda3std3__48in_placeE)
_ZN39_INTERNAL_a3f94c25_4_k_cu_e041fe30_38784cuda3std3__48in_placeE:
	.zero		1
	.type		_ZN39_INTERNAL_a3f94c25_4_k_cu_e041fe30_38784cuda3std6ranges3__45__cpo9iter_moveE,@object
	.size		_ZN39_INTERNAL_a3f94c25_4_k_cu_e041fe30_38784cuda3std6ranges3__45__cpo9iter_moveE,(_ZN39_INTERNAL_a3f94c25_4_k_cu_e041fe30_38784cuda3std3__45__cpo5beginE - _ZN39_INTERNAL_a3f94c25_4_k_cu_e041fe30_38784cuda3std6ranges3__45__cpo9iter_moveE)
_ZN39_INTERNAL_a3f94c25_4_k_cu_e041fe30_38784cuda3std6ranges3__45__cpo9iter_moveE:
	.zero		1
	.type		_ZN39_INTERNAL_a3f94c25_4_k_cu_e041fe30_38784cuda3std3__45__cpo5beginE,@object
	.size		_ZN39_INTERNAL_a3f94c25_4_k_cu_e041fe30_38784cuda3std3__45__cpo5beginE,(_ZN39_INTERNAL_a3f94c25_4_k_cu_e041fe30_38784cuda3std3__441_GLOBAL__N__a3f94c25_4_k_cu_e041fe30_38786ignoreE - _ZN39_INTERNAL_a3f94c25_4_k_cu_e041fe30_38784cuda3std3__45__cpo5beginE)
_ZN39_INTERNAL_a3f94c25_4_k_cu_e041fe30_38784cuda3std3__45__cpo5beginE:
	.zero		1
	.type		_ZN39_INTERNAL_a3f94c25_4_k_cu_e041fe30_38784cuda3std3__441_GLOBAL__N__a3f94c25_4_k_cu_e041fe30_38786ignoreE,@object
	.size		_ZN39_INTERNAL_a3f94c25_4_k_cu_e041fe30_38784cuda3std3__441_GLOBAL__N__a3f94c25_4_k_cu_e041fe30_38786ignoreE,(_ZN39_INTERNAL_a3f94c25_4_k_cu_e041fe30_38784cute7productE - _ZN39_INTERNAL_a3f94c25_4_k_cu_e041fe30_38784cuda3std3__441_GLOBAL__N__a3f94c25_4_k_cu_e041fe30_38786ignoreE)
_ZN39_INTERNAL_a3f94c25_4_k_cu_e041fe30_38784cuda3std3__441_GLOBAL__N__a3f94c25_4_k_cu_e041fe30_38786ignoreE:
	.zero		1
	.type		_ZN39_INTERNAL_a3f94c25_4_k_cu_e041fe30_38784cute7productE,@object
	.size		_ZN39_INTERNAL_a3f94c25_4_k_cu_e041fe30_38784cute7productE,(_ZN39_INTERNAL_a3f94c25_4_k_cu_e041fe30_38784cuda3std3__45__cpo3endE - _ZN39_INTERNAL_a3f94c25_4_k_cu_e041fe30_38784cute7productE)
_ZN39_INTERNAL_a3f94c25_4_k_cu_e041fe30_38784cute7productE:
	.zero		1
	.type		_ZN39_INTERNAL_a3f94c25_4_k_cu_e041fe30_38784cuda3std3__45__cpo3endE,@object
	.size		_ZN39_INTERNAL_a3f94c25_4_k_cu_e041fe30_38784cuda3std3__45__cpo3endE,(_ZN39_INTERNAL_a3f94c25_4_k_cu_e041fe30_38784cuda3std3__419piecewise_constructE - _ZN39_INTERNAL_a3f94c25_4_k_cu_e041fe30_38784cuda3std3__45__cpo3endE)
_ZN39_INTERNAL_a3f94c25_4_k_cu_e041fe30_38784cuda3std3__45__cpo3endE:
	.zero		1
	.type		_ZN39_INTERNAL_a3f94c25_4_k_cu_e041fe30_38784cuda3std3__419piecewise_constructE,@object
	.size		_ZN39_INTERNAL_a3f94c25_4_k_cu_e041fe30_38784cuda3std3__419piecewise_constructE,(_ZN39_INTERNAL_a3f94c25_4_k_cu_e041fe30_38784cuda3std3__45__cpo4cendE - _ZN39_INTERNAL_a3f94c25_4_k_cu_e041fe30_38784cuda3std3__419piecewise_constructE)
_ZN39_INTERNAL_a3f94c25_4_k_cu_e041fe30_38784cuda3std3__419piecewise_constructE:
	.zero		1
	.type		_ZN39_INTERNAL_a3f94c25_4_k_cu_e041fe30_38784cuda3std3__45__cpo4cendE,@object
	.size		_ZN39_INTERNAL_a3f94c25_4_k_cu_e041fe30_38784cuda3std3__45__cpo4cendE,(_ZN39_INTERNAL_a3f94c25_4_k_cu_e041fe30_38784cuda3std6ranges3__45__cpo4swapE - _ZN39_INTERNAL_a3f94c25_4_k_cu_e041fe30_38784cuda3std3__45__cpo4cendE)
_ZN39_INTERNAL_a3f94c25_4_k_cu_e041fe30_38784cuda3std3__45__cpo4cendE:
	.zero		1
	.type		_ZN39_INTERNAL_a3f94c25_4_k_cu_e041fe30_38784cuda3std6ranges3__45__cpo4swapE,@object
	.size		_ZN39_INTERNAL_a3f94c25_4_k_cu_e041fe30_38784cuda3std6ranges3__45__cpo4swapE,(.L_9 - _ZN39_INTERNAL_a3f94c25_4_k_cu_e041fe30_38784cuda3std6ranges3__45__cpo4swapE)
_ZN39_INTERNAL_a3f94c25_4_k_cu_e041fe30_38784cuda3std6ranges3__45__cpo4swapE:
	.zero		1
.L_9:


//--------------------- .nv.constant0._ZN7cutlass13device_kernelINS_4gemm6kernel13GemmUniversalIN4cute5tupleIJiiiiEEENS1_10collective13CollectiveMmaINS1_34MainloopSm90TmaGmmaWarpSpecializedILi3ENS5_IJNS4_1CILi2EEENSA_ILi1EEESC_EEENS1_35KernelTmaWarpSpecializedCooperativeEEENS5_IJNSA_ILi256EEESG_NSA_ILi64EEEEEENS_10bfloat16_tENS5_IJlSC_lEEESJ_SK_NS4_8TiledMMAINS4_8MMA_AtomIJNS4_4SM904GMMA28MMA_64x256x16_F32BF16BF16_SSILNSO_5MajorE0ELSQ_0ELNSO_7ScaleInE1ELSR_1EEEEEENS4_6LayoutISD_NS5_IJSC_NSA_ILi0EEESV_EEEEENS5_IJNS4_10UnderscoreESY_SY_EEEEENS4_13SM90_TMA_LOADENS4_14ComposedLayoutINS4_7SwizzleILi3ELi4ELi3EEENS4_18smem_ptr_flag_bitsILi16EEENSU_INS5_IJNSA_ILi8EEESH_EEENS5_IJSH_SC_EEEEEEEvNS4_8identityENS4_23SM90_TMA_LOAD_MULTICASTES1B_vS1C_EENS_8epilogue10collective18CollectiveEpilogueINS1F_22Sm90TmaWarpSpecializedILi4ELi2ELi16ELb1ELb0EEEJSI_NS5_IJNSA_ILi128EEENSA_ILi32EEEEEESJ_SK_SJ_SK_NS1F_6fusion15FusionCallbacksIS1J_NS1N_13LinCombEltActINS1F_6thread7SigmoidESJ_fSJ_fLNS_15FloatRoundStyleE2EEESI_S1M_JEEES11_NS12_INS13_ILi2ELi4ELi3EEES16_NSU_INS5_IJS17_S1L_EEENS5_IJS1L_SC_EEEEEEENS4_17SM75_U32x4_LDSM_NENS4_14SM90_TMA_STOREES1Z_NS4_17SM90_U32x4_STSM_NENS4_9Copy_AtomIJS22_NS_6half_tEEEEvEEEvvEEEEvNT_6ParamsE --------------------------
	.section	.nv.constant0._ZN7cutlass13device_kernelINS_4gemm6kernel13GemmUniversalIN4cute5tupleIJiiiiEEENS1_10collective13CollectiveMmaINS1_34MainloopSm90TmaGmmaWarpSpecializedILi3ENS5_IJNS4_1CILi2EEENSA_ILi1EEESC_EEENS1_35KernelTmaWarpSpecializedCooperativeEEENS5_IJNSA_ILi256EEESG_NSA_ILi64EEEEEENS_10bfloat16_tENS5_IJlSC_lEEESJ_SK_NS4_8TiledMMAINS4_8MMA_AtomIJNS4_4SM904GMMA28MMA_64x256x16_F32BF16BF16_SSILNSO_5MajorE0ELSQ_0ELNSO_7ScaleInE1ELSR_1EEEEEENS4_6LayoutISD_NS5_IJSC_NSA_ILi0EEESV_EEEEENS5_IJNS4_10UnderscoreESY_SY_EEEEENS4_13SM90_TMA_LOADENS4_14ComposedLayoutINS4_7SwizzleILi3ELi4ELi3EEENS4_18smem_ptr_flag_bitsILi16EEENSU_INS5_IJNSA_ILi8EEESH_EEENS5_IJSH_SC_EEEEEEEvNS4_8identityENS4_23SM90_TMA_LOAD_MULTICASTES1B_vS1C_EENS_8epilogue10collective18CollectiveEpilogueINS1F_22Sm90TmaWarpSpecializedILi4ELi2ELi16ELb1ELb0EEEJSI_NS5_IJNSA_ILi128EEENSA_ILi32EEEEEESJ_SK_SJ_SK_NS1F_6fusion15FusionCallbacksIS1J_NS1N_13LinCombEltActINS1F_6thread7SigmoidESJ_fSJ_fLNS_15FloatRoundStyleE2EEESI_S1M_JEEES11_NS12_INS13_ILi2ELi4ELi3EEES16_NSU_INS5_IJS17_S1L_EEENS5_IJS1L_SC_EEEEEEENS4_17SM75_U32x4_LDSM_NENS4_14SM90_TMA_STOREES1Z_NS4_17SM90_U32x4_STSM_NENS4_9Copy_AtomIJS22_NS_6half_tEEEEvEEEvvEEEEvNT_6ParamsE,"a",@progbits
	.sectionflags	@""
	.align	4
.nv.constant0._ZN7cutlass13device_kernelINS_4gemm6kernel13GemmUniversalIN4cute5tupleIJiiiiEEENS1_10collective13CollectiveMmaINS1_34MainloopSm90TmaGmmaWarpSpecializedILi3ENS5_IJNS4_1CILi2EEENSA_ILi1EEESC_EEENS1_35KernelTmaWarpSpecializedCooperativeEEENS5_IJNSA_ILi256EEESG_NSA_ILi64EEEEEENS_10bfloat16_tENS5_IJlSC_lEEESJ_SK_NS4_8TiledMMAINS4_8MMA_AtomIJNS4_4SM904GMMA28MMA_64x256x16_F32BF16BF16_SSILNSO_5MajorE0ELSQ_0ELNSO_7ScaleInE1ELSR_1EEEEEENS4_6LayoutISD_NS5_IJSC_NSA_ILi0EEESV_EEEEENS5_IJNS4_10UnderscoreESY_SY_EEEEENS4_13SM90_TMA_LOADENS4_14ComposedLayoutINS4_7SwizzleILi3ELi4ELi3EEENS4_18smem_ptr_flag_bitsILi16EEENSU_INS5_IJNSA_ILi8EEESH_EEENS5_IJSH_SC_EEEEEEEvNS4_8identityENS4_23SM90_TMA_LOAD_MULTICASTES1B_vS1C_EENS_8epilogue10collective18CollectiveEpilogueINS1F_22Sm90TmaWarpSpecializedILi4ELi2ELi16ELb1ELb0EEEJSI_NS5_IJNSA_ILi128EEENSA_ILi32EEEEEESJ_SK_SJ_SK_NS1F_6fusion15FusionCallbacksIS1J_NS1N_13LinCombEltActINS1F_6thread7SigmoidESJ_fSJ_fLNS_15FloatRoundStyleE2EEESI_S1M_JEEES11_NS12_INS13_ILi2ELi4ELi3EEES16_NSU_INS5_IJS17_S1L_EEENS5_IJS1L_SC_EEEEEEENS4_17SM75_U32x4_LDSM_NENS4_14SM90_TMA_STOREES1Z_NS4_17SM90_U32x4_STSM_NENS4_9Copy_AtomIJS22_NS_6half_tEEEEvEEEvvEEEEvNT_6ParamsE:
	.zero		2432


//--------------------- SYMBOLS --------------------------

	.type		.nv.reservedSmem.offset0,@object
	.size		.nv.reservedSmem.offset0,0x4
	.type		__assertfail,@function
